def matmul_kernel(
    a_ptr,
    b_ptr,
    c_ptr,
    M,
    N,
    K,
    stride_am,
    stride_ak,
    stride_bk,
    stride_bn,
    stride_cm,
    stride_cn,
    BLOCK_M: tl.constexpr,
    BLOCK_N: tl.constexpr,
    BLOCK_K: tl.constexpr,
    GROUP_M: tl.constexpr,
):
    pid = tl.program_id(axis=0)
    num_pid_m = tl.cdiv(M, BLOCK_M)
    num_pid_n = tl.cdiv(N, BLOCK_N)
    num_pid_in_group = GROUP_M * num_pid_n
    group_id = pid // num_pid_in_group
    first_pid_m = group_id * GROUP_M
    group_size_m = min(num_pid_m - first_pid_m, GROUP_M)
    pid_m = first_pid_m + ((pid % num_pid_in_group) % group_size_m)
    pid_n = (pid % num_pid_in_group) // group_size_m

    offs_am = (pid_m * BLOCK_M + tl.arange(0, BLOCK_M)) % M
    offs_bn = (pid_n * BLOCK_N + tl.arange(0, BLOCK_N)) % N
    offs_k = tl.arange(0, BLOCK_K)
    a_ptrs = a_ptr + offs_am[:, None] * stride_am + offs_k[None, :] * stride_ak
    b_ptrs = b_ptr + offs_k[:, None] * stride_bk + offs_bn[None, :] * stride_bn

    acc = tl.zeros((BLOCK_M, BLOCK_N), dtype=tl.float32)
    for kk in range(0, tl.cdiv(K, BLOCK_K)):
        a = tl.load(a_ptrs, mask=offs_k[None, :] < K - kk * BLOCK_K, other=0.0)
        b = tl.load(b_ptrs, mask=offs_k[:, None] < K - kk * BLOCK_K, other=0.0)
        acc = tl.dot(a, b, acc)
        a_ptrs += BLOCK_K * stride_ak
        b_ptrs += BLOCK_K * stride_bk

    c = acc.to(c_ptr.dtype.element_ty)
    offs_cm = pid_m * BLOCK_M + tl.arange(0, BLOCK_M)
    offs_cn = pid_n * BLOCK_N + tl.arange(0, BLOCK_N)
    c_ptrs = c_ptr + offs_cm[:, None] * stride_cm + offs_cn[None, :] * stride_cn
    mask = (offs_cm[:, None] < M) & (offs_cn[None, :] < N)
    tl.store(c_ptrs, c, mask=mask)

# config = {"BLOCK_K": 64, "BLOCK_M": 256, "BLOCK_N": 64, "GROUP_M": 8, "arch": "sm_100", "dtype": "fp16", "num_ctas": 1, "num_stages": 3, "num_warps": 1}
# arch = sm_100


// ===== COMPILED SASS (sm_100a) =====

	.target	sm_100a

	.elftype	@"ET_EXEC"


//--------------------- .note.nv.tkinfo           --------------------------
	.section	.note.nv.tkinfo,"",@"SHT_NOTE"
	.sectionflags	@"SHF_NOTE_NV_TKINFO"
	.tkinfo
        /*0018*/ 	.word	0x00000081
        /*0030*/ 	.string	""
        /*0030*/ 	.string	"ptxas-blackwell"
        /*0030*/ 	.string	"Cuda compilation tools, release 12.9, V12.9.86"
        /*0030*/ 	.string	"Build cuda_12.9.r12.9/compiler.36037853_0"
        /*0030*/ 	.string	"-v  -suppress-debug-info  -lineinfo  -arch sm_100a "



//--------------------- .note.nv.cuver            --------------------------
	.section	.note.nv.cuver,"",@"SHT_NOTE"
	.sectionflags	@"SHF_NOTE_NV_CUVER"
        /*0018*/ 	.short	0x0001
        /*001a*/ 	.short	0x0064
        /*001c*/ 	.short	0x0001
        /*001e*/ 	.short	0x0000
        /*0020*/ 	.short	0x0001
        /*0022*/ 	.short	0x0000


//--------------------- .nv.info                  --------------------------
	.section	.nv.info,"",@"SHT_CUDA_INFO"
	.align	4


	//----- nvinfo : EIATTR_REGCOUNT
	.align		4
        /*0000*/ 	.byte	0x04, 0x2f
        /*0002*/ 	.short	(.L_1 - .L_0)
	.align		4
.L_0:
        /*0004*/ 	.word	index@(matmul_kernel)
        /*0008*/ 	.word	0x00000040


	//----- nvinfo : EIATTR_FRAME_SIZE
	.align		4
.L_1:
        /*000c*/ 	.byte	0x04, 0x11
        /*000e*/ 	.short	(.L_3 - .L_2)
	.align		4
.L_2:
        /*0010*/ 	.word	index@(matmul_kernel)
        /*0014*/ 	.word	0x00003e10


	//----- nvinfo : EIATTR_MIN_STACK_SIZE
	.align		4
.L_3:
        /*0018*/ 	.byte	0x04, 0x12
        /*001a*/ 	.short	(.L_5 - .L_4)
	.align		4
.L_4:
        /*001c*/ 	.word	index@(matmul_kernel)
        /*0020*/ 	.word	0x00003e10
.L_5:


//--------------------- .nv.info.matmul_kernel    --------------------------
	.section	.nv.info.matmul_kernel,"",@"SHT_CUDA_INFO"
	.sectionflags	@""
	.align	4


	//----- nvinfo : EIATTR_CUDA_API_VERSION
	.align		4
        /*0000*/ 	.byte	0x04, 0x37
        /*0002*/ 	.short	(.L_7 - .L_6)
.L_6:
        /*0004*/ 	.word	0x00000081


	//----- nvinfo : EIATTR_KPARAM_INFO
	.align		4
.L_7:
        /*0008*/ 	.byte	0x04, 0x17
        /*000a*/ 	.short	(.L_9 - .L_8)
.L_8:
        /*000c*/ 	.word	0x00000000
        /*0010*/ 	.short	0x000d
        /*0012*/ 	.short	0x0048
        /*0014*/ 	.byte	0x00, 0xf4, 0x21, 0x00


	//----- nvinfo : EIATTR_KPARAM_INFO
	.align		4
.L_9:
        /*0018*/ 	.byte	0x04, 0x17
        /*001a*/ 	.short	(.L_11 - .L_10)
.L_10:
        /*001c*/ 	.word	0x00000000
        /*0020*/ 	.short	0x000c
        /*0022*/ 	.short	0x0040
        /*0024*/ 	.byte	0x00, 0xf4, 0x21, 0x00


	//----- nvinfo : EIATTR_KPARAM_INFO
	.align		4
.L_11:
        /*0028*/ 	.byte	0x04, 0x17
        /*002a*/ 	.short	(.L_13 - .L_12)
.L_12:
        /*002c*/ 	.word	0x00000000
        /*0030*/ 	.short	0x000b
        /*0032*/ 	.short	0x0038
        /*0034*/ 	.byte	0x00, 0xf0, 0x11, 0x00


	//----- nvinfo : EIATTR_KPARAM_INFO
	.align		4
.L_13:
        /*0038*/ 	.byte	0x04, 0x17
        /*003a*/ 	.short	(.L_15 - .L_14)
.L_14:
        /*003c*/ 	.word	0x00000000
        /*0040*/ 	.short	0x000a
        /*0042*/ 	.short	0x0034
        /*0044*/ 	.byte	0x00, 0xf0, 0x11, 0x00


	//----- nvinfo : EIATTR_KPARAM_INFO
	.align		4
.L_15:
        /*0048*/ 	.byte	0x04, 0x17
        /*004a*/ 	.short	(.L_17 - .L_16)
.L_16:
        /*004c*/ 	.word	0x00000000
        /*0050*/ 	.short	0x0009
        /*0052*/ 	.short	0x0030
        /*0054*/ 	.byte	0x00, 0xf0, 0x11, 0x00


	//----- nvinfo : EIATTR_KPARAM_INFO
	.align		4
.L_17:
        /*0058*/ 	.byte	0x04, 0x17
        /*005a*/ 	.short	(.L_19 - .L_18)
.L_18:
        /*005c*/ 	.word	0x00000000
        /*0060*/ 	.short	0x0008
        /*0062*/ 	.short	0x002c
        /*0064*/ 	.byte	0x00, 0xf0, 0x11, 0x00


	//----- nvinfo : EIATTR_KPARAM_INFO
	.align		4
.L_19:
        /*0068*/ 	.byte	0x04, 0x17
        /*006a*/ 	.short	(.L_21 - .L_20)
.L_20:
        /*006c*/ 	.word	0x00000000
        /*0070*/ 	.short	0x0007
        /*0072*/ 	.short	0x0028
        /*0074*/ 	.byte	0x00, 0xf0, 0x11, 0x00


	//----- nvinfo : EIATTR_KPARAM_INFO
	.align		4
.L_21:
        /*0078*/ 	.byte	0x04, 0x17
        /*007a*/ 	.short	(.L_23 - .L_22)
.L_22:
        /*007c*/ 	.word	0x00000000
        /*0080*/ 	.short	0x0006
        /*0082*/ 	.short	0x0024
        /*0084*/ 	.byte	0x00, 0xf0, 0x11, 0x00


	//----- nvinfo : EIATTR_KPARAM_INFO
	.align		4
.L_23:
        /*0088*/ 	.byte	0x04, 0x17
        /*008a*/ 	.short	(.L_25 - .L_24)
.L_24:
        /*008c*/ 	.word	0x00000000
        /*0090*/ 	.short	0x0005
        /*0092*/ 	.short	0x0020
        /*0094*/ 	.byte	0x00, 0xf0, 0x11, 0x00


	//----- nvinfo : EIATTR_KPARAM_INFO
	.align		4
.L_25:
        /*0098*/ 	.byte	0x04, 0x17
        /*009a*/ 	.short	(.L_27 - .L_26)
.L_26:
        /*009c*/ 	.word	0x00000000
        /*00a0*/ 	.short	0x0004
        /*00a2*/ 	.short	0x001c
        /*00a4*/ 	.byte	0x00, 0xf0, 0x11, 0x00


	//----- nvinfo : EIATTR_KPARAM_INFO
	.align		4
.L_27:
        /*00a8*/ 	.byte	0x04, 0x17
        /*00aa*/ 	.short	(.L_29 - .L_28)
.L_28:
        /*00ac*/ 	.word	0x00000000
        /*00b0*/ 	.short	0x0003
        /*00b2*/ 	.short	0x0018
        /*00b4*/ 	.byte	0x00, 0xf0, 0x11, 0x00


	//----- nvinfo : EIATTR_KPARAM_INFO
	.align		4
.L_29:
        /*00b8*/ 	.byte	0x04, 0x17
        /*00ba*/ 	.short	(.L_31 - .L_30)
.L_30:
        /*00bc*/ 	.word	0x00000000
        /*00c0*/ 	.short	0x0002
        /*00c2*/ 	.short	0x0010
        /*00c4*/ 	.byte	0x00, 0xf4, 0x21, 0x00


	//----- nvinfo : EIATTR_KPARAM_INFO
	.align		4
.L_31:
        /*00c8*/ 	.byte	0x04, 0x17
        /*00ca*/ 	.short	(.L_33 - .L_32)
.L_32:
        /*00cc*/ 	.word	0x00000000
        /*00d0*/ 	.short	0x0001
        /*00d2*/ 	.short	0x0008
        /*00d4*/ 	.byte	0x00, 0xf4, 0x21, 0x00


	//----- nvinfo : EIATTR_KPARAM_INFO
	.align		4
.L_33:
        /*00d8*/ 	.byte	0x04, 0x17
        /*00da*/ 	.short	(.L_35 - .L_34)
.L_34:
        /*00dc*/ 	.word	0x00000000
        /*00e0*/ 	.short	0x0000
        /*00e2*/ 	.short	0x0000
        /*00e4*/ 	.byte	0x00, 0xf4, 0x21, 0x00


	//----- nvinfo : EIATTR_SPARSE_MMA_MASK
	.align		4
.L_35:
        /*00e8*/ 	.byte	0x03, 0x50
        /*00ea*/ 	.short	0x0000


	//----- nvinfo : EIATTR_MAXREG_COUNT
	.align		4
        /*00ec*/ 	.byte	0x03, 0x1b
        /*00ee*/ 	.short	0x00ff


	//----- nvinfo : EIATTR_NUM_BARRIERS
	.align		4
        /*00f0*/ 	.byte	0x02, 0x4c
        /*00f2*/ 	.byte	0x01
	.zero		1


	//----- nvinfo : EIATTR_ANNOTATIONS
	.align		4
        /*00f4*/ 	.byte	0x04, 0x55
        /*00f6*/ 	.short	(.L_37 - .L_36)


	//   ....[0]....
.L_36:
        /*00f8*/ 	.word	0x00000001
        /*00fc*/ 	.byte	0xa0, 0x01, 0x00, 0x00, 0x01, 0x00, 0x00, 0x00, 0xf0, 0x01, 0x00, 0x00, 0x01, 0x00, 0x00, 0x00
        /* <DEDUP_REMOVED lines=2808> */
        /*b08c*/ 	.byte	0xc0, 0xa9, 0x02, 0x00, 0x01, 0x00, 0x00, 0x00, 0xd0, 0xa9, 0x02, 0x00


	//----- nvinfo : EIATTR_COOP_GROUP_MASK_REGIDS
	.align		4
.L_37:
        /*b098*/ 	.byte	0x04, 0x29
        /*b09a*/ 	.short	(.L_39 - .L_38)


	//   ....[0]....
.L_38:
        /*b09c*/ 	.word	0xffffffff


	//   ....[1]....
        /*b0a0*/ 	.word	0xffffffff


	//   ....[2]....
        /*b0a4*/ 	.word	0xffffffff


	//   ....[3]....
        /*b0a8*/ 	.word	0xffffffff


	//   ....[4]....
        /*b0ac*/ 	.word	0xffffffff


	//   ....[5]....
        /*b0b0*/ 	.word	0xffffffff


	//   ....[6]....
        /*b0b4*/ 	.word	0xffffffff


	//   ....[7]....
        /*b0b8*/ 	.word	0xffffffff


	//   ....[8]....
        /*b0bc*/ 	.word	0xffffffff


	//   ....[9]....
        /*b0c0*/ 	.word	0xffffffff


	//   ....[10]....
        /*b0c4*/ 	.word	0xffffffff


	//   ....[11]....
        /*b0c8*/ 	.word	0xffffffff


	//   ....[12]....
        /*b0cc*/ 	.word	0xffffffff


	//   ....[13]....
        /*b0d0*/ 	.word	0xffffffff


	//   ....[14]....
        /*b0d4*/ 	.word	0xffffffff


	//   ....[15]....
        /*b0d8*/ 	.word	0xffffffff


	//   ....[16]....
        /*b0dc*/ 	.word	0xffffffff


	//   ....[17]....
        /*b0e0*/ 	.word	0xffffffff


	//   ....[18]....
        /*b0e4*/ 	.word	0xffffffff


	//   ....[19]....
        /*b0e8*/ 	.word	0xffffffff


	//   ....[20]....
        /*b0ec*/ 	.word	0xffffffff


	//   ....[21]....
        /*b0f0*/ 	.word	0xffffffff


	//   ....[22]....
        /*b0f4*/ 	.word	0xffffffff


	//   ....[23]....
        /*b0f8*/ 	.word	0xffffffff


	//   ....[24]....
        /*b0fc*/ 	.word	0xffffffff


	//   ....[25]....
        /*b100*/ 	.word	0xffffffff


	//   ....[26]....
        /*b104*/ 	.word	0xffffffff


	//   ....[27]....
        /*b108*/ 	.word	0xffffffff


	//   ....[28]....
        /*b10c*/ 	.word	0xffffffff


	//   ....[29]....
        /*b110*/ 	.word	0xffffffff


	//   ....[30]....
        /*b114*/ 	.word	0xffffffff


	//   ....[31]....
        /*b118*/ 	.word	0xffffffff


	//   ....[32]....
        /*b11c*/ 	.word	0xffffffff


	//   ....[33]....
        /*b120*/ 	.word	0xffffffff


	//   ....[34]....
        /*b124*/ 	.word	0xffffffff


	//   ....[35]....
        /*b128*/ 	.word	0xffffffff


	//   ....[36]....
        /*b12c*/ 	.word	0xffffffff


	//   ....[37]....
        /*b130*/ 	.word	0xffffffff


	//   ....[38]....
        /*b134*/ 	.word	0xffffffff


	//   ....[39]....
        /*b138*/ 	.word	0xffffffff


	//   ....[40]....
        /*b13c*/ 	.word	0xffffffff


	//   ....[41]....
        /*b140*/ 	.word	0xffffffff


	//   ....[42]....
        /*b144*/ 	.word	0xffffffff


	//   ....[43]....
        /*b148*/ 	.word	0xffffffff


	//   ....[44]....
        /*b14c*/ 	.word	0xffffffff


	//   ....[45]....
        /*b150*/ 	.word	0xffffffff


	//   ....[46]....
        /*b154*/ 	.word	0xffffffff


	//   ....[47]....
        /*b158*/ 	.word	0xffffffff


	//   ....[48]....
        /*b15c*/ 	.word	0xffffffff


	//   ....[49]....
        /*b160*/ 	.word	0xffffffff


	//   ....[50]....
        /*b164*/ 	.word	0xffffffff


	//   ....[51]....
        /*b168*/ 	.word	0xffffffff


	//   ....[52]....
        /*b16c*/ 	.word	0xffffffff


	//   ....[53]....
        /*b170*/ 	.word	0xffffffff


	//   ....[54]....
        /*b174*/ 	.word	0xffffffff


	//   ....[55]....
        /*b178*/ 	.word	0xffffffff


	//   ....[56]....
        /*b17c*/ 	.word	0xffffffff


	//   ....[57]....
        /*b180*/ 	.word	0xffffffff


	//   ....[58]....
        /*b184*/ 	.word	0xffffffff


	//   ....[59]....
        /*b188*/ 	.word	0xffffffff


	//   ....[60]....
        /*b18c*/ 	.word	0xffffffff


	//   ....[61]....
        /*b190*/ 	.word	0xffffffff


	//   ....[62]....
        /*b194*/ 	.word	0xffffffff


	//   ....[63]....
        /*b198*/ 	.word	0xffffffff


	//   ....[64]....
        /*b19c*/ 	.word	0xffffffff


	//   ....[65]....
        /*b1a0*/ 	.word	0xffffffff


	//   ....[66]....
        /*b1a4*/ 	.word	0xffffffff


	//   ....[67]....
        /*b1a8*/ 	.word	0xffffffff


	//   ....[68]....
        /*b1ac*/ 	.word	0xffffffff


	//   ....[69]....
        /*b1b0*/ 	.word	0xffffffff


	//   ....[70]....
        /*b1b4*/ 	.word	0xffffffff


	//   ....[71]....
        /*b1b8*/ 	.word	0xffffffff


	//   ....[72]....
        /*b1bc*/ 	.word	0xffffffff


	//   ....[73]....
        /*b1c0*/ 	.word	0xffffffff


	//   ....[74]....
        /*b1c4*/ 	.word	0xffffffff


	//   ....[75]....
        /*b1c8*/ 	.word	0xffffffff


	//   ....[76]....
        /*b1cc*/ 	.word	0xffffffff


	//   ....[77]....
        /*b1d0*/ 	.word	0xffffffff


	//   ....[78]....
        /*b1d4*/ 	.word	0xffffffff


	//   ....[79]....
        /*b1d8*/ 	.word	0xffffffff


	//   ....[80]....
        /*b1dc*/ 	.word	0xffffffff


	//   ....[81]....
        /*b1e0*/ 	.word	0xffffffff


	//   ....[82]....
        /*b1e4*/ 	.word	0xffffffff


	//   ....[83]....
        /*b1e8*/ 	.word	0xffffffff


	//   ....[84]....
        /*b1ec*/ 	.word	0xffffffff


	//   ....[85]....
        /*b1f0*/ 	.word	0xffffffff


	//   ....[86]....
        /*b1f4*/ 	.word	0xffffffff


	//   ....[87]....
        /*b1f8*/ 	.word	0xffffffff


	//   ....[88]....
        /*b1fc*/ 	.word	0xffffffff


	//   ....[89]....
        /*b200*/ 	.word	0xffffffff


	//   ....[90]....
        /*b204*/ 	.word	0xffffffff


	//   ....[91]....
        /*b208*/ 	.word	0xffffffff


	//   ....[92]....
        /*b20c*/ 	.word	0xffffffff


	//   ....[93]....
        /*b210*/ 	.word	0xffffffff


	//   ....[94]....
        /*b214*/ 	.word	0xffffffff


	//   ....[95]....
        /*b218*/ 	.word	0xffffffff


	//   ....[96]....
        /*b21c*/ 	.word	0xffffffff


	//   ....[97]....
        /*b220*/ 	.word	0xffffffff


	//   ....[98]....
        /*b224*/ 	.word	0xffffffff


	//   ....[99]....
        /*b228*/ 	.word	0xffffffff


	//   ....[100]....
        /*b22c*/ 	.word	0xffffffff


	//   ....[101]....
        /*b230*/ 	.word	0xffffffff


	//   ....[102]....
        /*b234*/ 	.word	0xffffffff


	//   ....[103]....
        /*b238*/ 	.word	0xffffffff


	//   ....[104]....
        /*b23c*/ 	.word	0xffffffff


	//   ....[105]....
        /*b240*/ 	.word	0xffffffff


	//   ....[106]....
        /*b244*/ 	.word	0xffffffff


	//   ....[107]....
        /*b248*/ 	.word	0xffffffff


	//   ....[108]....
        /*b24c*/ 	.word	0xffffffff


	//   ....[109]....
        /*b250*/ 	.word	0xffffffff


	//   ....[110]....
        /*b254*/ 	.word	0xffffffff


	//   ....[111]....
        /*b258*/ 	.word	0xffffffff


	//   ....[112]....
        /*b25c*/ 	.word	0xffffffff


	//   ....[113]....
        /*b260*/ 	.word	0xffffffff


	//   ....[114]....
        /*b264*/ 	.word	0xffffffff


	//   ....[115]....
        /*b268*/ 	.word	0xffffffff


	//   ....[116]....
        /*b26c*/ 	.word	0xffffffff


	//   ....[117]....
        /*b270*/ 	.word	0xffffffff


	//   ....[118]....
        /*b274*/ 	.word	0xffffffff


	//   ....[119]....
        /*b278*/ 	.word	0xffffffff


	//   ....[120]....
        /*b27c*/ 	.word	0xffffffff


	//   ....[121]....
        /*b280*/ 	.word	0xffffffff


	//   ....[122]....
        /*b284*/ 	.word	0xffffffff


	//   ....[123]....
        /*b288*/ 	.word	0xffffffff


	//   ....[124]....
        /*b28c*/ 	.word	0xffffffff


	//   ....[125]....
        /*b290*/ 	.word	0xffffffff


	//   ....[126]....
        /*b294*/ 	.word	0xffffffff


	//----- nvinfo : EIATTR_COOP_GROUP_INSTR_OFFSETS
	.align		4
.L_39:
        /*b298*/ 	.byte	0x04, 0x28
        /*b29a*/ 	.short	(.L_41 - .L_40)


	//   ....[0]....
.L_40:
        /*b29c*/ 	.word	0x000554d0


	//   ....[1]....
        /*b2a0*/ 	.word	0x000554f0


	//   ....[2]....
        /*b2a4*/ 	.word	0x00055510


	//   ....[3]....
        /*b2a8*/ 	.word	0x00055530


	//   ....[4]....
        /*b2ac*/ 	.word	0x00055550


	//   ....[5]....
        /*b2b0*/ 	.word	0x00055570


	//   ....[6]....
        /*b2b4*/ 	.word	0x00055590


	//   ....[7]....
        /*b2b8*/ 	.word	0x000555b0


	//   ....[8]....
        /*b2bc*/ 	.word	0x00055610


	//   ....[9]....
        /*b2c0*/ 	.word	0x000556b0


	//   ....[10]....
        /*b2c4*/ 	.word	0x000558b0


	//   ....[11]....
        /*b2c8*/ 	.word	0x000558d0


	//   ....[12]....
        /*b2cc*/ 	.word	0x000558f0


	//   ....[13]....
        /*b2d0*/ 	.word	0x00055910


	//   ....[14]....
        /*b2d4*/ 	.word	0x00055930


	//   ....[15]....
        /*b2d8*/ 	.word	0x00055950


	//   ....[16]....
        /*b2dc*/ 	.word	0x00055980


	//   ....[17]....
        /*b2e0*/ 	.word	0x000559a0


	//   ....[18]....
        /*b2e4*/ 	.word	0x000559c0


	//   ....[19]....
        /*b2e8*/ 	.word	0x000559e0


	//   ....[20]....
        /*b2ec*/ 	.word	0x00055a10


	//   ....[21]....
        /*b2f0*/ 	.word	0x00055a30


	//   ....[22]....
        /*b2f4*/ 	.word	0x00055a50


	//   ....[23]....
        /*b2f8*/ 	.word	0x00055a70


	//   ....[24]....
        /*b2fc*/ 	.word	0x00055d10


	//   ....[25]....
        /*b300*/ 	.word	0x00055d30


	//   ....[26]....
        /*b304*/ 	.word	0x00055db0


	//   ....[27]....
        /*b308*/ 	.word	0x00055dd0


	//   ....[28]....
        /*b30c*/ 	.word	0x00055df0


	//   ....[29]....
        /*b310*/ 	.word	0x00055e10


	//   ....[30]....
        /*b314*/ 	.word	0x00055e30


	//   ....[31]....
        /*b318*/ 	.word	0x00055e50


	//   ....[32]....
        /*b31c*/ 	.word	0x00055e70


	//   ....[33]....
        /*b320*/ 	.word	0x00055e90


	//   ....[34]....
        /*b324*/ 	.word	0x00055eb0


	//   ....[35]....
        /*b328*/ 	.word	0x00055ed0


	//   ....[36]....
        /*b32c*/ 	.word	0x00055ef0


	//   ....[37]....
        /*b330*/ 	.word	0x00055f10


	//   ....[38]....
        /*b334*/ 	.word	0x00055f30


	//   ....[39]....
        /*b338*/ 	.word	0x00055f50


	//   ....[40]....
        /*b33c*/ 	.word	0x00056250


	//   ....[41]....
        /*b340*/ 	.word	0x00056270


	//   ....[42]....
        /*b344*/ 	.word	0x000562d0


	//   ....[43]....
        /*b348*/ 	.word	0x000562f0


	//   ....[44]....
        /*b34c*/ 	.word	0x00056310


	//   ....[45]....
        /*b350*/ 	.word	0x00056330


	//   ....[46]....
        /*b354*/ 	.word	0x00056350


	//   ....[47]....
        /*b358*/ 	.word	0x00056370


	//   ....[48]....
        /*b35c*/ 	.word	0x00056410


	//   ....[49]....
        /*b360*/ 	.word	0x00056450


	//   ....[50]....
        /*b364*/ 	.word	0x00056490


	//   ....[51]....
        /*b368*/ 	.word	0x000564b0


	//   ....[52]....
        /*b36c*/ 	.word	0x000564d0


	//   ....[53]....
        /*b370*/ 	.word	0x000564f0


	//   ....[54]....
        /*b374*/ 	.word	0x00056520


	//   ....[55]....
        /*b378*/ 	.word	0x00056550


	//   ....[56]....
        /*b37c*/ 	.word	0x00056590


	//   ....[57]....
        /*b380*/ 	.word	0x000565b0


	//   ....[58]....
        /*b384*/ 	.word	0x000565d0


	//   ....[59]....
        /*b388*/ 	.word	0x000565f0


	//   ....[60]....
        /*b38c*/ 	.word	0x000566b0


	//   ....[61]....
        /*b390*/ 	.word	0x00056750


	//   ....[62]....
        /*b394*/ 	.word	0x00056770


	//   ....[63]....
        /*b398*/ 	.word	0x000567b0


	//   ....[64]....
        /*b39c*/ 	.word	0x000567d0


	//   ....[65]....
        /*b3a0*/ 	.word	0x000567f0


	//   ....[66]....
        /*b3a4*/ 	.word	0x00056810


	//   ....[67]....
        /*b3a8*/ 	.word	0x00056870


	//   ....[68]....
        /*b3ac*/ 	.word	0x000568f0


	//   ....[69]....
        /*b3b0*/ 	.word	0x00056910


	//   ....[70]....
        /*b3b4*/ 	.word	0x00056930


	//   ....[71]....
        /*b3b8*/ 	.word	0x00056950


	//   ....[72]....
        /*b3bc*/ 	.word	0x00056990


	//   ....[73]....
        /*b3c0*/ 	.word	0x000569b0


	//   ....[74]....
        /*b3c4*/ 	.word	0x00056a20


	//   ....[75]....
        /*b3c8*/ 	.word	0x00056a40


	//   ....[76]....
        /*b3cc*/ 	.word	0x00056aa0


	//   ....[77]....
        /*b3d0*/ 	.word	0x00056ac0


	//   ....[78]....
        /*b3d4*/ 	.word	0x00056bf0


	//   ....[79]....
        /*b3d8*/ 	.word	0x00056c10


	//   ....[80]....
        /*b3dc*/ 	.word	0x00056c30


	//   ....[81]....
        /*b3e0*/ 	.word	0x00056c60


	//   ....[82]....
        /*b3e4*/ 	.word	0x00056d00


	//   ....[83]....
        /*b3e8*/ 	.word	0x00056d20


	//   ....[84]....
        /*b3ec*/ 	.word	0x00056d60


	//   ....[85]....
        /*b3f0*/ 	.word	0x00056d80


	//   ....[86]....
        /*b3f4*/ 	.word	0x00056dc0


	//   ....[87]....
        /*b3f8*/ 	.word	0x00056de0


	//   ....[88]....
        /*b3fc*/ 	.word	0x00056e00


	//   ....[89]....
        /*b400*/ 	.word	0x00056e20


	//   ....[90]....
        /*b404*/ 	.word	0x00056e80


	//   ....[91]....
        /*b408*/ 	.word	0x00056ea0


	//   ....[92]....
        /*b40c*/ 	.word	0x00056f20


	//   ....[93]....
        /*b410*/ 	.word	0x00056f40


	//   ....[94]....
        /*b414*/ 	.word	0x00057080


	//   ....[95]....
        /*b418*/ 	.word	0x000570a0


	//   ....[96]....
        /*b41c*/ 	.word	0x00057120


	//   ....[97]....
        /*b420*/ 	.word	0x00057140


	//   ....[98]....
        /*b424*/ 	.word	0x000571c0


	//   ....[99]....
        /*b428*/ 	.word	0x000571e0


	//   ....[100]....
        /*b42c*/ 	.word	0x00057240


	//   ....[101]....
        /*b430*/ 	.word	0x00057260


	//   ....[102]....
        /*b434*/ 	.word	0x00057280


	//   ....[103]....
        /*b438*/ 	.word	0x000572a0


	//   ....[104]....
        /*b43c*/ 	.word	0x000572c0


	//   ....[105]....
        /*b440*/ 	.word	0x000572e0


	//   ....[106]....
        /*b444*/ 	.word	0x00057380


	//   ....[107]....
        /*b448*/ 	.word	0x000573e0


	//   ....[108]....
        /*b44c*/ 	.word	0x00057460


	//   ....[109]....
        /*b450*/ 	.word	0x00057480


	//   ....[110]....
        /*b454*/ 	.word	0x000574a0


	//   ....[111]....
        /*b458*/ 	.word	0x000574c0


	//   ....[112]....
        /*b45c*/ 	.word	0x00057620


	//   ....[113]....
        /*b460*/ 	.word	0x00057640


	//   ....[114]....
        /*b464*/ 	.word	0x000576c0


	//   ....[115]....
        /*b468*/ 	.word	0x000576e0


	//   ....[116]....
        /*b46c*/ 	.word	0x00057770


	//   ....[117]....
        /*b470*/ 	.word	0x00057790


	//   ....[118]....
        /*b474*/ 	.word	0x000577b0


	//   ....[119]....
        /*b478*/ 	.word	0x000577d0


	//   ....[120]....
        /*b47c*/ 	.word	0x000577f0


	//   ....[121]....
        /*b480*/ 	.word	0x00057810


	//   ....[122]....
        /*b484*/ 	.word	0x00057830


	//   ....[123]....
        /*b488*/ 	.word	0x00057850


	//   ....[124]....
        /*b48c*/ 	.word	0x00057890


	//   ....[125]....
        /*b490*/ 	.word	0x000578b0


	//   ....[126]....
        /*b494*/ 	.word	0x000579e0


	//----- nvinfo : EIATTR_VRC_CTA_INIT_COUNT
	.align		4
.L_41:
        /*b498*/ 	.byte	0x02, 0x4a
	.zero		1
	.zero		1


	//----- nvinfo : EIATTR_EXIT_INSTR_OFFSETS
	.align		4
        /*b49c*/ 	.byte	0x04, 0x1c
        /*b49e*/ 	.short	(.L_43 - .L_42)


	//   ....[0]....
.L_42:
        /*b4a0*/ 	.word	0x000628a0


	//   ....[1]....
        /*b4a4*/ 	.word	0x000628d0


	//----- nvinfo : EIATTR_REQNTID
	.align		4
.L_43:
        /*b4a8*/ 	.byte	0x04, 0x10
        /*b4aa*/ 	.short	(.L_45 - .L_44)
.L_44:
        /*b4ac*/ 	.word	0x00000020
        /*b4b0*/ 	.word	0x00000001
        /*b4b4*/ 	.word	0x00000001


	//----- nvinfo : EIATTR_CBANK_PARAM_SIZE
	.align		4
.L_45:
        /*b4b8*/ 	.byte	0x03, 0x19
        /*b4ba*/ 	.short	0x0050


	//----- nvinfo : EIATTR_PARAM_CBANK
	.align		4
        /*b4bc*/ 	.byte	0x04, 0x0a
        /*b4be*/ 	.short	(.L_47 - .L_46)
	.align		4
.L_46:
        /*b4c0*/ 	.word	index@(.nv.constant0.matmul_kernel)
        /*b4c4*/ 	.short	0x0380
        /*b4c6*/ 	.short	0x0050


	//----- nvinfo : EIATTR_SW_WAR
	.align		4
.L_47:
        /*b4c8*/ 	.byte	0x04, 0x36
        /*b4ca*/ 	.short	(.L_49 - .L_48)
.L_48:
        /*b4cc*/ 	.word	0x00000008
.L_49:


//--------------------- .nv.compat                --------------------------
	.section	.nv.compat,"",@"SHT_CUDA_COMPAT_INFO"
	.align	4
        /*0000*/ 	.byte	0x02, 0x02, 0x01, 0x00, 0x02, 0x05, 0x05, 0x00, 0x02, 0x03, 0x00, 0x00, 0x02, 0x06, 0x01, 0x00


//--------------------- .nv.callgraph             --------------------------
	.section	.nv.callgraph,"",@"SHT_CUDA_CALLGRAPH"
	.align	4
	.sectionentsize	8
	.align		4
        /*0000*/ 	.word	0x00000000
	.align		4
        /*0004*/ 	.word	0xffffffff
	.align		4
        /*0008*/ 	.word	0x00000000
	.align		4
        /*000c*/ 	.word	0xfffffffe
	.align		4
        /*0010*/ 	.word	0x00000000
	.align		4
        /*0014*/ 	.word	0xfffffffd
	.align		4
        /*0018*/ 	.word	0x00000000
	.align		4
        /*001c*/ 	.word	0xfffffffc


//--------------------- .text.matmul_kernel       --------------------------
	.section	.text.matmul_kernel,"ax",@progbits
	.align	128
        .global         matmul_kernel
        .type           matmul_kernel,@function
        .size           matmul_kernel,(.L_x_3 - matmul_kernel)
        .other          matmul_kernel,@"STO_CUDA_ENTRY STV_DEFAULT"
matmul_kernel:
.text.matmul_kernel:
[----:B------:R-:W0:Y:S08]  /*0000*/  LDC R1, c[0x0][0x37c] ;  /* 0x0000df00ff017b82 */ /* 0x000e300000000800 */
[----:B------:R-:W1:Y:S01]  /*0010*/  LDC.64 R2, c[0x0][0x398] ;  /* 0x0000e600ff027b82 */ /* 0x000e620000000a00 */
[----:B------:R-:W2:Y:S01]  /*0020*/  S2R R7, SR_CTAID.X ;  /* 0x0000000000077919 */ /* 0x000ea20000002500 */
[----:B0-----:R-:W-:Y:S01]  /*0030*/  VIADD R1, R1, 0xffffc1f0 ;  /* 0xffffc1f001017836 */ /* 0x001fe20000000000 */
[----:B------:R-:W0:Y:S01]  /*0040*/  LDCU UR4, c[0x0][0x3a0] ;  /* 0x00007400ff0477ac */ /* 0x000e220008000800 */
[----:B------:R-:W-:Y:S01]  /*0050*/  CS2R R14, SRZ ;  /* 0x00000000000e7805 */ /* 0x000fe2000001ff00 */
[----:B------:R-:W3:Y:S01]  /*0060*/  S2R R61, SR_TID.X ;  /* 0x00000000003d7919 */ /* 0x000ee20000002100 */
[----:B------:R-:W-:-:S02]  /*0070*/  CS2R R16, SRZ ;  /* 0x0000000000107805 */ /* 0x000fc4000001ff00 */
[----:B------:R-:W-:Y:S01]  /*0080*/  CS2R R18, SRZ ;  /* 0x0000000000127805 */ /* 0x000fe2000001ff00 */
[----:B------:R-:W4:Y:S01]  /*0090*/  S2UR UR6, SR_CgaCtaId ;  /* 0x00000000000679c3 */ /* 0x000f220000008800 */
[----:B------:R-:W-:Y:S02]  /*00a0*/  CS2R R20, SRZ ;  /* 0x0000000000147805 */ /* 0x000fe4000001ff00 */
[----:B------:R-:W-:Y:S02]  /*00b0*/  CS2R R22, SRZ ;  /* 0x0000000000167805 */ /* 0x000fe4000001ff00 */
[----:B------:R-:W-:Y:S02]  /*00c0*/  CS2R R24, SRZ ;  /* 0x0000000000187805 */ /* 0x000fe4000001ff00 */
[----:B------:R-:W-:Y:S02]  /*00d0*/  CS2R R26, SRZ ;  /* 0x00000000001a7805 */ /* 0x000fe4000001ff00 */
[----:B------:R-:W-:-:S02]  /*00e0*/  CS2R R28, SRZ ;  /* 0x00000000001c7805 */ /* 0x000fc4000001ff00 */
[----:B------:R-:W-:Y:S02]  /*00f0*/  CS2R R30, SRZ ;  /* 0x00000000001e7805 */ /* 0x000fe4000001ff00 */
[----:B------:R-:W-:Y:S02]  /*0100*/  CS2R R32, SRZ ;  /* 0x0000000000207805 */ /* 0x000fe4000001ff00 */
[----:B------:R-:W-:Y:S02]  /*0110*/  CS2R R34, SRZ ;  /* 0x0000000000227805 */ /* 0x000fe4000001ff00 */
[----:B------:R-:W-:Y:S02]  /*0120*/  CS2R R36, SRZ ;  /* 0x0000000000247805 */ /* 0x000fe4000001ff00 */
[----:B------:R-:W-:Y:S02]  /*0130*/  CS2R R38, SRZ ;  /* 0x0000000000267805 */ /* 0x000fe4000001ff00 */
[----:B------:R-:W-:-:S02]  /*0140*/  CS2R R40, SRZ ;  /* 0x0000000000287805 */ /* 0x000fc4000001ff00 */
[----:B------:R-:W-:Y:S01]  /*0150*/  CS2R R42, SRZ ;  /* 0x00000000002a7805 */ /* 0x000fe2000001ff00 */
[----:B0-----:R-:W-:Y:S01]  /*0160*/  UIADD3 UR4, UPT, UPT, UR4, 0x3f, URZ ;  /* 0x0000003f04047890 */ /* 0x001fe2000fffe0ff */
[----:B------:R-:W-:Y:S02]  /*0170*/  CS2R R44, SRZ ;  /* 0x00000000002c7805 */ /* 0x000fe4000001ff00 */
[----:B------:R-:W-:Y:S01]  /*0180*/  CS2R R46, SRZ ;  /* 0x00000000002e7805 */ /* 0x000fe2000001ff00 */
[----:B-1----:R-:W-:Y:S01]  /*0190*/  VIADD R0, R3, 0x3f ;  /* 0x0000003f03007836 */ /* 0x002fe20000000000 */
[----:B------:R-:W-:Y:S01]  /*01a0*/  STL [R1+0x2378], R3 ;  /* 0x0023780301007387 */ /* 0x000fe20000100800 */
[----:B------:R-:W-:Y:S01]  /*01b0*/  UISETP.GE.AND UP0, UPT, UR4, 0x40, UPT ;  /* 0x000000400400788c */ /* 0x000fe2000bf06270 */
[----:B------:R-:W-:Y:S02]  /*01c0*/  CS2R R48, SRZ ;  /* 0x0000000000307805 */ /* 0x000fe4000001ff00 */
[----:B------:R-:W-:-:S02]  /*01d0*/  CS2R R50, SRZ ;  /* 0x0000000000327805 */ /* 0x000fc4000001ff00 */
[----:B------:R-:W-:Y:S01]  /*01e0*/  SHF.R.S32.HI R5, RZ, 0x1f, R0 ;  /* 0x0000001fff057819 */ /* 0x000fe20000011400 */
[----:B------:R0:W-:Y:S01]  /*01f0*/  STL [R1+0x237c], R2 ;  /* 0x00237c0201007387 */ /* 0x0001e20000100800 */
[----:B------:R-:W-:Y:S02]  /*0200*/  CS2R R52, SRZ ;  /* 0x0000000000347805 */ /* 0x000fe4000001ff00 */
[----:B------:R-:W-:Y:S02]  /*0210*/  CS2R R54, SRZ ;  /* 0x0000000000367805 */ /* 0x000fe4000001ff00 */
[----:B------:R-:W-:Y:S01]  /*0220*/  LEA.HI R5, R5, R0, RZ, 0x6 ;  /* 0x0000000005057211 */ /* 0x000fe200078f30ff */
[----:B------:R-:W-:Y:S01]  /*0230*/  STL [R1+0x1c0], RZ ;  /* 0x0001c0ff01007387 */ /* 0x000fe20000100800 */
[----:B--2---:R-:W-:Y:S02]  /*0240*/  IABS R10, R7 ;  /* 0x00000007000a7213 */ /* 0x004fe40000000000 */
[----:B------:R-:W-:-:S02]  /*0250*/  CS2R R56, SRZ ;  /* 0x0000000000387805 */ /* 0x000fc4000001ff00 */
[----:B------:R-:W-:Y:S01]  /*0260*/  SHF.R.S32.HI R5, RZ, 0x6, R5 ;  /* 0x00000006ff057819 */ /* 0x000fe20000011405 */
[----:B------:R-:W-:Y:S01]  /*0270*/  STL [R1+0x1c4], RZ ;  /* 0x0001c4ff01007387 */ /* 0x000fe20000100800 */
[----:B---3--:R-:W-:Y:S02]  /*0280*/  LOP3.LUT R61, R61, 0x1f, RZ, 0xc0, !PT ;  /* 0x0000001f3d3d7812 */ /* 0x008fe400078ec0ff */
[----:B------:R-:W-:Y:S01]  /*0290*/  CS2R R58, SRZ ;  /* 0x00000000003a7805 */ /* 0x000fe2000001ff00 */
[----:B------:R-:W-:Y:S01]  /*02a0*/  UMOV UR5, 0x400 ;  /* 0x0000040000057882 */ /* 0x000fe20000000000 */
[----:B------:R-:W-:Y:S01]  /*02b0*/  IMAD.SHL.U32 R6, R5, 0x8, RZ ;  /* 0x0000000805067824 */ /* 0x000fe200078e00ff */
[----:B------:R-:W-:Y:S01]  /*02c0*/  STL [R1+0x1c8], RZ ;  /* 0x0001c8ff01007387 */ /* 0x000fe20000100800 */
[----:B------:R-:W1:Y:S03]  /*02d0*/  LDCU.64 UR8, c[0x0][0x358] ;  /* 0x00006b00ff0877ac */ /* 0x000e660008000a00 */
[-C--:B------:R-:W-:Y:S01]  /*02e0*/  IABS R9, R6.reuse ;  /* 0x0000000600097213 */ /* 0x080fe20000000000 */
[----:B------:R-:W-:Y:S01]  /*02f0*/  STL [R1+0x1cc], RZ ;  /* 0x0001ccff01007387 */ /* 0x000fe20000100800 */
[----:B------:R-:W-:Y:S01]  /*0300*/  IABS R12, R6 ;  /* 0x00000006000c7213 */ /* 0x000fe20000000000 */
[----:B----4-:R-:W-:Y:S01]  /*0310*/  ULEA UR5, UR6, UR5, 0x18 ;  /* 0x0000000506057291 */ /* 0x010fe2000f8ec0ff */
[----:B------:R-:W2:Y:S01]  /*0320*/  I2F.RP R0, R9 ;  /* 0x0000000900007306 */ /* 0x000ea20000209400 */
[----:B------:R-:W-:Y:S04]  /*0330*/  STL [R1+0x1b0], RZ ;  /* 0x0001b0ff01007387 */ /* 0x000fe80000100800 */
[----:B------:R-:W-:Y:S04]  /*0340*/  STL [R1+0x1b4], RZ ;  /* 0x0001b4ff01007387 */ /* 0x000fe80000100800 */
[----:B------:R-:W-:Y:S04]  /*0350*/  STL [R1+0x1b8], RZ ;  /* 0x0001b8ff01007387 */ /* 0x000fe80000100800 */
[----:B------:R-:W-:Y:S01]  /*0360*/  STL [R1+0x1bc], RZ ;  /* 0x0001bcff01007387 */ /* 0x000fe20000100800 */
[----:B--2---:R-:W2:Y:S03]  /*0370*/  MUFU.RCP R0, R0 ;  /* 0x0000000000007308 */ /* 0x004ea60000001000 */
[----:B------:R-:W-:Y:S04]  /*0380*/  STL [R1+0x1a0], RZ ;  /* 0x0001a0ff01007387 */ /* 0x000fe80000100800 */
[----:B------:R-:W-:Y:S04]  /*0390*/  STL [R1+0x1a4], RZ ;  /* 0x0001a4ff01007387 */ /* 0x000fe80000100800 */
[----:B------:R-:W-:Y:S04]  /*03a0*/  STL [R1+0x1a8], RZ ;  /* 0x0001a8ff01007387 */ /* 0x000fe80000100800 */
[----:B------:R-:W-:Y:S01]  /*03b0*/  STL [R1+0x1ac], RZ ;  /* 0x0001acff01007387 */ /* 0x000fe20000100800 */
[----:B--2---:R-:W-:-:S03]  /*03c0*/  VIADD R4, R0, 0xffffffe ;  /* 0x0ffffffe00047836 */ /* 0x004fc60000000000 */
[----:B------:R-:W-:Y:S01]  /*03d0*/  STL [R1+0x190], RZ ;  /* 0x000190ff01007387 */ /* 0x000fe20000100800 */
[----:B------:R-:W-:Y:S01]  /*03e0*/  IMAD.MOV R0, RZ, RZ, -R12 ;  /* 0x000000ffff007224 */ /* 0x000fe200078e0a0c */
[----:B------:R2:W3:Y:S02]  /*03f0*/  F2I.FTZ.U32.TRUNC.NTZ R5, R4 ;  /* 0x0000000400057305 */ /* 0x0004e4000021f000 */
[----:B------:R-:W-:Y:S04]  /*0400*/  STL [R1+0x194], RZ ;  /* 0x000194ff01007387 */ /* 0x000fe80000100800 */
[----:B------:R-:W-:Y:S01]  /*0410*/  STL [R1+0x198], RZ ;  /* 0x000198ff01007387 */ /* 0x000fe20000100800 */
[----:B--2---:R-:W-:-:S03]  /*0420*/  IMAD.MOV.U32 R4, RZ, RZ, RZ ;  /* 0x000000ffff047224 */ /* 0x004fc600078e00ff */
[----:B------:R-:W-:Y:S04]  /*0430*/  STL [R1+0x19c], RZ ;  /* 0x00019cff01007387 */ /* 0x000fe80000100800 */
[----:B------:R-:W-:Y:S01]  /*0440*/  STL [R1+0x180], RZ ;  /* 0x000180ff01007387 */ /* 0x000fe20000100800 */
[----:B---3--:R-:W-:-:S03]  /*0450*/  IMAD.MOV R8, RZ, RZ, -R5 ;  /* 0x000000ffff087224 */ /* 0x008fc600078e0a05 */
[----:B------:R-:W-:Y:S01]  /*0460*/  STL [R1+0x184], RZ ;  /* 0x000184ff01007387 */ /* 0x000fe20000100800 */
[----:B------:R-:W-:Y:S02]  /*0470*/  IMAD R11, R8, R9, RZ ;  /* 0x00000009080b7224 */ /* 0x000fe400078e02ff */
[----:B------:R-:W-:Y:S01]  /*0480*/  IMAD.MOV.U32 R8, RZ, RZ, R10 ;  /* 0x000000ffff087224 */ /* 0x000fe200078e000a */
[----:B------:R-:W-:Y:S01]  /*0490*/  STL [R1+0x188], RZ ;  /* 0x000188ff01007387 */ /* 0x000fe20000100800 */
[----:B------:R-:W-:-:S03]  /*04a0*/  IMAD.HI.U32 R5, R5, R11, R4 ;  /* 0x0000000b05057227 */ /* 0x000fc600078e0004 */
[----:B------:R-:W-:Y:S03]  /*04b0*/  STL [R1+0x18c], RZ ;  /* 0x00018cff01007387 */ /* 0x000fe60000100800 */
[----:B------:R-:W-:Y:S01]  /*04c0*/  IMAD.HI.U32 R5, R5, R8, RZ ;  /* 0x0000000805057227 */ /* 0x000fe200078e00ff */
[----:B------:R-:W-:Y:S03]  /*04d0*/  STL [R1+0x170], RZ ;  /* 0x000170ff01007387 */ /* 0x000fe60000100800 */
[----:B------:R-:W-:Y:S01]  /*04e0*/  IMAD R0, R5, R0, R8 ;  /* 0x0000000005007224 */ /* 0x000fe200078e0208 */
[----:B------:R-:W-:Y:S04]  /*04f0*/  STL [R1+0x174], RZ ;  /* 0x000174ff01007387 */ /* 0x000fe80000100800 */
[----:B------:R-:W-:Y:S01]  /*0500*/  ISETP.GT.U32.AND P1, PT, R9, R0, PT ;  /* 0x000000000900720c */ /* 0x000fe20003f24070 */
[----:B------:R-:W-:Y:S04]  /*0510*/  STL [R1+0x178], RZ ;  /* 0x000178ff01007387 */ /* 0x000fe80000100800 */
[----:B------:R-:W-:Y:S04]  /*0520*/  STL [R1+0x17c], RZ ;  /* 0x00017cff01007387 */ /* 0x000fe80000100800 */
[----:B------:R-:W-:Y:S04]  /*0530*/  STL [R1+0x160], RZ ;  /* 0x000160ff01007387 */ /* 0x000fe80000100800 */
[----:B------:R-:W-:Y:S01]  /*0540*/  @!P1 IMAD.IADD R0, R0, 0x1, -R9 ;  /* 0x0000000100009824 */ /* 0x000fe200078e0a09 */
[----:B------:R-:W-:Y:S01]  /*0550*/  STL [R1+0x164], RZ ;  /* 0x000164ff01007387 */ /* 0x000fe20000100800 */
[----:B------:R-:W-:Y:S01]  /*0560*/  @!P1 VIADD R5, R5, 0x1 ;  /* 0x0000000105059836 */ /* 0x000fe20000000000 */
[----:B------:R-:W-:-:S02]  /*0570*/  ISETP.NE.AND P1, PT, R6, RZ, PT ;  /* 0x000000ff0600720c */ /* 0x000fc40003f25270 */
[----:B------:R-:W-:Y:S01]  /*0580*/  ISETP.GE.U32.AND P0, PT, R0, R9, PT ;  /* 0x000000090000720c */ /* 0x000fe20003f06070 */
[----:B------:R-:W-:Y:S01]  /*0590*/  STL [R1+0x168], RZ ;  /* 0x000168ff01007387 */ /* 0x000fe20000100800 */
[----:B------:R-:W-:-:S03]  /*05a0*/  LOP3.LUT R0, R7, R6, RZ, 0x3c, !PT ;  /* 0x0000000607007212 */ /* 0x000fc600078e3cff */
[----:B------:R-:W-:Y:S01]  /*05b0*/  STL [R1+0x16c], RZ ;  /* 0x00016cff01007387 */ /* 0x000fe20000100800 */
[----:B------:R-:W-:Y:S01]  /*05c0*/  ISETP.GE.AND P2, PT, R0, RZ, PT ;  /* 0x000000ff0000720c */ /* 0x000fe20003f46270 */
[----:B------:R-:W-:Y:S02]  /*05d0*/  VIADD R0, R2, 0xff ;  /* 0x000000ff02007836 */ /* 0x000fe40000000000 */
[----:B------:R-:W-:Y:S04]  /*05e0*/  STL [R1+0x150], RZ ;  /* 0x000150ff01007387 */ /* 0x000fe80000100800 */
[----:B------:R-:W-:Y:S01]  /*05f0*/  STL [R1+0x154], RZ ;  /* 0x000154ff01007387 */ /* 0x000fe20000100800 */
[----:B------:R-:W-:-:S03]  /*0600*/  @P0 VIADD R5, R5, 0x1 ;  /* 0x0000000105050836 */ /* 0x000fc60000000000 */
[----:B------:R-:W-:Y:S01]  /*0610*/  STL [R1+0x158], RZ ;  /* 0x000158ff01007387 */ /* 0x000fe20000100800 */
[----:B------:R-:W-:Y:S01]  /*0620*/  IMAD.MOV.U32 R4, RZ, RZ, R5 ;  /* 0x000000ffff047224 */ /* 0x000fe200078e0005 */
[----:B------:R-:W-:Y:S02]  /*0630*/  SHF.R.S32.HI R5, RZ, 0x1f, R0 ;  /* 0x0000001fff057819 */ /* 0x000fe40000011400 */
[----:B------:R-:W-:Y:S01]  /*0640*/  STL [R1+0x15c], RZ ;  /* 0x00015cff01007387 */ /* 0x000fe20000100800 */
[----:B------:R-:W-:Y:S01]  /*0650*/  @!P2 IMAD.MOV R4, RZ, RZ, -R4 ;  /* 0x000000ffff04a224 */ /* 0x000fe200078e0a04 */
[----:B------:R-:W-:Y:S02]  /*0660*/  @!P1 LOP3.LUT R4, RZ, R6, RZ, 0x33, !PT ;  /* 0x00000006ff049212 */ /* 0x000fe400078e33ff */
[----:B------:R-:W-:Y:S01]  /*0670*/  STL [R1+0x140], RZ ;  /* 0x000140ff01007387 */ /* 0x000fe20000100800 */
[----:B------:R-:W-:Y:S02]  /*0680*/  LEA.HI R5, R5, R0, RZ, 0x8 ;  /* 0x0000000005057211 */ /* 0x000fe400078f40ff */
[----:B------:R-:W-:Y:S01]  /*0690*/  IMAD.SHL.U32 R8, R4, 0x8, RZ ;  /* 0x0000000804087824 */ /* 0x000fe200078e00ff */
[----:B------:R-:W-:Y:S01]  /*06a0*/  STL [R1+0x144], RZ ;  /* 0x000144ff01007387 */ /* 0x000fe20000100800 */
[----:B------:R-:W-:-:S03]  /*06b0*/  IMAD.MOV R4, RZ, RZ, -R4 ;  /* 0x000000ffff047224 */ /* 0x000fc600078e0a04 */
[----:B------:R-:W-:Y:S01]  /*06c0*/  STL [R1+0x148], RZ ;  /* 0x000148ff01007387 */ /* 0x000fe20000100800 */
[----:B------:R-:W-:Y:S01]  /*06d0*/  LEA.HI.SX32 R5, R5, -R8, 0x18 ;  /* 0x8000000805057211 */ /* 0x000fe200078fc2ff */
[----:B------:R-:W-:Y:S02]  /*06e0*/  IMAD R6, R6, R4, R7 ;  /* 0x0000000406067224 */ /* 0x000fe400078e0207 */
[----:B------:R-:W-:Y:S01]  /*06f0*/  STL [R1+0x14c], RZ ;  /* 0x00014cff01007387 */ /* 0x000fe20000100800 */
[----:B------:R-:W-:Y:S02]  /*0700*/  VIMNMX R13, PT, PT, R5, 0x8, PT ;  /* 0x00000008050d7848 */ /* 0x000fe40003fe0100 */
[----:B------:R-:W-:Y:S01]  /*0710*/  IABS R11, R6 ;  /* 0x00000006000b7213 */ /* 0x000fe20000000000 */
[----:B------:R-:W-:Y:S01]  /*0720*/  STL [R1+0x130], RZ ;  /* 0x000130ff01007387 */ /* 0x000fe20000100800 */
[----:B------:R-:W-:-:S03]  /*0730*/  IABS R9, R13 ;  /* 0x0000000d00097213 */ /* 0x000fc60000000000 */
[----:B------:R-:W-:Y:S01]  /*0740*/  STL [R1+0x134], RZ ;  /* 0x000134ff01007387 */ /* 0x000fe20000100800 */
[----:B------:R-:W2:Y:S03]  /*0750*/  I2F.RP R0, R9 ;  /* 0x0000000900007306 */ /* 0x000ea60000209400 */
        /* <DEDUP_REMOVED lines=10> */
[----:B------:R-:W-:Y:S04]  /*0800*/  STL [R1+0x118], RZ ;  /* 0x000118ff01007387 */ /* 0x000fe80000100800 */
[----:B------:R-:W-:Y:S01]  /*0810*/  STL [R1+0x11c], RZ ;  /* 0x00011cff01007387 */ /* 0x000fe20000100800 */
[----:B------:R-:W2:Y:S03]  /*0820*/  F2I.FTZ.U32.TRUNC.NTZ R5, R5 ;  /* 0x0000000500057305 */ /* 0x000ea6000021f000 */
[----:B------:R-:W-:Y:S04]  /*0830*/  STL [R1+0x100], RZ ;  /* 0x000100ff01007387 */ /* 0x000fe80000100800 */
[----:B------:R-:W-:Y:S04]  /*0840*/  STL [R1+0x104], RZ ;  /* 0x000104ff01007387 */ /* 0x000fe80000100800 */
[----:B------:R-:W-:Y:S04]  /*0850*/  STL [R1+0x108], RZ ;  /* 0x000108ff01007387 */ /* 0x000fe80000100800 */
[----:B------:R-:W-:Y:S01]  /*0860*/  STL [R1+0x10c], RZ ;  /* 0x00010cff01007387 */ /* 0x000fe20000100800 */
[----:B--2---:R-:W-:-:S03]  /*0870*/  IMAD.MOV R10, RZ, RZ, -R5 ;  /* 0x000000ffff0a7224 */ /* 0x004fc600078e0a05 */
[----:B------:R-:W-:Y:S01]  /*0880*/  STL [R1+0xf0], RZ ;  /* 0x0000f0ff01007387 */ /* 0x000fe20000100800 */
[----:B------:R-:W-:Y:S01]  /*0890*/  IMAD.MOV.U32 R4, RZ, RZ, R10 ;  /* 0x000000ffff047224 */ /* 0x000fe200078e000a */
[----:B------:R-:W-:Y:S02]  /*08a0*/  IABS R10, R13 ;  /* 0x0000000d000a7213 */ /* 0x000fe40000000000 */
[----:B------:R-:W-:Y:S01]  /*08b0*/  STL [R1+0xf4], RZ ;  /* 0x0000f4ff01007387 */ /* 0x000fe20000100800 */
[----:B------:R-:W-:Y:S02]  /*08c0*/  IMAD R7, R4, R9, RZ ;  /* 0x0000000904077224 */ /* 0x000fe400078e02ff */
[----:B------:R-:W-:Y:S01]  /*08d0*/  IMAD.MOV.U32 R4, RZ, RZ, RZ ;  /* 0x000000ffff047224 */ /* 0x000fe200078e00ff */
[----:B------:R-:W-:Y:S03]  /*08e0*/  STL [R1+0xf8], RZ ;  /* 0x0000f8ff01007387 */ /* 0x000fe60000100800 */
[----:B------:R-:W-:Y:S01]  /*08f0*/  IMAD.HI.U32 R4, R5, R7, R4 ;  /* 0x0000000705047227 */ /* 0x000fe200078e0004 */
[----:B------:R-:W-:Y:S03]  /*0900*/  STL [R1+0xfc], RZ ;  /* 0x0000fcff01007387 */ /* 0x000fe60000100800 */
[----:B------:R-:W-:Y:S01]  /*0910*/  IMAD.MOV R5, RZ, RZ, -R10 ;  /* 0x000000ffff057224 */ /* 0x000fe200078e0a0a */
[----:B------:R-:W-:Y:S01]  /*0920*/  STL [R1+0xe0], RZ ;  /* 0x0000e0ff01007387 */ /* 0x000fe20000100800 */
[----:B------:R-:W-:-:S03]  /*0930*/  IMAD.HI.U32 R0, R4, R11, RZ ;  /* 0x0000000b04007227 */ /* 0x000fc600078e00ff */
[----:B------:R-:W-:Y:S01]  /*0940*/  STL [R1+0xe4], RZ ;  /* 0x0000e4ff01007387 */ /* 0x000fe20000100800 */
[----:B------:R-:W-:Y:S01]  /*0950*/  IMAD R4, R0, R5, R11 ;  /* 0x0000000500047224 */ /* 0x000fe200078e020b */
[----:B------:R-:W-:Y:S02]  /*0960*/  CS2R R10, SRZ ;  /* 0x00000000000a7805 */ /* 0x000fe4000001ff00 */
[----:B------:R-:W-:Y:S02]  /*0970*/  STL [R1+0xe8], RZ ;  /* 0x0000e8ff01007387 */ /* 0x000fe40000100800 */
[----:B------:R-:W-:Y:S02]  /*0980*/  ISETP.GT.U32.AND P1, PT, R9, R4, PT ;  /* 0x000000040900720c */ /* 0x000fe40003f24070 */
[----:B------:R-:W-:Y:S04]  /*0990*/  STL [R1+0xec], RZ ;  /* 0x0000ecff01007387 */ /* 0x000fe80000100800 */
[----:B------:R-:W-:Y:S04]  /*09a0*/  STL [R1+0xd0], RZ ;  /* 0x0000d0ff01007387 */ /* 0x000fe80000100800 */
[----:B------:R-:W-:Y:S03]  /*09b0*/  STL [R1+0xd4], RZ ;  /* 0x0000d4ff01007387 */ /* 0x000fe60000100800 */
[----:B------:R-:W-:Y:S01]  /*09c0*/  @!P1 IMAD.IADD R4, R4, 0x1, -R9 ;  /* 0x0000000104049824 */ /* 0x000fe200078e0a09 */
[----:B------:R-:W-:Y:S01]  /*09d0*/  STL [R1+0xd8], RZ ;  /* 0x0000d8ff01007387 */ /* 0x000fe20000100800 */
[----:B------:R-:W-:Y:S01]  /*09e0*/  @!P1 VIADD R0, R0, 0x1 ;  /* 0x0000000100009836 */ /* 0x000fe20000000000 */
[----:B------:R-:W-:-:S02]  /*09f0*/  ISETP.NE.AND P1, PT, R13, RZ, PT ;  /* 0x000000ff0d00720c */ /* 0x000fc40003f25270 */
[----:B------:R-:W-:Y:S01]  /*0a00*/  STL [R1+0xdc], RZ ;  /* 0x0000dcff01007387 */ /* 0x000fe20000100800 */
[----:B------:R-:W-:Y:S02]  /*0a10*/  ISETP.GE.U32.AND P0, PT, R4, R9, PT ;  /* 0x000000090400720c */ /* 0x000fe40003f06070 */
[----:B------:R-:W-:Y:S01]  /*0a20*/  LOP3.LUT R4, R6, R13, RZ, 0x3c, !PT ;  /* 0x0000000d06047212 */ /* 0x000fe200078e3cff */
[----:B------:R-:W-:Y:S03]  /*0a30*/  STL [R1+0xc0], RZ ;  /* 0x0000c0ff01007387 */ /* 0x000fe60000100800 */
[----:B------:R-:W-:Y:S01]  /*0a40*/  ISETP.GE.AND P2, PT, R4, RZ, PT ;  /* 0x000000ff0400720c */ /* 0x000fe20003f46270 */
[----:B------:R-:W-:Y:S01]  /*0a50*/  STL [R1+0xc4], RZ ;  /* 0x0000c4ff01007387 */ /* 0x000fe20000100800 */
[----:B------:R-:W-:-:S03]  /*0a60*/  CS2R R4, SRZ ;  /* 0x0000000000047805 */ /* 0x000fc6000001ff00 */
[----:B------:R-:W-:Y:S02]  /*0a70*/  STL [R1+0xc8], RZ ;  /* 0x0000c8ff01007387 */ /* 0x000fe40000100800 */
[----:B------:R-:W-:Y:S02]  /*0a80*/  @P0 VIADD R0, R0, 0x1 ;  /* 0x0000000100000836 */ /* 0x000fe40000000000 */
[----:B------:R-:W-:Y:S04]  /*0a90*/  STL [R1+0xcc], RZ ;  /* 0x0000ccff01007387 */ /* 0x000fe80000100800 */
[----:B------:R-:W-:Y:S01]  /*0aa0*/  STL [R1+0xb0], RZ ;  /* 0x0000b0ff01007387 */ /* 0x000fe20000100800 */
[----:B------:R-:W-:Y:S01]  /*0ab0*/  @!P2 IMAD.MOV R0, RZ, RZ, -R0 ;  /* 0x000000ffff00a224 */ /* 0x000fe200078e0a00 */
[----:B------:R-:W-:-:S02]  /*0ac0*/  @!P1 LOP3.LUT R0, RZ, R13, RZ, 0x33, !PT ;  /* 0x0000000dff009212 */ /* 0x000fc400078e33ff */
[----:B------:R-:W-:Y:S03]  /*0ad0*/  STL [R1+0xb4], RZ ;  /* 0x0000b4ff01007387 */ /* 0x000fe60000100800 */
[----:B0-----:R-:W-:Y:S01]  /*0ae0*/  IMAD.SHL.U32 R2, R0, 0x40, RZ ;  /* 0x0000004000027824 */ /* 0x001fe200078e00ff */
[----:B------:R-:W-:Y:S01]  /*0af0*/  STL [R1+0xb8], RZ ;  /* 0x0000b8ff01007387 */ /* 0x000fe20000100800 */
[----:B------:R-:W-:Y:S02]  /*0b00*/  IMAD.MOV R60, RZ, RZ, -R0 ;  /* 0x000000ffff3c7224 */ /* 0x000fe400078e0a00 */
[C---:B------:R-:W-:Y:S01]  /*0b10*/  VIADD R0, R2.reuse, 0x1 ;  /* 0x0000000102007836 */ /* 0x040fe20000000000 */
[----:B------:R-:W-:Y:S01]  /*0b20*/  STL [R1+0xbc], RZ ;  /* 0x0000bcff01007387 */ /* 0x000fe20000100800 */
[----:B------:R-:W-:Y:S02]  /*0b30*/  VIADD R3, R2, 0x2 ;  /* 0x0000000202037836 */ /* 0x000fe40000000000 */
[----:B------:R-:W-:Y:S01]  /*0b40*/  IMAD R60, R13, R60, R6 ;  /* 0x0000003c0d3c7224 */ /* 0x000fe200078e0206 */
[----:B------:R-:W-:Y:S01]  /*0b50*/  STL [R1+0xa0], RZ ;  /* 0x0000a0ff01007387 */ /* 0x000fe20000100800 */
[----:B------:R-:W-:-:S02]  /*0b60*/  CS2R R6, SRZ ;  /* 0x0000000000067805 */ /* 0x000fc4000001ff00 */
[----:B------:R-:W-:Y:S01]  /*0b70*/  CS2R R12, SRZ ;  /* 0x00000000000c7805 */ /* 0x000fe2000001ff00 */
[----:B------:R-:W-:Y:S01]  /*0b80*/  IMAD.IADD R60, R8, 0x1, R60 ;  /* 0x00000001083c7824 */ /* 0x000fe200078e023c */
[----:B------:R-:W-:Y:S01]  /*0b90*/  STL [R1+0xa4], RZ ;  /* 0x0000a4ff01007387 */ /* 0x000fe20000100800 */
[----:B------:R-:W-:-:S03]  /*0ba0*/  CS2R R8, SRZ ;  /* 0x0000000000087805 */ /* 0x000fc6000001ff00 */
[----:B------:R-:W-:Y:S04]  /*0bb0*/  STL [R1+0xa8], RZ ;  /* 0x0000a8ff01007387 */ /* 0x000fe80000100800 */
        /* <DEDUP_REMOVED lines=37> */
[----:B------:R-:W-:Y:S04]  /*0e10*/  STL [R1], RZ ;  /* 0x000000ff01007387 */ /* 0x000fe80000100800 */
        /* <DEDUP_REMOVED lines=87> */
[----:B------:R-:W-:Y:S04]  /*1390*/  STL [R1+0xcfc], R2 ;  /* 0x000cfc0201007387 */ /* 0x000fe80000100800 */
[----:B------:R0:W-:Y:S04]  /*13a0*/  STL [R1+0x3ac], R0 ;  /* 0x0003ac0001007387 */ /* 0x0001e80000100800 */
[----:B------:R2:W-:Y:S01]  /*13b0*/  STL [R1+0x3a8], R3 ;  /* 0x0003a80301007387 */ /* 0x0005e20000100800 */
[----:B0-----:R-:W-:-:S02]  /*13c0*/  VIADD R0, R2, 0x3 ;  /* 0x0000000302007836 */ /* 0x001fc40000000000 */
[----:B--2---:R-:W-:-:S03]  /*13d0*/  VIADD R3, R2, 0x4 ;  /* 0x0000000402037836 */ /* 0x004fc60000000000 */
[----:B------:R0:W-:Y:S04]  /*13e0*/  STL [R1+0x3a4], R0 ;  /* 0x0003a40001007387 */ /* 0x0001e80000100800 */
[----:B------:R2:W-:Y:S01]  /*13f0*/  STL [R1+0x3a0], R3 ;  /* 0x0003a00301007387 */ /* 0x0005e20000100800 */
[C---:B0-----:R-:W-:Y:S02]  /*1400*/  VIADD R0, R2.reuse, 0x5 ;  /* 0x0000000502007836 */ /* 0x041fe40000000000 */
        /* <DEDUP_REMOVED lines=79> */
[----:B0-----:R-:W-:Y:S02]  /*1900*/  IMAD.SHL.U32 R0, R60, 0x100, RZ ;  /* 0x000001003c007824 */ /* 0x001fe400078e00ff */
[----:B--2---:R-:W-:-:S05]  /*1910*/  VIADD R3, R2, 0x2d ;  /* 0x0000002d02037836 */ /* 0x004fca0000000000 */
[----:B------:R0:W-:Y:S02]  /*1920*/  STL [R1+0x2ec], R3 ;  /* 0x0002ec0301007387 */ /* 0x0001e40000100800 */
[----:B0-----:R-:W-:-:S05]  /*1930*/  VIADD R3, R2, 0x2e ;  /* 0x0000002e02037836 */ /* 0x001fca0000000000 */
[----:B------:R0:W-:Y:S02]  /*1940*/  STL [R1+0x2e8], R3 ;  /* 0x0002e80301007387 */ /* 0x0001e40000100800 */
[----:B0-----:R-:W-:Y:S01]  /*1950*/  PRMT R3, R61, 0x6540, R60 ;  /* 0x000065403d037816 */ /* 0x001fe2000000003c */
[----:B------:R-:W-:Y:S01]  /*1960*/  VIADD R60, R2, 0x2f ;  /* 0x0000002f023c7836 */ /* 0x000fe20000000000 */
[----:B------:R-:W-:Y:S01]  /*1970*/  LOP3.LUT R61, R0, 0x20, R61, 0xfe, !PT ;  /* 0x00000020003d7812 */ /* 0x000fe200078efe3d */
[----:B------:R-:W-:-:S04]  /*1980*/  VIADD R0, R2, 0x30 ;  /* 0x0000003002007836 */ /* 0x000fc80000000000 */
[----:B------:R0:W-:Y:S04]  /*1990*/  STL [R1+0xf8c], R61 ;  /* 0x000f8c3d01007387 */ /* 0x0001e80000100800 */
[----:B------:R-:W-:Y:S04]  /*19a0*/  STL [R1+0xf88], R3 ;  /* 0x000f880301007387 */ /* 0x000fe80000100800 */
[----:B------:R2:W-:Y:S01]  /*19b0*/  STL [R1+0x2e4], R60 ;  /* 0x0002e43c01007387 */ /* 0x0005e20000100800 */
[----:B0-----:R-:W-:-:S03]  /*19c0*/  VIADD R61, R2, 0x31 ;  /* 0x00000031023d7836 */ /* 0x001fc60000000000 */
[----:B------:R0:W-:Y:S04]  /*19d0*/  STL [R1+0x2e0], R0 ;  /* 0x0002e00001007387 */ /* 0x0001e80000100800 */
[----:B------:R3:W-:Y:S01]  /*19e0*/  STL [R1+0x2dc], R61 ;  /* 0x0002dc3d01007387 */ /* 0x0007e20000100800 */
[C---:B--2---:R-:W-:Y:S02]  /*19f0*/  VIADD R60, R2.reuse, 0x32 ;  /* 0x00000032023c7836 */ /* 0x044fe40000000000 */
[----:B0-----:R-:W-:-:S03]  /*1a00*/  VIADD R0, R2, 0x33 ;  /* 0x0000003302007836 */ /* 0x001fc60000000000 */
[----:B------:R0:W-:Y:S01]  /*1a10*/  STL [R1+0x2d8], R60 ;  /* 0x0002d83c01007387 */ /* 0x0001e20000100800 */
[----:B---3--:R-:W-:-:S03]  /*1a20*/  VIADD R61, R2, 0x34 ;  /* 0x00000034023d7836 */ /* 0x008fc60000000000 */
[----:B------:R2:W-:Y:S04]  /*1a30*/  STL [R1+0x2d4], R0 ;  /* 0x0002d40001007387 */ /* 0x0005e80000100800 */
[----:B------:R3:W-:Y:S01]  /*1a40*/  STL [R1+0x2d0], R61 ;  /* 0x0002d03d01007387 */ /* 0x0007e20000100800 */
[C---:B0-----:R-:W-:Y:S02]  /*1a50*/  VIADD R60, R2.reuse, 0x35 ;  /* 0x00000035023c7836 */ /* 0x041fe40000000000 */
[----:B--2---:R-:W-:-:S03]  /*1a60*/  VIADD R0, R2, 0x36 ;  /* 0x0000003602007836 */ /* 0x004fc60000000000 */
        /* <DEDUP_REMOVED lines=14> */
[----:B------:R2:W-:Y:S01]  /*1b50*/  STL [R1+0x280], R0 ;  /* 0x0002800001007387 */ /* 0x0005e20000100800 */
[C---:B0-----:R-:W-:Y:S02]  /*1b60*/  VIADD R60, R2.reuse, 0x3e ;  /* 0x0000003e023c7836 */ /* 0x041fe40000000000 */
[----:B--2---:R-:W-:Y:S01]  /*1b70*/  VIADD R0, R2, 0x3f ;  /* 0x0000003f02007836 */ /* 0x004fe20000000000 */
[----:B------:R-:W-:-:S05]  /*1b80*/  LOP3.LUT R2, R3, 0x40, RZ, 0xfc, !PT ;  /* 0x0000004003027812 */ /* 0x000fca00078efcff */
[----:B------:R0:W-:Y:S02]  /*1b90*/  STL [R1+0xfa4], R2 ;  /* 0x000fa40201007387 */ /* 0x0001e40000100800 */
[----:B0-----:R-:W-:-:S05]  /*1ba0*/  LOP3.LUT R2, R3, 0x60, RZ, 0xfc, !PT ;  /* 0x0000006003027812 */ /* 0x001fca00078efcff */
[----:B------:R0:W-:Y:S02]  /*1bb0*/  STL [R1+0xfa0], R2 ;  /* 0x000fa00201007387 */ /* 0x0001e40000100800 */
[----:B0-----:R-:W-:-:S05]  /*1bc0*/  LOP3.LUT R2, R3, 0x80, RZ, 0xfc, !PT ;  /* 0x0000008003027812 */ /* 0x001fca00078efcff */
[----:B------:R0:W-:Y:S02]  /*1bd0*/  STL [R1+0xf9c], R2 ;  /* 0x000f9c0201007387 */ /* 0x0001e40000100800 */
[----:B0-----:R-:W-:-:S05]  /*1be0*/  LOP3.LUT R2, R3, 0xa0, RZ, 0xfc, !PT ;  /* 0x000000a003027812 */ /* 0x001fca00078efcff */
[----:B------:R0:W-:Y:S02]  /*1bf0*/  STL [R1+0xf98], R2 ;  /* 0x000f980201007387 */ /* 0x0001e40000100800 */
[C---:B0-----:R-:W-:Y:S02]  /*1c00*/  LOP3.LUT R2, R3.reuse, 0xc0, RZ, 0xfc, !PT ;  /* 0x000000c003027812 */ /* 0x041fe400078efcff */
[----:B------:R-:W-:-:S03]  /*1c10*/  LOP3.LUT R3, R3, 0xe0, RZ, 0xfc, !PT ;  /* 0x000000e003037812 */ /* 0x000fc600078efcff */
[----:B------:R0:W-:Y:S04]  /*1c20*/  STL [R1+0xf94], R2 ;  /* 0x000f940201007387 */ /* 0x0001e80000100800 */
[----:B0-----:R0:W5:Y:S04]  /*1c30*/  LDL.LU R2, [R1+0x237c] ;  /* 0x00237c0001027983 */ /* 0x0011680000300800 */
[----:B------:R2:W-:Y:S04]  /*1c40*/  STL [R1+0xf90], R3 ;  /* 0x000f900301007387 */ /* 0x0005e80000100800 */
[----:B--2---:R0:W5:Y:S01]  /*1c50*/  LDL.LU R3, [R1+0x2378] ;  /* 0x0023780001037983 */ /* 0x0041620000300800 */
[----:B-1----:R-:W-:Y:S05]  /*1c60*/  BRA.U !UP0, `(.L_x_0) ;  /* 0x0000053108707547 */ /* 0x002fea000b800000 */
[----:B------:R-:W2:Y:S04]  /*1c70*/  LDL R34, [R1+0xf8c] ;  /* 0x000f8c0001227983 */ /* 0x000ea80000100800 */
[----:B------:R-:W3:Y:S04]  /*1c80*/  LDL R35, [R1+0xfa4] ;  /* 0x000fa40001237983 */ /* 0x000ee80000100800 */
[----:B------:R-:W4:Y:S01]  /*1c90*/  LDL R36, [R1+0xfa0] ;  /* 0x000fa00001247983 */ /* 0x000f220000100800 */
[----:B-----5:R-:W-:Y:S01]  /*1ca0*/  IABS R5, R2 ;  /* 0x0000000200057213 */ /* 0x020fe20000000000 */
[----:B------:R-:W1:Y:S02]  /*1cb0*/  LDCU.128 UR12, c[0x0][0x380] ;  /* 0x00007000ff0c77ac */ /* 0x000e640008000c00 */
[----:B------:R-:W4:Y:S01]  /*1cc0*/  LDL.LU R44, [R1+0x28c] ;  /* 0x00028c00012c7983 */ /* 0x000f220000300800 */
[----:B------:R-:W-:Y:S01]  /*1cd0*/  IABS R4, R3 ;  /* 0x0000000300047213 */ /* 0x000fe20000000000 */
[----:B------:R-:W0:Y:S02]  /*1ce0*/  LDCU UR6, c[0x0][0x3a4] ;  /* 0x00007480ff0677ac */ /* 0x000e240008000800 */
[----:B------:R-:W4:Y:S01]  /*1cf0*/  LDL.LU R43, [R1+0x288] ;  /* 0x00028800012b7983 */ /* 0x000f220000300800 */
[----:B------:R-:W-:Y:S01]  /*1d00*/  ISETP.GE.AND P3, PT, R0, RZ, PT ;  /* 0x000000ff0000720c */ /* 0x000fe20003f66270 */
[----:B------:R-:W0:Y:S02]  /*1d10*/  LDCU UR7, c[0x0][0x3b0] ;  /* 0x00007600ff0777ac */ /* 0x000e240008000800 */
[----:B------:R-:W4:Y:S04]  /*1d20*/  LDL.LU R42, [R1+0x284] ;  /* 0x00028400012a7983 */ /* 0x000f280000300800 */
[----:B------:R-:W4:Y:S04]  /*1d30*/  LDL.LU R41, [R1+0x280] ;  /* 0x0002800001297983 */ /* 0x000f280000300800 */
[----:B------:R-:W4:Y:S04]  /*1d40*/  LDL R40, [R1+0xf90] ;  /* 0x000f900001287983 */ /* 0x000f280000100800 */
[----:B------:R-:W4:Y:S04]  /*1d50*/  LDL R39, [R1+0xf94] ;  /* 0x000f940001277983 */ /* 0x000f280000100800 */
[----:B------:R-:W4:Y:S04]  /*1d60*/  LDL R38, [R1+0xf98] ;  /* 0x000f980001267983 */ /* 0x000f280000100800 */
[----:B------:R-:W4:Y:S04]  /*1d70*/  LDL R37, [R1+0xf9c] ;  /* 0x000f9c0001257983 */ /* 0x000f280000100800 */
[----:B------:R-:W4:Y:S04]  /*1d80*/  LDL.LU R45, [R1+0x2c4] ;  /* 0x0002c400012d7983 */ /* 0x000f280000300800 */
[----:B------:R-:W4:Y:S04]  /*1d90*/  LDL R33, [R1+0xf88] ;  /* 0x000f880001217983 */ /* 0x000f280000100800 */
[----:B------:R-:W4:Y:S04]  /*1da0*/  LDL.LU R59, [R1+0x2e0] ;  /* 0x0002e000013b7983 */ /* 0x000f280000300800 */
        /* <DEDUP_REMOVED lines=12> */
[----:B------:R-:W4:Y:S01]  /*1e70*/  LDL.LU R46, [R1+0x2c8] ;  /* 0x0002c800012e7983 */ /* 0x000f220000300800 */
[----:B------:R-:W0:Y:S01]  /*1e80*/  I2F.RP R6, R5 ;  /* 0x0000000500067306 */ /* 0x000e220000209400 */
[----:B------:R-:W-:-:S02]  /*1e90*/  IABS R0, R0 ;  /* 0x0000000000007213 */ /* 0x000fc40000000000 */
[----:B------:R0:W-:Y:S05]  /*1ea0*/  STL [R1+0x24b4], R3 ;  /* 0x0024b40301007387 */ /* 0x0001ea0000100800 */
[----:B------:R-:W1:Y:S08]  /*1eb0*/  I2F.RP R20, R4 ;  /* 0x0000000400147306 */ /* 0x000e700000209400 */
[----:B0-----:R-:W0:Y:S08]  /*1ec0*/  MUFU.RCP R6, R6 ;  /* 0x0000000600067308 */ /* 0x001e300000001000 */
[----:B-1----:R-:W1:Y:S01]  /*1ed0*/  MUFU.RCP R20, R20 ;  /* 0x0000001400147308 */ /* 0x002e620000001000 */
[----:B0-----:R-:W-:-:S07]  /*1ee0*/  VIADD R6, R6, 0xffffffe ;  /* 0x0ffffffe06067836 */ /* 0x001fce0000000000 */
[----:B------:R-:W0:Y:S01]  /*1ef0*/  F2I.FTZ.U32.TRUNC.NTZ R7, R6 ;  /* 0x0000000600077305 */ /* 0x000e22000021f000 */
[----:B-1----:R-:W-:-:S07]  /*1f00*/  VIADD R20, R20, 0xffffffe ;  /* 0x0ffffffe14147836 */ /* 0x002fce0000000000 */
[----:B------:R1:W1:Y:S01]  /*1f10*/  F2I.FTZ.U32.TRUNC.NTZ R21, R20 ;  /* 0x0000001400157305 */ /* 0x000262000021f000 */
[----:B0-----:R-:W-:Y:S02]  /*1f20*/  IMAD.MOV R6, RZ, RZ, -R7 ;  /* 0x000000ffff067224 */ /* 0x001fe400078e0a07 */
[----:B-1----:R-:W-:Y:S02]  /*1f30*/  IMAD.MOV.U32 R20, RZ, RZ, RZ ;  /* 0x000000ffff147224 */ /* 0x002fe400078e00ff */
[----:B------:R-:W-:Y:S02]  /*1f40*/  IMAD R15, R6, R5, RZ ;  /* 0x00000005060f7224 */ /* 0x000fe400078e02ff */
[----:B------:R-:W-:Y:S02]  /*1f50*/  IMAD.MOV.U32 R6, RZ, RZ, RZ ;  /* 0x000000ffff067224 */ /* 0x000fe400078e00ff */
[----:B------:R-:W-:Y:S02]  /*1f60*/  IMAD.MOV R14, RZ, RZ, -R21 ;  /* 0x000000ffff0e7224 */ /* 0x000fe400078e0a15 */
[----:B------:R-:W-:-:S04]  /*1f70*/  IMAD.HI.U32 R15, R7, R15, R6 ;  /* 0x0000000f070f7227 */ /* 0x000fc800078e0006 */
[----:B------:R-:W-:-:S04]  /*1f80*/  IMAD R14, R14, R4, RZ ;  /* 0x000000040e0e7224 */ /* 0x000fc800078e02ff */
[----:B------:R-:W-:Y:S01]  /*1f90*/  IMAD.HI.U32 R20, R21, R14, R20 ;  /* 0x0000000e15147227 */ /* 0x000fe200078e0014 */
[----:B------:R-:W-:-:S05]  /*1fa0*/  IABS R21, R60 ;  /* 0x0000003c00157213 */ /* 0x000fca0000000000 */
[----:B------:R-:W-:-:S04]  /*1fb0*/  IMAD.HI.U32 R14, R20, R0, RZ ;  /* 0x00000000140e7227 */ /* 0x000fc800078e00ff */
[----:B------:R-:W-:Y:S02]  /*1fc0*/  IMAD.MOV R14, RZ, RZ, -R14 ;  /* 0x000000ffff0e7224 */ /* 0x000fe400078e0a0e */
[----:B------:R-:W-:-:S04]  /*1fd0*/  IMAD.HI.U32 R22, R20, R21, RZ ;  /* 0x0000001514167227 */ /* 0x000fc800078e00ff */
[----:B------:R-:W-:Y:S01]  /*1fe0*/  IMAD R0, R4, R14, R0 ;  /* 0x0000000e04007224 */ /* 0x000fe200078e0200 */
[----:B------:R-:W-:Y:S01]  /*1ff0*/  IABS R14, R61 ;  /* 0x0000003d000e7213 */ /* 0x000fe20000000000 */
[----:B------:R-:W-:-:S04]  /*2000*/  IMAD.MOV R22, RZ, RZ, -R22 ;  /* 0x000000ffff167224 */ /* 0x000fc800078e0a16 */
[----:B------:R-:W-:Y:S01]  /*2010*/  IMAD R21, R4, R22, R21 ;  /* 0x0000001604157224 */ /* 0x000fe200078e0215 */
[----:B--2---:R-:W-:Y:S02]  /*2020*/  IABS R6, R34 ;  /* 0x0000002200067213 */ /* 0x004fe40000000000 */
[----:B---3--:R-:W-:-:S03]  /*2030*/  IABS R9, R35 ;  /* 0x0000002300097213 */ /* 0x008fc60000000000 */
[----:B------:R-:W-:Y:S01]  /*2040*/  IMAD.HI.U32 R12, R15, R6, RZ ;  /* 0x000000060f0c7227 */ /* 0x000fe200078e00ff */
[----:B----4-:R-:W-:-:S03]  /*2050*/  IABS R8, R36 ;  /* 0x0000002400087213 */ /* 0x010fc60000000000 */
[----:B------:R-:W-:-:S04]  /*2060*/  IMAD.HI.U32 R11, R15, R9, RZ ;  /* 0x000000090f0b7227 */ /* 0x000fc800078e00ff */
[----:B------:R-:W-:Y:S02]  /*2070*/  IMAD.MOV R12, RZ, RZ, -R12 ;  /* 0x000000ffff0c7224 */ /* 0x000fe400078e0a0c */
[----:B------:R-:W-:Y:S02]  /*2080*/  IMAD.MOV R11, RZ, RZ, -R11 ;  /* 0x000000ffff0b7224 */ /* 0x000fe400078e0a0b */
[C---:B------:R-:W-:Y:S02]  /*2090*/  IMAD R6, R5.reuse, R12, R6 ;  /* 0x0000000c05067224 */ /* 0x040fe400078e0206 */
[----:B------:R-:W-:-:S03]  /*20a0*/  IMAD R9, R5, R11, R9 ;  /* 0x0000000b05097224 */ /* 0x000fc600078e0209 */
[C---:B------:R-:W-:Y:S02]  /*20b0*/  ISETP.GT.U32.AND P0, PT, R5.reuse, R6, PT ;  /* 0x000000060500720c */ /* 0x040fe40003f04070 */
[----:B------:R-:W-:Y:S02]  /*20c0*/  ISETP.GT.U32.AND P2, PT, R5, R9, PT ;  /* 0x000000090500720c */ /* 0x000fe40003f44070 */
[----:B------:R-:W-:-:S09]  /*20d0*/  IABS R11, R39 ;  /* 0x00000027000b7213 */ /* 0x000fd20000000000 */
[----:B------:R-:W-:Y:S01]  /*20e0*/  @!P0 IMAD.IADD R6, R6, 0x1, -R5 ;  /* 0x0000000106068824 */ /* 0x000fe200078e0a05 */
[----:B------:R-:W-:Y:S01]  /*20f0*/  IABS R12, R38 ;  /* 0x00000026000c7213 */ /* 0x000fe20000000000 */
[----:B------:R-:W-:-:S04]  /*2100*/  IMAD.HI.U32 R16, R15, R11, RZ ;  /* 0x0000000b0f107227 */ /* 0x000fc800078e00ff */
[----:B------:R-:W-:-:S04]  /*2110*/  IMAD.HI.U32 R17, R15, R12, RZ ;  /* 0x0000000c0f117227 */ /* 0x000fc800078e00ff */
[----:B------:R-:W-:Y:S02]  /*2120*/  IMAD.MOV R16, RZ, RZ, -R16 ;  /* 0x000000ffff107224 */ /* 0x000fe400078e0a10 */
[----:B------:R-:W-:Y:S01]  /*2130*/  IMAD.MOV R17, RZ, RZ, -R17 ;  /* 0x000000ffff117224 */ /* 0x000fe200078e0a11 */
[----:B------:R-:W-:Y:S01]  /*2140*/  IABS R10, R33 ;  /* 0x00000021000a7213 */ /* 0x000fe20000000000 */
[C---:B------:R-:W-:Y:S01]  /*2150*/  IMAD R11, R5.reuse, R16, R11 ;  /* 0x00000010050b7224 */ /* 0x040fe200078e020b */
[----:B------:R-:W-:Y:S01]  /*2160*/  IABS R16, R42 ;  /* 0x0000002a00107213 */ /* 0x000fe20000000000 */
[----:B------:R-:W-:Y:S02]  /*2170*/  IMAD R12, R5, R17, R12 ;  /* 0x00000011050c7224 */ /* 0x000fe400078e020c */
[----:B------:R-:W-:Y:S02]  /*2180*/  IMAD.MOV.U32 R7, RZ, RZ, R10 ;  /* 0x000000ffff077224 */ /* 0x000fe400078e000a */
[----:B------:R-:W-:Y:S01]  /*2190*/  IMAD.HI.U32 R10, R15, R8, RZ ;  /* 0x000000080f0a7227 */ /* 0x000fe200078e00ff */
[----:B------:R-:W-:-:S03]  /*21a0*/  ISETP.GT.U32.AND P5, PT, R5, R12, PT ;  /* 0x0000000c0500720c */ /* 0x000fc60003fa4070 */
[----:B------:R-:W-:-:S04]  /*21b0*/  IMAD.HI.U32 R13, R15, R7, RZ ;  /* 0x000000070f0d7227 */ /* 0x000fc800078e00ff */
[----:B------:R-:W-:Y:S02]  /*21c0*/  IMAD.MOV R13, RZ, RZ, -R13 ;  /* 0x000000ffff0d7224 */ /* 0x000fe400078e0a0d */
[----:B------:R-:W-:Y:S02]  /*21d0*/  IMAD.MOV R10, RZ, RZ, -R10 ;  /* 0x000000ffff0a7224 */ /* 0x000fe400078e0a0a */
[C---:B------:R-:W-:Y:S01]  /*21e0*/  IMAD R7, R5.reuse, R13, R7 ;  /* 0x0000000d05077224 */ /* 0x040fe200078e0207 */
[----:B------:R-:W-:Y:S01]  /*21f0*/  IABS R13, R37 ;  /* 0x00000025000d7213 */ /* 0x000fe20000000000 */
[----:B------:R-:W-:Y:S01]  /*2200*/  IMAD R8, R5, R10, R8 ;  /* 0x0000000a05087224 */ /* 0x000fe200078e0208 */
[----:B------:R-:W-:Y:S01]  /*2210*/  IABS R10, R40 ;  /* 0x00000028000a7213 */ /* 0x000fe20000000000 */
[----:B------:R-:W-:Y:S01]  /*2220*/  @!P2 IMAD.IADD R9, R9, 0x1, -R5 ;  /* 0x000000010909a824 */ /* 0x000fe200078e0a05 */
[----:B------:R-:W-:Y:S01]  /*2230*/  ISETP.GT.U32.AND P6, PT, R5, R7, PT ;  /* 0x000000070500720c */ /* 0x000fe20003fc4070 */
[----:B------:R-:W-:Y:S01]  /*2240*/  IMAD.HI.U32 R18, R15, R13, RZ ;  /* 0x0000000d0f127227 */ /* 0x000fe200078e00ff */
[----:B------:R-:W-:-:S02]  /*2250*/  ISETP.GT.U32.AND P4, PT, R5, R8, PT ;  /* 0x000000080500720c */ /* 0x000fc40003f84070 */
[----:B------:R-:W-:Y:S01]  /*2260*/  IABS R26, R49 ;  /* 0x00000031001a7213 */ /* 0x000fe20000000000 */
[----:B------:R-:W-:-:S04]  /*2270*/  IMAD.HI.U32 R15, R15, R10, RZ ;  /* 0x0000000a0f0f7227 */ /* 0x000fc800078e00ff */
[----:B------:R-:W-:Y:S02]  /*2280*/  IMAD.MOV R15, RZ, RZ, -R15 ;  /* 0x000000ffff0f7224 */ /* 0x000fe400078e0a0f */
[----:B------:R-:W-:Y:S02]  /*2290*/  IMAD.MOV R18, RZ, RZ, -R18 ;  /* 0x000000ffff127224 */ /* 0x000fe400078e0a12 */
[----:B------:R-:W-:Y:S01]  /*22a0*/  IMAD R10, R5, R15, R10 ;  /* 0x0000000f050a7224 */ /* 0x000fe200078e020a */
[----:B------:R-:W-:Y:S01]  /*22b0*/  IABS R15, R41 ;  /* 0x00000029000f7213 */ /* 0x000fe20000000000 */
[--C-:B------:R-:W-:Y:S01]  /*22c0*/  @!P6 IMAD.IADD R7, R7, 0x1, -R5.reuse ;  /* 0x000000010707e824 */ /* 0x100fe200078e0a05 */
[C---:B------:R-:W-:Y:S01]  /*22d0*/  ISETP.GT.U32.AND P6, PT, R5.reuse, R11, PT ;  /* 0x0000000b0500720c */ /* 0x040fe20003fc4070 */
[----:B------:R-:W-:Y:S01]  /*22e0*/  @!P4 IMAD.IADD R8, R8, 0x1, -R5 ;  /* 0x000000010808c824 */ /* 0x000fe200078e0a05 */
[C---:B------:R-:W-:Y:S01]  /*22f0*/  ISETP.GT.U32.AND P0, PT, R5.reuse, R10, PT ;  /* 0x0000000a0500720c */ /* 0x040fe20003f04070 */
[C---:B------:R-:W-:Y:S01]  /*2300*/  IMAD R13, R5.reuse, R18, R13 ;  /* 0x00000012050d7224 */ /* 0x040fe200078e020d */
[C---:B------:R-:W-:Y:S01]  /*2310*/  ISETP.GT.U32.AND P4, PT, R5.reuse, R6, PT ;  /* 0x000000060500720c */ /* 0x040fe20003f84070 */
[----:B------:R-:W-:Y:S01]  /*2320*/  @!P5 IMAD.IADD R12, R12, 0x1, -R5 ;  /* 0x000000010c0cd824 */ /* 0x000fe200078e0a05 */
[C---:B------:R-:W-:Y:S01]  /*2330*/  ISETP.GT.U32.AND P2, PT, R5.reuse, R7, PT ;  /* 0x000000070500720c */ /* 0x040fe20003f44070 */
[----:B------:R-:W-:Y:S01]  /*2340*/  IMAD.HI.U32 R17, R20, R14, RZ ;  /* 0x0000000e14117227 */ /* 0x000fe200078e00ff */
[----:B------:R-:W-:-:S02]  /*2350*/  ISETP.GT.U32.AND P1, PT, R5, R13, PT ;  /* 0x0000000d0500720c */ /* 0x000fc40003f24070 */
[----:B------:R-:W-:Y:S01]  /*2360*/  ISETP.GT.U32.AND P5, PT, R5, R9, PT ;  /* 0x000000090500720c */ /* 0x000fe20003fa4070 */
[----:B------:R-:W-:-:S04]  /*2370*/  IMAD.HI.U32 R18, R20, R15, RZ ;  /* 0x0000000f14127227 */ /* 0x000fc800078e00ff */
[--C-:B------:R-:W-:Y:S01]  /*2380*/  @!P6 IMAD.IADD R11, R11, 0x1, -R5.reuse ;  /* 0x000000010b0be824 */ /* 0x100fe200078e0a05 */
[----:B------:R-:W-:Y:S01]  /*2390*/  IABS R22, R46 ;  /* 0x0000002e00167213 */ /* 0x000fe20000000000 */
[--C-:B------:R-:W-:Y:S02]  /*23a0*/  @!P0 IMAD.IADD R10, R10, 0x1, -R5.reuse ;  /* 0x000000010a0a8824 */ /* 0x100fe400078e0a05 */
[--C-:B------:R-:W-:Y:S01]  /*23b0*/  @!P4 IMAD.IADD R6, R6, 0x1, -R5.reuse ;  /* 0x000000010606c824 */ /* 0x100fe200078e0a05 */
[----:B------:R-:W-:Y:S01]  /*23c0*/  ISETP.GT.U32.AND P4, PT, R5, R11, PT ;  /* 0x0000000b0500720c */ /* 0x000fe20003f84070 */
[--C-:B------:R-:W-:Y:S01]  /*23d0*/  @!P1 IMAD.IADD R13, R13, 0x1, -R5.reuse ;  /* 0x000000010d0d9824 */ /* 0x100fe200078e0a05 */
[----:B------:R-:W-:Y:S01]  /*23e0*/  ISETP.GT.U32.AND P6, PT, R5, R10, PT ;  /* 0x0000000a0500720c */ /* 0x000fe20003fc4070 */
[--C-:B------:R-:W-:Y:S01]  /*23f0*/  @!P2 IMAD.IADD R7, R7, 0x1, -R5.reuse ;  /* 0x000000010707a824 */ /* 0x100fe200078e0a05 */
[----:B------:R-:W-:Y:S01]  /*2400*/  ISETP.GT.U32.AND P1, PT, R5, R8, PT ;  /* 0x000000080500720c */ /* 0x000fe20003f24070 */
[----:B------:R-:W-:Y:S01]  /*2410*/  @!P5 IMAD.IADD R9, R9, 0x1, -R5 ;  /* 0x000000010909d824 */ /* 0x000fe200078e0a05 */
[C---:B------:R-:W-:Y:S01]  /*2420*/  ISETP.GT.U32.AND P0, PT, R5.reuse, R13, PT ;  /* 0x0000000d0500720c */ /* 0x040fe20003f04070 */
[----:B------:R-:W-:Y:S01]  /*2430*/  IMAD.HI.U32 R19, R20, R16, RZ ;  /* 0x0000001014137227 */ /* 0x000fe200078e00ff */
[----:B------:R-:W-:-:S02]  /*2440*/  ISETP.GT.U32.AND P2, PT, R5, R12, PT ;  /* 0x0000000c0500720c */ /* 0x000fc40003f44070 */
[----:B------:R-:W-:Y:S01]  /*2450*/  ISETP.GE.AND P5, PT, R33, RZ, PT ;  /* 0x000000ff2100720c */ /* 0x000fe20003fa6270 */
[----:B------:R-:W-:Y:S02]  /*2460*/  IMAD.MOV R17, RZ, RZ, -R17 ;  /* 0x000000ffff117224 */ /* 0x000fe400078e0a11 */
[--C-:B------:R-:W-:Y:S01]  /*2470*/  @!P4 IMAD.IADD R11, R11, 0x1, -R5.reuse ;  /* 0x000000010b0bc824 */ /* 0x100fe200078e0a05 */
[----:B------:R-:W-:Y:S01]  /*2480*/  ISETP.GE.AND P4, PT, R36, RZ, PT ;  /* 0x000000ff2400720c */ /* 0x000fe20003f86270 */
[--C-:B------:R-:W-:Y:S01]  /*2490*/  @!P6 IMAD.IADD R10, R10, 0x1, -R5.reuse ;  /* 0x000000010a0ae824 */ /* 0x100fe200078e0a05 */
[----:B------:R-:W-:Y:S01]  /*24a0*/  ISETP.GE.AND P6, PT, R37, RZ, PT ;  /* 0x000000ff2500720c */ /* 0x000fe20003fc6270 */
[--C-:B------:R-:W-:Y:S01]  /*24b0*/  @!P1 IMAD.IADD R8, R8, 0x1, -R5.reuse ;  /* 0x0000000108089824 */ /* 0x100fe200078e0a05 */
[----:B------:R-:W-:Y:S01]  /*24c0*/  ISETP.GE.AND P1, PT, R34, RZ, PT ;  /* 0x000000ff2200720c */ /* 0x000fe20003f26270 */
[--C-:B------:R-:W-:Y:S01]  /*24d0*/  @!P0 IMAD.IADD R13, R13, 0x1, -R5.reuse ;  /* 0x000000010d0d8824 */ /* 0x100fe200078e0a05 */
[----:B------:R-:W-:Y:S01]  /*24e0*/  ISETP.GE.AND P0, PT, R35, RZ, PT ;  /* 0x000000ff2300720c */ /* 0x000fe20003f06270 */
[----:B------:R-:W-:Y:S01]  /*24f0*/  @!P2 IMAD.IADD R12, R12, 0x1, -R5 ;  /* 0x000000010c0ca824 */ /* 0x000fe200078e0a05 */
[----:B------:R-:W-:Y:S01]  /*2500*/  ISETP.GE.AND P2, PT, R38, RZ, PT ;  /* 0x000000ff2600720c */ /* 0x000fe20003f46270 */
[----:B------:R-:W-:Y:S01]  /*2510*/  @!P5 IMAD.MOV R7, RZ, RZ, -R7 ;  /* 0x000000ffff07d224 */ /* 0x000fe200078e0a07 */
[----:B------:R-:W-:Y:S01]  /*2520*/  ISETP.GE.AND P5, PT, R39, RZ, PT ;  /* 0x000000ff2700720c */ /* 0x000fe20003fa6270 */
[----:B------:R-:W-:Y:S01]  /*2530*/  IMAD.MOV R18, RZ, RZ, -R18 ;  /* 0x000000ffff127224 */ /* 0x000fe200078e0a12 */
[----:B------:R-:W-:Y:S01]  /*2540*/  IABS R5, R43 ;  /* 0x0000002b00057213 */ /* 0x000fe20000000000 */
[----:B------:R-:W-:Y:S01]  /*2550*/  @!P4 IMAD.MOV R8, RZ, RZ, -R8 ;  /* 0x000000ffff08c224 */ /* 0x000fe200078e0a08 */
[C---:B------:R-:W-:Y:S01]  /*2560*/  ISETP.GT.U32.AND P4, PT, R4.reuse, R0, PT ;  /* 0x000000000400720c */ /* 0x040fe20003f84070 */
[----:B------:R-:W-:Y:S01]  /*2570*/  @!P6 IMAD.MOV R13, RZ, RZ, -R13 ;  /* 0x000000ffff0de224 */ /* 0x000fe200078e0a0d */
[----:B------:R-:W-:Y:S01]  /*2580*/  ISETP.GT.U32.AND P6, PT, R4, R21, PT ;  /* 0x000000150400720c */ /* 0x000fe20003fc4070 */
[----:B------:R-:W-:Y:S01]  /*2590*/  @!P1 IMAD.MOV R6, RZ, RZ, -R6 ;  /* 0x000000ffff069224 */ /* 0x000fe200078e0a06 */
[----:B------:R-:W-:Y:S01]  /*25a0*/  ISETP.GE.AND P1, PT, R40, RZ, PT ;  /* 0x000000ff2800720c */ /* 0x000fe20003f26270 */
[----:B------:R-:W-:Y:S01]  /*25b0*/  @!P0 IMAD.MOV R9, RZ, RZ, -R9 ;  /* 0x000000ffff098224 */ /* 0x000fe200078e0a09 */
[----:B------:R-:W-:Y:S01]  /*25c0*/  ISETP.NE.AND P0, PT, R2, RZ, PT ;  /* 0x000000ff0200720c */ /* 0x000fe20003f05270 */
[----:B------:R-:W-:Y:S01]  /*25d0*/  IMAD.MOV R19, RZ, RZ, -R19 ;  /* 0x000000ffff137224 */ /* 0x000fe200078e0a13 */
[----:B------:R-:W-:Y:S01]  /*25e0*/  LOP3.LUT R2, RZ, R2, RZ, 0x33, !PT ;  /* 0x00000002ff027212 */ /* 0x000fe200078e33ff */
[C---:B------:R-:W-:Y:S01]  /*25f0*/  IMAD R14, R4.reuse, R17, R14 ;  /* 0x00000011040e7224 */ /* 0x040fe200078e020e */
[----:B------:R-:W-:Y:S01]  /*2600*/  IABS R17, R44 ;  /* 0x0000002c00117213 */ /* 0x000fe20000000000 */
[----:B------:R-:W-:Y:S01]  /*2610*/  IMAD R15, R4, R18, R15 ;  /* 0x00000012040f7224 */ /* 0x000fe200078e020f */
[----:B------:R-:W-:Y:S01]  /*2620*/  SEL R3, R2, R7, !P0 ;  /* 0x0000000702037207 */ /* 0x000fe20004000000 */
[--C-:B------:R-:W-:Y:S01]  /*2630*/  @!P4 IMAD.IADD R0, R0, 0x1, -R4.reuse ;  /* 0x000000010000c824 */ /* 0x100fe200078e0a04 */
[C---:B------:R-:W-:Y:S01]  /*2640*/  SEL R7, R2.reuse, R6, !P0 ;  /* 0x0000000602077207 */ /* 0x040fe20004000000 */
[----:B------:R-:W-:Y:S01]  /*2650*/  @!P6 IMAD.IADD R21, R21, 0x1, -R4 ;  /* 0x000000011515e824 */ /* 0x000fe200078e0a04 */
[----:B------:R-:W-:Y:S01]  /*2660*/  SEL R6, R2, R9, !P0 ;  /* 0x0000000902067207 */ /* 0x000fe20004000000 */
[C---:B------:R-:W-:Y:S01]  /*2670*/  IMAD R16, R4.reuse, R19, R16 ;  /* 0x0000001304107224 */ /* 0x040fe200078e0210 */
[C---:B------:R-:W-:Y:S01]  /*2680*/  ISETP.GT.U32.AND P6, PT, R4.reuse, R0, PT ;  /* 0x000000000400720c */ /* 0x040fe20003fc4070 */
[----:B------:R-:W-:Y:S01]  /*2690*/  @!P2 IMAD.MOV R12, RZ, RZ, -R12 ;  /* 0x000000ffff0ca224 */ /* 0x000fe200078e0a0c */
[----:B------:R0:W-:Y:S01]  /*26a0*/  STL [R1+0x64], R3 ;  /* 0x0000640301007387 */ /* 0x0001e20000100800 */
[C---:B------:R-:W-:Y:S01]  /*26b0*/  ISETP.GT.U32.AND P2, PT, R4.reuse, R14, PT ;  /* 0x0000000e0400720c */ /* 0x040fe20003f44070 */
[----:B------:R-:W-:Y:S01]  /*26c0*/  @!P5 IMAD.MOV R11, RZ, RZ, -R11 ;  /* 0x000000ffff0bd224 */ /* 0x000fe200078e0a0b */
[C---:B------:R-:W-:Y:S01]  /*26d0*/  ISETP.GT.U32.AND P5, PT, R4.reuse, R15, PT ;  /* 0x0000000f0400720c */ /* 0x040fe20003fa4070 */
[----:B------:R-:W-:Y:S01]  /*26e0*/  @!P1 IMAD.MOV R10, RZ, RZ, -R10 ;  /* 0x000000ffff0a9224 */ /* 0x000fe200078e0a0a */
[----:B------:R1:W-:Y:S01]  /*26f0*/  STL [R1+0x60], R7 ;  /* 0x0000600701007387 */ /* 0x0003e20000100800 */
[----:B------:R-:W-:Y:S01]  /*2700*/  ISETP.GT.U32.AND P4, PT, R4, R16, PT ;  /* 0x000000100400720c */ /* 0x000fe20003f84070 */
[----:B------:R-:W-:Y:S01]  /*2710*/  IMAD.HI.U32 R18, R20, R5, RZ ;  /* 0x0000000514127227 */ /* 0x000fe200078e00ff */
[----:B------:R-:W-:Y:S01]  /*2720*/  ISETP.GE.AND P1, PT, R60, RZ, PT ;  /* 0x000000ff3c00720c */ /* 0x000fe20003f26270 */
[----:B------:R2:W-:Y:S01]  /*2730*/  STL [R1+0x5c], R6 ;  /* 0x00005c0601007387 */ /* 0x0005e20000100800 */
[----:B0-----:R-:W-:Y:S01]  /*2740*/  SEL R3, R2, R8, !P0 ;  /* 0x0000000802037207 */ /* 0x001fe20004000000 */
[----:B------:R-:W-:Y:S01]  /*2750*/  IMAD.MOV R18, RZ, RZ, -R18 ;  /* 0x000000ffff127224 */ /* 0x000fe200078e0a12 */
[----:B------:R-:W-:Y:S01]  /*2760*/  IABS R34, R54 ;  /* 0x0000003600227213 */ /* 0x000fe20000000000 */
[----:B------:R-:W-:-:S02]  /*2770*/  @!P6 IMAD.IADD R0, R0, 0x1, -R4 ;  /* 0x000000010000e824 */ /* 0x000fc400078e0a04 */
[----:B------:R0:W-:Y:S01]  /*2780*/  STL [R1+0x58], R3 ;  /* 0x0000580301007387 */ /* 0x0001e20000100800 */
[----:B-1----:R-:W-:Y:S01]  /*2790*/  SEL R7, R2, R13, !P0 ;  /* 0x0000000d02077207 */ /* 0x002fe20004000000 */
[--C-:B------:R-:W-:Y:S01]  /*27a0*/  @!P2 IMAD.IADD R14, R14, 0x1, -R4.reuse ;  /* 0x000000010e0ea824 */ /* 0x100fe200078e0a04 */
[----:B------:R-:W-:Y:S01]  /*27b0*/  ISETP.GE.AND P2, PT, R61, RZ, PT ;  /* 0x000000ff3d00720c */ /* 0x000fe20003f46270 */
[----:B------:R-:W-:Y:S01]  /*27c0*/  IMAD R5, R4, R18, R5 ;  /* 0x0000001204057224 */ /* 0x000fe200078e0205 */
[----:B--2---:R-:W-:Y:S01]  /*27d0*/  SEL R6, R2, R12, !P0 ;  /* 0x0000000c02067207 */ /* 0x004fe20004000000 */
[----:B------:R-:W-:Y:S01]  /*27e0*/  STL [R1+0x54], R7 ;  /* 0x0000540701007387 */ /* 0x000fe20000100800 */
[--C-:B------:R-:W-:Y:S01]  /*27f0*/  @!P5 IMAD.IADD R15, R15, 0x1, -R4.reuse ;  /* 0x000000010f0fd824 */ /* 0x100fe200078e0a04 */
[----:B------:R-:W-:Y:S01]  /*2800*/  ISETP.GE.AND P5, PT, R41, RZ, PT ;  /* 0x000000ff2900720c */ /* 0x000fe20003fa6270 */
[----:B------:R-:W-:Y:S01]  /*2810*/  @!P4 IMAD.IADD R16, R16, 0x1, -R4 ;  /* 0x000000011010c824 */ /* 0x000fe200078e0a04 */
[C---:B0-----:R-:W-:Y:S01]  /*2820*/  SEL R3, R2.reuse, R11, !P0 ;  /* 0x0000000b02037207 */ /* 0x041fe20004000000 */
[----:B------:R0:W-:Y:S01]  /*2830*/  STL [R1+0x50], R6 ;  /* 0x0000500601007387 */ /* 0x0001e20000100800 */
[----:B------:R-:W-:-:S02]  /*2840*/  SEL R2, R2, R10, !P0 ;  /* 0x0000000a02027207 */ /* 0x000fc40004000000 */
[C---:B------:R-:W-:Y:S01]  /*2850*/  ISETP.GT.U32.AND P0, PT, R4.reuse, R21, PT ;  /* 0x000000150400720c */ /* 0x040fe20003f04070 */
[----:B------:R-:W-:Y:S01]  /*2860*/  STL [R1+0x4c], R3 ;  /* 0x00004c0301007387 */ /* 0x000fe20000100800 */
[C---:B------:R-:W-:Y:S02]  /*2870*/  ISETP.GT.U32.AND P4, PT, R4.reuse, R14, PT ;  /* 0x0000000e0400720c */ /* 0x040fe40003f84070 */
[----:B------:R-:W-:Y:S01]  /*2880*/  ISETP.GT.U32.AND P6, PT, R4, R16, PT ;  /* 0x000000100400720c */ /* 0x000fe20003fc4070 */
[----:B------:R1:W-:Y:S01]  /*2890*/  STL [R1+0x48], R2 ;  /* 0x0000480201007387 */ /* 0x0003e20000100800 */
[----:B------:R-:W-:Y:S01]  /*28a0*/  IABS R18, R45 ;  /* 0x0000002d00127213 */ /* 0x000fe20000000000 */
[----:B0-----:R-:W-:Y:S01]  /*28b0*/  IMAD.MOV.U32 R6, RZ, RZ, R0 ;  /* 0x000000ffff067224 */ /* 0x001fe200078e0000 */
[----:B------:R-:W-:-:S03]  /*28c0*/  IABS R0, R47 ;  /* 0x0000002f00007213 */ /* 0x000fc60000000000 */
[----:B------:R-:W-:Y:S01]  /*28d0*/  @!P3 IMAD.MOV R6, RZ, RZ, -R6 ;  /* 0x000000ffff06b224 */ /* 0x000fe200078e0a06 */
[C---:B------:R-:W-:Y:S01]  /*28e0*/  ISETP.GT.U32.AND P3, PT, R4.reuse, R5, PT ;  /* 0x000000050400720c */ /* 0x040fe20003f64070 */
[----:B------:R-:W-:Y:S01]  /*28f0*/  @!P0 IMAD.IADD R21, R21, 0x1, -R4 ;  /* 0x0000000115158824 */ /* 0x000fe200078e0a04 */
[----:B------:R-:W-:Y:S01]  /*2900*/  ISETP.GT.U32.AND P0, PT, R4, R15, PT ;  /* 0x0000000f0400720c */ /* 0x000fe20003f04070 */
[----:B-1----:R-:W-:Y:S01]  /*2910*/  IMAD.HI.U32 R2, R20, R17, RZ ;  /* 0x0000001114027227 */ /* 0x002fe200078e00ff */
[----:B------:R-:W-:Y:S03]  /*2920*/  STL [R1+0x10], R6 ;  /* 0x0000100601007387 */ /* 0x000fe60000100800 */
[----:B------:R-:W-:Y:S02]  /*2930*/  IMAD.MOV R2, RZ, RZ, -R2 ;  /* 0x000000ffff027224 */ /* 0x000fe400078e0a02 */
[----:B------:R-:W-:-:S02]  /*2940*/  IMAD.MOV.U32 R3, RZ, RZ, R21 ;  /* 0x000000ffff037224 */ /* 0x000fc400078e0015 */
[----:B------:R-:W-:Y:S02]  /*2950*/  IMAD R17, R4, R2, R17 ;  /* 0x0000000204117224 */ /* 0x000fe400078e0211 */
[----:B------:R-:W-:Y:S01]  /*2960*/  @!P1 IMAD.MOV R3, RZ, RZ, -R3 ;  /* 0x000000ffff039224 */ /* 0x000fe200078e0a03 */
[----:B------:R-:W-:Y:S01]  /*2970*/  ISETP.GE.AND P1, PT, R42, RZ, PT ;  /* 0x000000ff2a00720c */ /* 0x000fe20003f26270 */
[--C-:B------:R-:W-:Y:S01]  /*2980*/  @!P4 IMAD.IADD R14, R14, 0x1, -R4.reuse ;  /* 0x000000010e0ec824 */ /* 0x100fe200078e0a04 */
[----:B------:R-:W-:Y:S01]  /*2990*/  ISETP.GT.U32.AND P4, PT, R4, R17, PT ;  /* 0x000000110400720c */ /* 0x000fe20003f84070 */
[----:B------:R-:W-:Y:S01]  /*29a0*/  IMAD.HI.U32 R2, R20, R0, RZ ;  /* 0x0000000014027227 */ /* 0x000fe200078e00ff */
[----:B------:R0:W-:Y:S01]  /*29b0*/  STL [R1+0xc], R3 ;  /* 0x00000c0301007387 */ /* 0x0001e20000100800 */
[----:B------:R-:W-:Y:S02]  /*29c0*/  IABS R42, R48 ;  /* 0x00000030002a7213 */ /* 0x000fe40000000000 */
[--C-:B------:R-:W-:Y:S01]  /*29d0*/  @!P3 IMAD.IADD R5, R5, 0x1, -R4.reuse ;  /* 0x000000010505b824 */ /* 0x100fe200078e0a04 */
[----:B------:R-:W-:Y:S01]  /*29e0*/  ISETP.GE.AND P3, PT, R47, RZ, PT ;  /* 0x000000ff2f00720c */ /* 0x000fe20003f66270 */
[----:B------:R-:W-:Y:S01]  /*29f0*/  @!P0 IMAD.IADD R15, R15, 0x1, -R4 ;  /* 0x000000010f0f8824 */ /* 0x000fe200078e0a04 */
[----:B------:R-:W-:Y:S01]  /*2a00*/  ISETP.GE.AND P0, PT, R43, RZ, PT ;  /* 0x000000ff2b00720c */ /* 0x000fe20003f06270 */
[----:B------:R-:W-:-:S02]  /*2a10*/  IMAD.MOV R2, RZ, RZ, -R2 ;  /* 0x000000ffff027224 */ /* 0x000fc400078e0a02 */
[----:B------:R-:W-:Y:S02]  /*2a20*/  IMAD.MOV.U32 R47, RZ, RZ, R50 ;  /* 0x000000ffff2f7224 */ /* 0x000fe400078e0032 */
[----:B0-----:R-:W-:Y:S02]  /*2a30*/  IMAD.MOV.U32 R3, RZ, RZ, R14 ;  /* 0x000000ffff037224 */ /* 0x001fe400078e000e */
[----:B------:R-:W-:Y:S01]  /*2a40*/  IMAD.MOV.U32 R50, RZ, RZ, R51 ;  /* 0x000000ffff327224 */ /* 0x000fe200078e0033 */
[----:B------:R-:W-:Y:S01]  /*2a50*/  IABS R38, R47 ;  /* 0x0000002f00267213 */ /* 0x000fe20000000000 */
[----:B------:R-:W-:Y:S02]  /*2a60*/  IMAD.MOV.U32 R51, RZ, RZ, R52 ;  /* 0x000000ffff337224 */ /* 0x000fe400078e0034 */
[----:B------:R-:W-:Y:S01]  /*2a70*/  IMAD.MOV.U32 R52, RZ, RZ, R59 ;  /* 0x000000ffff347224 */ /* 0x000fe200078e003b */
[----:B------:R-:W-:Y:S01]  /*2a80*/  IABS R30, R50 ;  /* 0x00000032001e7213 */ /* 0x000fe20000000000 */
[----:B------:R-:W-:Y:S01]  /*2a90*/  @!P2 IMAD.MOV R3, RZ, RZ, -R3 ;  /* 0x000000ffff03a224 */ /* 0x000fe200078e0a03 */
[C---:B------:R-:W-:Y:S01]  /*2aa0*/  ISETP.GT.U32.AND P2, PT, R4.reuse, R5, PT ;  /* 0x000000050400720c */ /* 0x040fe20003f44070 */
[----:B------:R-:W-:-:S02]  /*2ab0*/  IMAD R59, R4, R2, R0 ;  /* 0x00000002043b7224 */ /* 0x000fc400078e0200 */
[----:B------:R-:W-:Y:S01]  /*2ac0*/  IMAD.MOV.U32 R6, RZ, RZ, R15 ;  /* 0x000000ffff067224 */ /* 0x000fe200078e000f */
[----:B------:R0:W-:Y:S01]  /*2ad0*/  STL [R1+0x8], R3 ;  /* 0x0000080301007387 */ /* 0x0001e20000100800 */
[----:B------:R-:W-:Y:S02]  /*2ae0*/  @!P4 IMAD.IADD R17, R17, 0x1, -R4 ;  /* 0x000000011111c824 */ /* 0x000fe400078e0a04 */
[----:B------:R-:W-:Y:S01]  /*2af0*/  @!P5 IMAD.MOV R6, RZ, RZ, -R6 ;  /* 0x000000ffff06d224 */ /* 0x000fe200078e0a06 */
[----:B------:R-:W-:Y:S01]  /*2b00*/  ISETP.GT.U32.AND P5, PT, R4, R59, PT ;  /* 0x0000003b0400720c */ /* 0x000fe20003fa4070 */
[--C-:B------:R-:W-:Y:S01]  /*2b10*/  @!P6 IMAD.IADD R16, R16, 0x1, -R4.reuse ;  /* 0x000000011010e824 */ /* 0x100fe200078e0a04 */
[----:B------:R-:W-:Y:S01]  /*2b20*/  ISETP.GT.U32.AND P4, PT, R4, R17, PT ;  /* 0x000000110400720c */ /* 0x000fe20003f84070 */
[----:B------:R-:W-:Y:S01]  /*2b30*/  IMAD.HI.U32 R0, R20, R18, RZ ;  /* 0x0000001214007227 */ /* 0x000fe200078e00ff */
[----:B------:R-:W-:Y:S01]  /*2b40*/  ISETP.GE.AND P6, PT, R44, RZ, PT ;  /* 0x000000ff2c00720c */ /* 0x000fe20003fc6270 */
[----:B------:R1:W-:Y:S02]  /*2b50*/  STL [R1+0x4], R6 ;  /* 0x0000040601007387 */ /* 0x0003e40000100800 */
[----:B------:R-:W-:Y:S01]  /*2b60*/  @!P2 IMAD.IADD R5, R5, 0x1, -R4 ;  /* 0x000000010505a824 */ /* 0x000fe200078e0a04 */
[----:B------:R-:W-:Y:S01]  /*2b70*/  ISETP.GE.AND P2, PT, R46, RZ, PT ;  /* 0x000000ff2e00720c */ /* 0x000fe20003f46270 */
[----:B------:R-:W-:-:S04]  /*2b80*/  IMAD.HI.U32 R2, R20, R22, RZ ;  /* 0x0000001614027227 */ /* 0x000fc800078e00ff */
[----:B------:R-:W-:Y:S02]  /*2b90*/  IMAD.MOV.U32 R61, RZ, RZ, R5 ;  /* 0x000000ffff3d7224 */ /* 0x000fe400078e0005 */
[----:B------:R-:W-:Y:S01]  /*2ba0*/  @!P5 IMAD.IADD R59, R59, 0x1, -R4 ;  /* 0x000000013b3bd824 */ /* 0x000fe200078e0a04 */
[----:B------:R-:W-:Y:S01]  /*2bb0*/  ISETP.GE.AND P5, PT, R50, RZ, PT ;  /* 0x000000ff3200720c */ /* 0x000fe20003fa6270 */
[----:B------:R-:W-:Y:S02]  /*2bc0*/  @!P0 IMAD.MOV R61, RZ, RZ, -R61 ;  /* 0x000000ffff3d8224 */ /* 0x000fe400078e0a3d */
[----:B------:R-:W-:Y:S01]  /*2bd0*/  IMAD.MOV R0, RZ, RZ, -R0 ;  /* 0x000000ffff007224 */ /* 0x000fe200078e0a00 */
[C---:B------:R-:W-:Y:S01]  /*2be0*/  ISETP.GT.U32.AND P0, PT, R4.reuse, R59, PT ;  /* 0x0000003b0400720c */ /* 0x040fe20003f04070 */
[----:B------:R-:W-:Y:S01]  /*2bf0*/  @!P4 IMAD.IADD R17, R17, 0x1, -R4 ;  /* 0x000000011111c824 */ /* 0x000fe200078e0a04 */
[----:B------:R-:W-:Y:S01]  /*2c00*/  ISETP.GE.AND P4, PT, R49, RZ, PT ;  /* 0x000000ff3100720c */ /* 0x000fe20003f86270 */
[----:B------:R-:W-:Y:S01]  /*2c10*/  IMAD.MOV R2, RZ, RZ, -R2 ;  /* 0x000000ffff027224 */ /* 0x000fe200078e0a02 */
[----:B------:R-:W-:Y:S01]  /*2c20*/  IABS R49, R53 ;  /* 0x0000003500317213 */ /* 0x000fe20000000000 */
[----:B------:R-:W-:-:S02]  /*2c30*/  IMAD R18, R4, R0, R18 ;  /* 0x0000000004127224 */ /* 0x000fc400078e0212 */
[----:B------:R-:W-:Y:S02]  /*2c40*/  IMAD.MOV.U32 R60, RZ, RZ, R17 ;  /* 0x000000ffff3c7224 */ /* 0x000fe400078e0011 */
[C---:B------:R-:W-:Y:S02]  /*2c50*/  IMAD R22, R4.reuse, R2, R22 ;  /* 0x0000000204167224 */ /* 0x040fe400078e0216 */
[----:B------:R-:W-:Y:S01]  /*2c60*/  @!P6 IMAD.MOV R60, RZ, RZ, -R60 ;  /* 0x000000ffff3ce224 */ /* 0x000fe200078e0a3c */
[C---:B------:R-:W-:Y:S01]  /*2c70*/  ISETP.GT.U32.AND P6, PT, R4.reuse, R18, PT ;  /* 0x000000120400720c */ /* 0x040fe20003fc4070 */
[----:B------:R-:W-:Y:S01]  /*2c80*/  @!P0 IMAD.IADD R59, R59, 0x1, -R4 ;  /* 0x000000013b3b8824 */ /* 0x000fe200078e0a04 */
[----:B------:R-:W-:Y:S01]  /*2c90*/  ISETP.GT.U32.AND P0, PT, R4, R22, PT ;  /* 0x000000160400720c */ /* 0x000fe20003f04070 */
[----:B------:R-:W-:-:S04]  /*2ca0*/  IMAD.HI.U32 R2, R20, R26, RZ ;  /* 0x0000001a14027227 */ /* 0x000fc800078e00ff */
[----:B------:R-:W-:Y:S02]  /*2cb0*/  IMAD.MOV R2, RZ, RZ, -R2 ;  /* 0x000000ffff027224 */ /* 0x000fe400078e0a02 */
[----:B0-----:R-:W-:Y:S02]  /*2cc0*/  IMAD.MOV.U32 R3, RZ, RZ, R16 ;  /* 0x000000ffff037224 */ /* 0x001fe400078e0010 */
[----:B------:R-:W-:Y:S02]  /*2cd0*/  IMAD R26, R4, R2, R26 ;  /* 0x00000002041a7224 */ /* 0x000fe400078e021a */
[--C-:B------:R-:W-:Y:S02]  /*2ce0*/  @!P6 IMAD.IADD R18, R18, 0x1, -R4.reuse ;  /* 0x000000011212e824 */ /* 0x100fe400078e0a04 */
[----:B------:R-:W-:Y:S01]  /*2cf0*/  @!P0 IMAD.IADD R22, R22, 0x1, -R4 ;  /* 0x0000000116168824 */ /* 0x000fe200078e0a04 */
[----:B------:R-:W-:Y:S01]  /*2d00*/  ISETP.GT.U32.AND P6, PT, R4, R26, PT ;  /* 0x0000001a0400720c */ /* 0x000fe20003fc4070 */
[----:B------:R-:W-:Y:S01]  /*2d10*/  IMAD.HI.U32 R0, R20, R30, RZ ;  /* 0x0000001e14007227 */ /* 0x000fe200078e00ff */
[----:B------:R-:W-:-:S03]  /*2d20*/  ISETP.GT.U32.AND P0, PT, R4, R18, PT ;  /* 0x000000120400720c */ /* 0x000fc60003f04070 */
[----:B------:R-:W-:Y:S01]  /*2d30*/  @!P1 IMAD.MOV R3, RZ, RZ, -R3 ;  /* 0x000000ffff039224 */ /* 0x000fe200078e0a03 */
[----:B------:R-:W-:Y:S01]  /*2d40*/  ISETP.GE.AND P1, PT, R45, RZ, PT ;  /* 0x000000ff2d00720c */ /* 0x000fe20003f26270 */
[----:B------:R-:W-:Y:S02]  /*2d50*/  IMAD.MOV R0, RZ, RZ, -R0 ;  /* 0x000000ffff007224 */ /* 0x000fe400078e0a00 */
[----:B------:R-:W-:Y:S01]  /*2d60*/  IMAD.HI.U32 R5, R20, R34, RZ ;  /* 0x0000002214057227 */ /* 0x000fe200078e00ff */
[----:B------:R-:W-:Y:S03]  /*2d70*/  STL [R1], R3 ;  /* 0x0000000301007387 */ /* 0x000fe60000100800 */
[----:B------:R-:W-:Y:S01]  /*2d80*/  IMAD R30, R4, R0, R30 ;  /* 0x00000000041e7224 */ /* 0x000fe200078e021e */
[----:B------:R-:W-:Y:S01]  /*2d90*/  STL [R1+0x249c], R61 ;  /* 0x00249c3d01007387 */ /* 0x000fe20000100800 */
[----:B------:R-:W-:-:S02]  /*2da0*/  IMAD.MOV R5, RZ, RZ, -R5 ;  /* 0x000000ffff057224 */ /* 0x000fc400078e0a05 */
[----:B------:R-:W-:Y:S01]  /*2db0*/  @!P6 IMAD.IADD R26, R26, 0x1, -R4 ;  /* 0x000000011a1ae824 */ /* 0x000fe200078e0a04 */
[----:B------:R-:W-:Y:S01]  /*2dc0*/  STL [R1+0x24a0], R60 ;  /* 0x0024a03c01007387 */ /* 0x000fe20000100800 */
[C---:B------:R-:W-:Y:S02]  /*2dd0*/  IMAD R34, R4.reuse, R5, R34 ;  /* 0x0000000504227224 */ /* 0x040fe400078e0222 */
[----:B------:R-:W-:Y:S01]  /*2de0*/  @!P3 IMAD.MOV R59, RZ, RZ, -R59 ;  /* 0x000000ffff3bb224 */ /* 0x000fe200078e0a3b */
[----:B------:R-:W-:Y:S01]  /*2df0*/  ISETP.GT.U32.AND P3, PT, R4, R22, PT ;  /* 0x000000160400720c */ /* 0x000fe20003f64070 */
[----:B------:R-:W-:Y:S01]  /*2e00*/  @!P0 IMAD.IADD R18, R18, 0x1, -R4 ;  /* 0x0000000112128824 */ /* 0x000fe200078e0a04 */
[----:B------:R-:W-:Y:S01]  /*2e10*/  ISETP.GT.U32.AND P0, PT, R4, R30, PT ;  /* 0x0000001e0400720c */ /* 0x000fe20003f04070 */
[----:B------:R-:W-:Y:S01]  /*2e20*/  IMAD.HI.U32 R2, R20, R38, RZ ;  /* 0x0000002614027227 */ /* 0x000fe200078e00ff */
[C---:B------:R-:W-:Y:S01]  /*2e30*/  ISETP.GT.U32.AND P6, PT, R4.reuse, R26, PT ;  /* 0x0000001a0400720c */ /* 0x040fe20003fc4070 */
[----:B------:R-:W-:Y:S02]  /*2e40*/  STL [R1+0x24a4], R59 ;  /* 0x0024a43b01007387 */ /* 0x000fe40000100800 */
[----:B------:R-:W-:Y:S01]  /*2e50*/  @!P1 IMAD.MOV R18, RZ, RZ, -R18 ;  /* 0x000000ffff129224 */ /* 0x000fe200078e0a12 */
[----:B------:R-:W-:Y:S01]  /*2e60*/  ISETP.GT.U32.AND P1, PT, R4, R34, PT ;  /* 0x000000220400720c */ /* 0x000fe20003f24070 */
[----:B------:R-:W-:-:S03]  /*2e70*/  IMAD.HI.U32 R0, R20, R42, RZ ;  /* 0x0000002a14007227 */ /* 0x000fc600078e00ff */
[----:B------:R-:W-:Y:S01]  /*2e80*/  STL [R1+0x24a8], R18 ;  /* 0x0024a81201007387 */ /* 0x000fe20000100800 */
[----:B------:R-:W-:Y:S02]  /*2e90*/  IMAD.MOV R2, RZ, RZ, -R2 ;  /* 0x000000ffff027224 */ /* 0x000fe400078e0a02 */
[----:B------:R-:W-:Y:S02]  /*2ea0*/  IMAD.MOV R0, RZ, RZ, -R0 ;  /* 0x000000ffff007224 */ /* 0x000fe400078e0a00 */
[C---:B------:R-:W-:Y:S02]  /*2eb0*/  IMAD R38, R4.reuse, R2, R38 ;  /* 0x0000000204267224 */ /* 0x040fe400078e0226 */
[----:B------:R-:W-:Y:S02]  /*2ec0*/  IMAD R42, R4, R0, R42 ;  /* 0x00000000042a7224 */ /* 0x000fe400078e022a */
[--C-:B------:R-:W-:Y:S01]  /*2ed0*/  @!P3 IMAD.IADD R22, R22, 0x1, -R4.reuse ;  /* 0x000000011616b824 */ /* 0x100fe200078e0a04 */
[----:B------:R-:W-:Y:S01]  /*2ee0*/  ISETP.GT.U32.AND P3, PT, R4, R38, PT ;  /* 0x000000260400720c */ /* 0x000fe20003f64070 */
[--C-:B------:R-:W-:Y:S01]  /*2ef0*/  @!P0 IMAD.IADD R30, R30, 0x1, -R4.reuse ;  /* 0x000000011e1e8824 */ /* 0x100fe200078e0a04 */
[----:B------:R-:W-:Y:S01]  /*2f00*/  ISETP.GE.AND P0, PT, R54, RZ, PT ;  /* 0x000000ff3600720c */ /* 0x000fe20003f06270 */
[--C-:B------:R-:W-:Y:S01]  /*2f10*/  @!P6 IMAD.IADD R26, R26, 0x1, -R4.reuse ;  /* 0x000000011a1ae824 */ /* 0x100fe200078e0a04 */
[----:B------:R-:W-:Y:S01]  /*2f20*/  ISETP.GT.U32.AND P6, PT, R4, R42, PT ;  /* 0x0000002a0400720c */ /* 0x000fe20003fc4070 */
[----:B------:R-:W-:Y:S01]  /*2f30*/  @!P1 IMAD.IADD R34, R34, 0x1, -R4 ;  /* 0x0000000122229824 */ /* 0x000fe200078e0a04 */
[----:B------:R-:W-:Y:S01]  /*2f40*/  ISETP.GT.U32.AND P1, PT, R4, R30, PT ;  /* 0x0000001e0400720c */ /* 0x000fe20003f24070 */
[----:B------:R-:W-:-:S04]  /*2f50*/  IMAD.HI.U32 R2, R20, R49, RZ ;  /* 0x0000003114027227 */ /* 0x000fc800078e00ff */
[----:B------:R-:W-:Y:S02]  /*2f60*/  IMAD.MOV R2, RZ, RZ, -R2 ;  /* 0x000000ffff027224 */ /* 0x000fe400078e0a02 */
[----:B------:R-:W-:Y:S01]  /*2f70*/  IMAD.MOV.U32 R50, RZ, RZ, R52 ;  /* 0x000000ffff327224 */ /* 0x000fe200078e0034 */
[----:B------:R-:W-:Y:S01]  /*2f80*/  IABS R52, R51 ;  /* 0x0000003300347213 */ /* 0x000fe20000000000 */
[----:B------:R-:W-:Y:S02]  /*2f90*/  IMAD R49, R4, R2, R49 ;  /* 0x0000000204317224 */ /* 0x000fe400078e0231 */
[--C-:B------:R-:W-:Y:S01]  /*2fa0*/  @!P3 IMAD.IADD R38, R38, 0x1, -R4.reuse ;  /* 0x000000012626b824 */ /* 0x100fe200078e0a04 */
[----:B------:R-:W-:Y:S01]  /*2fb0*/  ISETP.GT.U32.AND P3, PT, R4, R34, PT ;  /* 0x000000220400720c */ /* 0x000fe20003f64070 */
[--C-:B------:R-:W-:Y:S01]  /*2fc0*/  @!P6 IMAD.IADD R42, R42, 0x1, -R4.reuse ;  /* 0x000000012a2ae824 */ /* 0x100fe200078e0a04 */
[----:B------:R-:W-:Y:S01]  /*2fd0*/  IABS R45, R50 ;  /* 0x00000032002d7213 */ /* 0x000fe20000000000 */
[----:B------:R-:W-:Y:S01]  /*2fe0*/  @!P1 IMAD.IADD R30, R30, 0x1, -R4 ;  /* 0x000000011e1e9824 */ /* 0x000fe200078e0a04 */
[----:B------:R-:W-:Y:S01]  /*2ff0*/  ISETP.GT.U32.AND P6, PT, R4, R38, PT ;  /* 0x000000260400720c */ /* 0x000fe20003fc4070 */
[----:B------:R-:W-:Y:S01]  /*3000*/  IMAD.HI.U32 R0, R20, R52, RZ ;  /* 0x0000003414007227 */ /* 0x000fe200078e00ff */
[----:B------:R-:W-:-:S03]  /*3010*/  ISETP.GT.U32.AND P1, PT, R4, R49, PT ;  /* 0x000000310400720c */ /* 0x000fc60003f24070 */
[----:B------:R-:W-:Y:S02]  /*3020*/  IMAD.MOV R0, RZ, RZ, -R0 ;  /* 0x000000ffff007224 */ /* 0x000fe400078e0a00 */
[----:B------:R-:W-:Y:S01]  /*3030*/  @!P2 IMAD.MOV R22, RZ, RZ, -R22 ;  /* 0x000000ffff16a224 */ /* 0x000fe200078e0a16 */
[C---:B------:R-:W-:Y:S01]  /*3040*/  ISETP.GT.U32.AND P2, PT, R4.reuse, R42, PT ;  /* 0x0000002a0400720c */ /* 0x040fe20003f44070 */
[----:B------:R-:W-:Y:S01]  /*3050*/  IMAD R52, R4, R0, R52 ;  /* 0x0000000004347224 */ /* 0x000fe200078e0234 */
[----:B------:R-:W-:Y:S01]  /*3060*/  IABS R0, R57 ;  /* 0x0000003900007213 */ /* 0x000fe20000000000 */
[----:B------:R-:W-:Y:S01]  /*3070*/  @!P4 IMAD.MOV R26, RZ, RZ, -R26 ;  /* 0x000000ffff1ac224 */ /* 0x000fe200078e0a1a */
[----:B------:R-:W-:Y:S01]  /*3080*/  STL [R1+0x24ac], R22 ;  /* 0x0024ac1601007387 */ /* 0x000fe20000100800 */
[--C-:B------:R-:W-:Y:S01]  /*3090*/  @!P6 IMAD.IADD R38, R38, 0x1, -R4.reuse ;  /* 0x000000012626e824 */ /* 0x100fe200078e0a04 */
[----:B------:R-:W-:Y:S01]  /*30a0*/  ISETP.GT.U32.AND P6, PT, R4, R52, PT ;  /* 0x000000340400720c */ /* 0x000fe20003fc4070 */
[--C-:B------:R-:W-:Y:S01]  /*30b0*/  @!P1 IMAD.IADD R49, R49, 0x1, -R4.reuse ;  /* 0x0000000131319824 */ /* 0x100fe200078e0a04 */
[----:B------:R-:W-:Y:S01]  /*30c0*/  STL [R1+0x24b0], R26 ;  /* 0x0024b01a01007387 */ /* 0x000fe20000100800 */
[----:B------:R-:W-:Y:S01]  /*30d0*/  ISETP.GE.AND P1, PT, R53, RZ, PT ;  /* 0x000000ff3500720c */ /* 0x000fe20003f26270 */
[--C-:B------:R-:W-:Y:S01]  /*30e0*/  @!P3 IMAD.IADD R34, R34, 0x1, -R4.reuse ;  /* 0x000000012222b824 */ /* 0x100fe200078e0a04 */
[----:B------:R-:W-:Y:S01]  /*30f0*/  ISETP.GE.AND P3, PT, R47, RZ, PT ;  /* 0x000000ff2f00720c */ /* 0x000fe20003f66270 */
[----:B------:R-:W2:Y:S01]  /*3100*/  LDL.LU R53, [R1+0x2f8] ;  /* 0x0002f80001357983 */ /* 0x000ea20000300800 */
[----:B------:R-:W-:Y:S01]  /*3110*/  @!P2 IMAD.IADD R42, R42, 0x1, -R4 ;  /* 0x000000012a2aa824 */ /* 0x000fe200078e0a04 */
[----:B------:R-:W-:Y:S01]  /*3120*/  ISETP.GE.AND P2, PT, R48, RZ, PT ;  /* 0x000000ff3000720c */ /* 0x000fe20003f46270 */
[----:B------:R-:W-:-:S02]  /*3130*/  @!P0 IMAD.MOV R34, RZ, RZ, -R34 ;  /* 0x000000ffff228224 */ /* 0x000fc400078e0a22 */
[----:B------:R-:W-:Y:S02]  /*3140*/  IMAD.MOV.U32 R54, RZ, RZ, R56 ;  /* 0x000000ffff367224 */ /* 0x000fe400078e0038 */
[----:B------:R-:W-:Y:S01]  /*3150*/  @!P6 IMAD.IADD R52, R52, 0x1, -R4 ;  /* 0x000000013434e824 */ /* 0x000fe200078e0a04 */
[----:B------:R-:W-:Y:S01]  /*3160*/  ISETP.GT.U32.AND P0, PT, R4, R49, PT ;  /* 0x000000310400720c */ /* 0x000fe20003f04070 */
[----:B------:R-:W-:Y:S01]  /*3170*/  @!P5 IMAD.MOV R30, RZ, RZ, -R30 ;  /* 0x000000ffff1ed224 */ /* 0x000fe200078e0a1e */
[----:B------:R-:W-:Y:S01]  /*3180*/  IABS R56, R55 ;  /* 0x0000003700387213 */ /* 0x000fe20000000000 */
[----:B------:R-:W-:Y:S01]  /*3190*/  IMAD.HI.U32 R5, R20, R45, RZ ;  /* 0x0000002d14057227 */ /* 0x000fe200078e00ff */
[----:B------:R-:W-:-:S03]  /*31a0*/  ISETP.GT.U32.AND P5, PT, R4, R52, PT ;  /* 0x000000340400720c */ /* 0x000fc60003fa4070 */
[----:B------:R-:W-:Y:S02]  /*31b0*/  @!P3 IMAD.MOV R38, RZ, RZ, -R38 ;  /* 0x000000ffff26b224 */ /* 0x000fe400078e0a26 */
[----:B------:R-:W-:Y:S01]  /*31c0*/  @!P2 IMAD.MOV R42, RZ, RZ, -R42 ;  /* 0x000000ffff2aa224 */ /* 0x000fe200078e0a2a */
[----:B------:R-:W-:Y:S01]  /*31d0*/  STL [R1+0x24b8], R30 ;  /* 0x0024b81e01007387 */ /* 0x000fe20000100800 */
[----:B------:R-:W-:Y:S02]  /*31e0*/  IMAD.MOV R5, RZ, RZ, -R5 ;  /* 0x000000ffff057224 */ /* 0x000fe400078e0a05 */
[--C-:B------:R-:W-:Y:S01]  /*31f0*/  @!P0 IMAD.IADD R49, R49, 0x1, -R4.reuse ;  /* 0x0000000131318824 */ /* 0x100fe200078e0a04 */
[----:B------:R-:W-:Y:S01]  /*3200*/  STL [R1+0x2498], R34 ;  /* 0x0024982201007387 */ /* 0x000fe20000100800 */
[----:B------:R-:W-:Y:S01]  /*3210*/  ISETP.GE.AND P0, PT, R55, RZ, PT ;  /* 0x000000ff3700720c */ /* 0x000fe20003f06270 */
[----:B------:R-:W-:Y:S02]  /*3220*/  IMAD.HI.U32 R2, R20, R56, RZ ;  /* 0x0000003814027227 */ /* 0x000fe400078e00ff */
[----:B------:R0:W-:Y:S02]  /*3230*/  STL [R1+0x24bc], R38 ;  /* 0x0024bc2601007387 */ /* 0x0001e40000100800 */
[----:B------:R-:W-:Y:S01]  /*3240*/  @!P5 IMAD.IADD R52, R52, 0x1, -R4 ;  /* 0x000000013434d824 */ /* 0x000fe200078e0a04 */
[----:B------:R-:W-:Y:S01]  /*3250*/  ISETP.GE.AND P5, PT, R57, RZ, PT ;  /* 0x000000ff3900720c */ /* 0x000fe20003fa6270 */
[----:B------:R-:W-:Y:S01]  /*3260*/  STL [R1+0x24c0], R42 ;  /* 0x0024c02a01007387 */ /* 0x000fe20000100800 */
[----:B------:R-:W-:-:S02]  /*3270*/  IMAD R45, R4, R5, R45 ;  /* 0x00000005042d7224 */ /* 0x000fc400078e022d */
[----:B------:R-:W-:Y:S01]  /*3280*/  IMAD.MOV R5, RZ, RZ, -R2 ;  /* 0x000000ffff057224 */ /* 0x000fe200078e0a02 */
[----:B------:R-:W3:Y:S01]  /*3290*/  LDL.LU R55, [R1+0x300] ;  /* 0x0003000001377983 */ /* 0x000ee20000300800 */
[----:B------:R-:W-:Y:S01]  /*32a0*/  ISETP.GE.AND P2, PT, R51, RZ, PT ;  /* 0x000000ff3300720c */ /* 0x000fe20003f46270 */
[----:B------:R-:W-:Y:S01]  /*32b0*/  @!P1 IMAD.MOV R49, RZ, RZ, -R49 ;  /* 0x000000ffff319224 */ /* 0x000fe200078e0a31 */
[C---:B------:R-:W-:Y:S01]  /*32c0*/  ISETP.GT.U32.AND P4, PT, R4.reuse, R45, PT ;  /* 0x0000002d0400720c */ /* 0x040fe20003f84070 */
[----:B------:R-:W4:Y:S01]  /*32d0*/  LDL.LU R57, [R1+0x304] ;  /* 0x0003040001397983 */ /* 0x000f220000300800 */
[----:B------:R-:W-:Y:S02]  /*32e0*/  IMAD R56, R4, R5, R56 ;  /* 0x0000000504387224 */ /* 0x000fe400078e0238 */
[----:B------:R-:W-:-:S03]  /*32f0*/  IMAD.HI.U32 R2, R20, R0, RZ ;  /* 0x0000000014027227 */ /* 0x000fc600078e00ff */
[----:B------:R-:W-:Y:S02]  /*3300*/  ISETP.GT.U32.AND P3, PT, R4, R56, PT ;  /* 0x000000380400720c */ /* 0x000fe40003f64070 */
[----:B------:R-:W-:-:S04]  /*3310*/  IABS R5, R58 ;  /* 0x0000003a00057213 */ /* 0x000fc80000000000 */
[----:B------:R-:W-:Y:S01]  /*3320*/  @!P4 IMAD.IADD R45, R45, 0x1, -R4 ;  /* 0x000000012d2dc824 */ /* 0x000fe200078e0a04 */
[----:B------:R-:W-:-:S06]  /*3330*/  ISETP.GE.AND P4, PT, R50, RZ, PT ;  /* 0x000000ff3200720c */ /* 0x000fcc0003f86270 */
[----:B------:R-:W-:Y:S01]  /*3340*/  @!P3 IMAD.IADD R56, R56, 0x1, -R4 ;  /* 0x000000013838b824 */ /* 0x000fe200078e0a04 */
[----:B------:R-:W-:Y:S02]  /*3350*/  ISETP.GE.AND P3, PT, R58, RZ, PT ;  /* 0x000000ff3a00720c */ /* 0x000fe40003f66270 */
[----:B------:R-:W3:Y:S01]  /*3360*/  LDL.LU R58, [R1+0x308] ;  /* 0x00030800013a7983 */ /* 0x000ee20000300800 */
[----:B------:R-:W-:-:S03]  /*3370*/  ISETP.GT.U32.AND P6, PT, R4, R45, PT ;  /* 0x0000002d0400720c */ /* 0x000fc60003fc4070 */
[----:B------:R-:W3:Y:S04]  /*3380*/  LDL.LU R43, [R1+0x30c] ;  /* 0x00030c00012b7983 */ /* 0x000ee80000300800 */
[----:B------:R-:W3:Y:S06]  /*3390*/  LDL.LU R48, [R1+0x310] ;  /* 0x0003100001307983 */ /* 0x000eec0000300800 */
[----:B------:R-:W-:-:S02]  /*33a0*/  @!P6 IMAD.IADD R45, R45, 0x1, -R4 ;  /* 0x000000012d2de824 */ /* 0x000fc400078e0a04 */
[----:B------:R-:W-:Y:S02]  /*33b0*/  @!P2 IMAD.MOV R52, RZ, RZ, -R52 ;  /* 0x000000ffff34a224 */ /* 0x000fe400078e0a34 */
[----:B------:R-:W-:-:S05]  /*33c0*/  @!P4 IMAD.MOV R45, RZ, RZ, -R45 ;  /* 0x000000ffff2dc224 */ /* 0x000fca00078e0a2d */
[----:B------:R-:W-:Y:S04]  /*33d0*/  STL [R1+0x24c4], R45 ;  /* 0x0024c42d01007387 */ /* 0x000fe80000100800 */
[----:B------:R0:W-:Y:S04]  /*33e0*/  STL [R1+0x24c8], R49 ;  /* 0x0024c83101007387 */ /* 0x0001e80000100800 */
[----:B------:R0:W-:Y:S04]  /*33f0*/  STL [R1+0x24cc], R52 ;  /* 0x0024cc3401007387 */ /* 0x0001e80000100800 */
[----:B------:R-:W3:Y:S04]  /*3400*/  LDL.LU R44, [R1+0x314] ;  /* 0x00031400012c7983 */ /* 0x000ee80000300800 */
[----:B------:R-:W3:Y:S01]  /*3410*/  LDL.LU R51, [R1+0x318] ;  /* 0x0003180001337983 */ /* 0x000ee20000300800 */
[----:B------:R-:W-:Y:S01]  /*3420*/  IMAD.MOV R2, RZ, RZ, -R2 ;  /* 0x000000ffff027224 */ /* 0x000fe200078e0a02 */
[----:B------:R-:W-:-:S02]  /*3430*/  ISETP.GT.U32.AND P4, PT, R4, R56, PT ;  /* 0x000000380400720c */ /* 0x000fc40003f84070 */
[----:B------:R-:W3:Y:S01]  /*3440*/  LDL.LU R46, [R1+0x31c] ;  /* 0x00031c00012e7983 */ /* 0x000ee20000300800 */
[----:B------:R-:W-:Y:S02]  /*3450*/  IMAD R0, R4, R2, R0 ;  /* 0x0000000204007224 */ /* 0x000fe400078e0200 */
[----:B------:R-:W-:-:S03]  /*3460*/  IMAD.HI.U32 R2, R20, R5, RZ ;  /* 0x0000000514027227 */ /* 0x000fc600078e00ff */
[----:B------:R-:W-:Y:S01]  /*3470*/  ISETP.GT.U32.AND P6, PT, R4, R0, PT ;  /* 0x000000000400720c */ /* 0x000fe20003fc4070 */
[----:B------:R-:W-:-:S04]  /*3480*/  IMAD.MOV R2, RZ, RZ, -R2 ;  /* 0x000000ffff027224 */ /* 0x000fc800078e0a02 */
[----:B------:R-:W-:-:S05]  /*3490*/  IMAD R11, R4, R2, R5 ;  /* 0x00000002040b7224 */ /* 0x000fca00078e0205 */
[----:B------:R-:W-:-:S03]  /*34a0*/  ISETP.GT.U32.AND P1, PT, R4, R11, PT ;  /* 0x0000000b0400720c */ /* 0x000fc60003f24070 */
[----:B------:R-:W-:-:S05]  /*34b0*/  @!P6 IMAD.IADD R0, R0, 0x1, -R4 ;  /* 0x000000010000e824 */ /* 0x000fca00078e0a04 */
[----:B------:R-:W-:Y:S01]  /*34c0*/  ISETP.GT.U32.AND P6, PT, R4, R0, PT ;  /* 0x000000000400720c */ /* 0x000fe20003fc4070 */
[----:B------:R-:W-:Y:S01]  /*34d0*/  @!P4 IMAD.IADD R56, R56, 0x1, -R4 ;  /* 0x000000013838c824 */ /* 0x000fe200078e0a04 */
[----:B------:R-:W-:-:S03]  /*34e0*/  IABS R40, R54 ;  /* 0x0000003600287213 */ /* 0x000fc60000000000 */
[----:B------:R-:W-:Y:S02]  /*34f0*/  @!P1 IMAD.IADD R11, R11, 0x1, -R4 ;  /* 0x000000010b0b9824 */ /* 0x000fe400078e0a04 */
[----:B------:R-:W-:Y:S02]  /*3500*/  @!P0 IMAD.MOV R56, RZ, RZ, -R56 ;  /* 0x000000ffff388224 */ /* 0x000fe400078e0a38 */
[----:B------:R-:W-:Y:S01]  /*3510*/  IMAD.HI.U32 R5, R20, R40, RZ ;  /* 0x0000002814057227 */ /* 0x000fe200078e00ff */
[----:B------:R-:W-:-:S03]  /*3520*/  ISETP.GT.U32.AND P0, PT, R4, R11, PT ;  /* 0x0000000b0400720c */ /* 0x000fc60003f04070 */
[----:B------:R-:W-:Y:S02]  /*3530*/  @!P6 IMAD.IADD R0, R0, 0x1, -R4 ;  /* 0x000000010000e824 */ /* 0x000fe400078e0a04 */
[----:B------:R-:W-:Y:S02]  /*3540*/  IMAD.MOV R5, RZ, RZ, -R5 ;  /* 0x000000ffff057224 */ /* 0x000fe400078e0a05 */
[----:B------:R-:W-:Y:S02]  /*3550*/  IMAD.MOV.U32 R29, RZ, RZ, R0 ;  /* 0x000000ffff1d7224 */ /* 0x000fe400078e0000 */
[C---:B------:R-:W-:Y:S02]  /*3560*/  IMAD R40, R4.reuse, R5, R40 ;  /* 0x0000000504287224 */ /* 0x040fe400078e0228 */
[----:B------:R-:W-:Y:S02]  /*3570*/  @!P5 IMAD.MOV R29, RZ, RZ, -R29 ;  /* 0x000000ffff1dd224 */ /* 0x000fe400078e0a1d */
[----:B------:R-:W-:Y:S01]  /*3580*/  @!P0 IMAD.IADD R11, R11, 0x1, -R4 ;  /* 0x000000010b0b8824 */ /* 0x000fe200078e0a04 */
[----:B------:R-:W-:-:S13]  /*3590*/  ISETP.GT.U32.AND P0, PT, R4, R40, PT ;  /* 0x000000280400720c */ /* 0x000fda0003f04070 */
[----:B------:R-:W-:Y:S01]  /*35a0*/  @!P0 IMAD.IADD R40, R40, 0x1, -R4 ;  /* 0x0000000128288824 */ /* 0x000fe200078e0a04 */
[----:B------:R-:W-:Y:S02]  /*35b0*/  ISETP.GE.AND P4, PT, R54, RZ, PT ;  /* 0x000000ff3600720c */ /* 0x000fe40003f86270 */
[----:B--2---:R-:W-:-:S05]  /*35c0*/  IABS R24, R53 ;  /* 0x0000003500187213 */ /* 0x004fca0000000000 */
[----:B------:R-:W-:-:S04]  /*35d0*/  IMAD.HI.U32 R2, R20, R24, RZ ;  /* 0x0000001814027227 */ /* 0x000fc800078e00ff */
[----:B------:R-:W-:-:S04]  /*35e0*/  IMAD.MOV R2, RZ, RZ, -R2 ;  /* 0x000000ffff027224 */ /* 0x000fc800078e0a02 */
[----:B------:R-:W-:-:S05]  /*35f0*/  IMAD R24, R4, R2, R24 ;  /* 0x0000000204187224 */ /* 0x000fca00078e0218 */
[----:B------:R-:W-:Y:S02]  /*3600*/  ISETP.GT.U32.AND P5, PT, R4, R24, PT ;  /* 0x000000180400720c */ /* 0x000fe40003fa4070 */
[----:B------:R-:W-:Y:S02]  /*3610*/  ISETP.GE.AND P2, PT, R53, RZ, PT ;  /* 0x000000ff3500720c */ /* 0x000fe40003f46270 */
[----:B------:R-:W2:Y:S09]  /*3620*/  LDL.LU R53, [R1+0x320] ;  /* 0x0003200001357983 */ /* 0x000eb20000300800 */
[----:B------:R-:W-:Y:S01]  /*3630*/  @!P5 IMAD.IADD R24, R24, 0x1, -R4 ;  /* 0x000000011818d824 */ /* 0x000fe200078e0a04 */
[----:B----4-:R-:W-:-:S04]  /*3640*/  IABS R32, R57 ;  /* 0x0000003900207213 */ /* 0x010fc80000000000 */
[----:B------:R-:W-:Y:S01]  /*3650*/  ISETP.GT.U32.AND P0, PT, R4, R24, PT ;  /* 0x000000180400720c */ /* 0x000fe20003f04070 */
[----:B------:R-:W-:-:S04]  /*3660*/  IMAD.HI.U32 R0, R20, R32, RZ ;  /* 0x0000002014007227 */ /* 0x000fc800078e00ff */
[----:B------:R-:W-:-:S04]  /*3670*/  IMAD.MOV R0, RZ, RZ, -R0 ;  /* 0x000000ffff007224 */ /* 0x000fc800078e0a00 */
[----:B------:R-:W-:-:S04]  /*3680*/  IMAD R32, R4, R0, R32 ;  /* 0x0000000004207224 */ /* 0x000fc800078e0220 */
[----:B------:R-:W-:Y:S01]  /*3690*/  @!P0 IMAD.IADD R24, R24, 0x1, -R4 ;  /* 0x0000000118188824 */ /* 0x000fe200078e0a04 */
[----:B------:R-:W-:Y:S02]  /*36a0*/  ISETP.GT.U32.AND P0, PT, R4, R32, PT ;  /* 0x000000200400720c */ /* 0x000fe40003f04070 */
[----:B------:R-:W-:Y:S02]  /*36b0*/  ISETP.GE.AND P1, PT, R57, RZ, PT ;  /* 0x000000ff3900720c */ /* 0x000fe40003f26270 */
[----:B------:R-:W4:Y:S01]  /*36c0*/  LDL.LU R57, [R1+0x324] ;  /* 0x0003240001397983 */ /* 0x000f220000300800 */
[----:B---3--:R-:W-:Y:S02]  /*36d0*/  IABS R8, R58 ;  /* 0x0000003a00087213 */ /* 0x008fe40000000000 */
[----:B------:R-:W-:-:S06]  /*36e0*/  IABS R54, R55 ;  /* 0x0000003700367213 */ /* 0x000fcc0000000000 */
[----:B------:R-:W-:Y:S01]  /*36f0*/  @!P0 IMAD.IADD R32, R32, 0x1, -R4 ;  /* 0x0000000120208824 */ /* 0x000fe200078e0a04 */
[----:B------:R-:W-:Y:S02]  /*3700*/  ISETP.GE.AND P0, PT, R58, RZ, PT ;  /* 0x000000ff3a00720c */ /* 0x000fe40003f06270 */
[----:B------:R-:W3:Y:S01]  /*3710*/  LDL.LU R58, [R1+0x328] ;  /* 0x00032800013a7983 */ /* 0x000ee20000300800 */
[----:B------:R-:W-:-:S04]  /*3720*/  IMAD.HI.U32 R2, R20, R54, RZ ;  /* 0x0000003614027227 */ /* 0x000fc800078e00ff */
[----:B------:R-:W-:-:S04]  /*3730*/  IMAD.MOV R2, RZ, RZ, -R2 ;  /* 0x000000ffff027224 */ /* 0x000fc800078e0a02 */
[----:B------:R-:W-:-:S05]  /*3740*/  IMAD R54, R4, R2, R54 ;  /* 0x0000000204367224 */ /* 0x000fca00078e0236 */
[----:B------:R-:W-:Y:S02]  /*3750*/  ISETP.GT.U32.AND P5, PT, R4, R54, PT ;  /* 0x000000360400720c */ /* 0x000fe40003fa4070 */
[----:B------:R-:W-:Y:S01]  /*3760*/  IABS R21, R48 ;  /* 0x0000003000157213 */ /* 0x000fe20000000000 */
[----:B------:R-:W-:-:S04]  /*3770*/  IMAD.HI.U32 R5, R20, R8, RZ ;  /* 0x0000000814057227 */ /* 0x000fc800078e00ff */
[----:B------:R-:W-:-:S06]  /*3780*/  IMAD.HI.U32 R0, R20, R21, RZ ;  /* 0x0000001514007227 */ /* 0x000fcc00078e00ff */
[----:B------:R-:W-:Y:S02]  /*3790*/  @!P5 IMAD.IADD R54, R54, 0x1, -R4 ;  /* 0x000000013636d824 */ /* 0x000fe400078e0a04 */
[----:B------:R-:W-:-:S03]  /*37a0*/  IMAD.MOV R5, RZ, RZ, -R5 ;  /* 0x000000ffff057224 */ /* 0x000fc600078e0a05 */
[C---:B------:R-:W-:Y:S01]  /*37b0*/  ISETP.GT.U32.AND P5, PT, R4.reuse, R54, PT ;  /* 0x000000360400720c */ /* 0x040fe20003fa4070 */
[----:B------:R-:W-:Y:S02]  /*37c0*/  IMAD.MOV R0, RZ, RZ, -R0 ;  /* 0x000000ffff007224 */ /* 0x000fe400078e0a00 */
[C---:B------:R-:W-:Y:S02]  /*37d0*/  IMAD R8, R4.reuse, R5, R8 ;  /* 0x0000000504087224 */ /* 0x040fe400078e0208 */
[C---:B------:R-:W-:Y:S02]  /*37e0*/  IMAD R21, R4.reuse, R0, R21 ;  /* 0x0000000004157224 */ /* 0x040fe400078e0215 */
[----:B------:R-:W-:Y:S01]  /*37f0*/  @!P2 IMAD.MOV R24, RZ, RZ, -R24 ;  /* 0x000000ffff18a224 */ /* 0x000fe200078e0a18 */
[----:B------:R-:W-:Y:S02]  /*3800*/  ISETP.GT.U32.AND P2, PT, R4, R8, PT ;  /* 0x000000080400720c */ /* 0x000fe40003f44070 */
[----:B------:R-:W-:-:S03]  /*3810*/  IABS R14, R43 ;  /* 0x0000002b000e7213 */ /* 0x000fc60000000000 */
[----:B------:R-:W-:Y:S01]  /*3820*/  @!P5 IMAD.IADD R54, R54, 0x1, -R4 ;  /* 0x000000013636d824 */ /* 0x000fe200078e0a04 */
[----:B------:R-:W-:Y:S01]  /*3830*/  ISETP.GT.U32.AND P5, PT, R4, R21, PT ;  /* 0x000000150400720c */ /* 0x000fe20003fa4070 */
[----:B------:R-:W-:Y:S01]  /*3840*/  IMAD.HI.U32 R2, R20, R14, RZ ;  /* 0x0000000e14027227 */ /* 0x000fe200078e00ff */
[----:B------:R-:W-:-:S03]  /*3850*/  IABS R50, R51 ;  /* 0x0000003300327213 */ /* 0x000fc60000000000 */
[----:B------:R-:W-:Y:S02]  /*3860*/  IMAD.MOV R2, RZ, RZ, -R2 ;  /* 0x000000ffff027224 */ /* 0x000fe400078e0a02 */
[----:B------:R-:W-:Y:S01]  /*3870*/  @!P2 IMAD.IADD R8, R8, 0x1, -R4 ;  /* 0x000000010808a824 */ /* 0x000fe200078e0a04 */
[C---:B------:R-:W-:Y:S01]  /*3880*/  ISETP.GT.U32.AND P2, PT, R4.reuse, R32, PT ;  /* 0x000000200400720c */ /* 0x040fe20003f44070 */
[----:B------:R-:W-:Y:S02]  /*3890*/  IMAD R14, R4, R2, R14 ;  /* 0x00000002040e7224 */ /* 0x000fe400078e020e */
[----:B------:R-:W-:-:S04]  /*38a0*/  IMAD.HI.U32 R2, R20, R50, RZ ;  /* 0x0000003214027227 */ /* 0x000fc800078e00ff */
[----:B------:R-:W-:Y:S02]  /*38b0*/  @!P5 IMAD.IADD R21, R21, 0x1, -R4 ;  /* 0x000000011515d824 */ /* 0x000fe400078e0a04 */
[----:B------:R-:W-:-:S03]  /*38c0*/  IMAD.MOV R2, RZ, RZ, -R2 ;  /* 0x000000ffff027224 */ /* 0x000fc600078e0a02 */
[C---:B------:R-:W-:Y:S01]  /*38d0*/  ISETP.GT.U32.AND P5, PT, R4.reuse, R21, PT ;  /* 0x000000150400720c */ /* 0x040fe20003fa4070 */
[----:B------:R-:W-:Y:S02]  /*38e0*/  IMAD R50, R4, R2, R50 ;  /* 0x0000000204327224 */ /* 0x000fe400078e0232 */
[----:B------:R-:W-:-:S03]  /*38f0*/  @!P2 IMAD.IADD R32, R32, 0x1, -R4 ;  /* 0x000000012020a824 */ /* 0x000fc600078e0a04 */
[----:B------:R-:W-:-:S07]  /*3900*/  ISETP.GT.U32.AND P2, PT, R4, R50, PT ;  /* 0x000000320400720c */ /* 0x000fce0003f44070 */
[--C-:B------:R-:W-:Y:S01]  /*3910*/  @!P5 IMAD.IADD R21, R21, 0x1, -R4.reuse ;  /* 0x000000011515d824 */ /* 0x100fe200078e0a04 */
[----:B------:R-:W-:Y:S02]  /*3920*/  ISETP.GE.AND P5, PT, R48, RZ, PT ;  /* 0x000000ff3000720c */ /* 0x000fe40003fa6270 */
[----:B------:R-:W1:Y:S03]  /*3930*/  LDL.LU R48, [R1+0x32c] ;  /* 0x00032c0001307983 */ /* 0x000e660000300800 */
[----:B------:R-:W-:Y:S01]  /*3940*/  @!P2 IMAD.IADD R50, R50, 0x1, -R4 ;  /* 0x000000013232a824 */ /* 0x000fe200078e0a04 */
[----:B------:R-:W-:Y:S02]  /*3950*/  ISETP.GE.AND P2, PT, R51, RZ, PT ;  /* 0x000000ff3300720c */ /* 0x000fe40003f46270 */
[----:B------:R-:W3:Y:S01]  /*3960*/  LDL.LU R51, [R1+0x330] ;  /* 0x0003300001337983 */ /* 0x000ee20000300800 */
[----:B------:R-:W-:Y:S01]  /*3970*/  @!P3 IMAD.MOV R11, RZ, RZ, -R11 ;  /* 0x000000ffff0bb224 */ /* 0x000fe200078e0a0b */
[----:B------:R-:W-:-:S13]  /*3980*/  ISETP.GT.U32.AND P3, PT, R4, R40, PT ;  /* 0x000000280400720c */ /* 0x000fda0003f64070 */
[----:B------:R-:W-:Y:S01]  /*3990*/  @!P3 IMAD.IADD R40, R40, 0x1, -R4 ;  /* 0x000000012828b824 */ /* 0x000fe200078e0a04 */
[----:B------:R-:W-:Y:S02]  /*39a0*/  ISETP.GT.U32.AND P3, PT, R4, R14, PT ;  /* 0x0000000e0400720c */ /* 0x000fe40003f64070 */
[----:B------:R-:W-:Y:S01]  /*39b0*/  IABS R47, R46 ;  /* 0x0000002e002f7213 */ /* 0x000fe20000000000 */
[----:B------:R-:W-:-:S04]  /*39c0*/  @!P4 IMAD.MOV R40, RZ, RZ, -R40 ;  /* 0x000000ffff28c224 */ /* 0x000fc800078e0a28 */
[----:B------:R-:W-:-:S06]  /*39d0*/  IMAD.HI.U32 R0, R20, R47, RZ ;  /* 0x0000002f14007227 */ /* 0x000fcc00078e00ff */
[----:B------:R-:W-:-:S05]  /*39e0*/  @!P3 IMAD.IADD R14, R14, 0x1, -R4 ;  /* 0x000000010e0eb824 */ /* 0x000fca00078e0a04 */
[----:B------:R-:W-:Y:S01]  /*39f0*/  ISETP.GT.U32.AND P4, PT, R4, R14, PT ;  /* 0x0000000e0400720c */ /* 0x000fe20003f84070 */
[----:B------:R-:W-:-:S04]  /*3a00*/  IMAD.MOV R0, RZ, RZ, -R0 ;  /* 0x000000ffff007224 */ /* 0x000fc800078e0a00 */
[----:B------:R-:W-:-:S08]  /*3a10*/  IMAD R47, R4, R0, R47 ;  /* 0x00000000042f7224 */ /* 0x000fd000078e022f */
[----:B------:R-:W-:Y:S01]  /*3a20*/  @!P4 IMAD.IADD R14, R14, 0x1, -R4 ;  /* 0x000000010e0ec824 */ /* 0x000fe200078e0a04 */
[C---:B------:R-:W-:Y:S02]  /*3a30*/  ISETP.GT.U32.AND P4, PT, R4.reuse, R47, PT ;  /* 0x0000002f0400720c */ /* 0x040fe40003f84070 */
[----:B------:R-:W-:Y:S02]  /*3a40*/  ISETP.GT.U32.AND P3, PT, R4, R8, PT ;  /* 0x000000080400720c */ /* 0x000fe40003f64070 */
[----:B------:R-:W-:-:S09]  /*3a50*/  IABS R19, R44 ;  /* 0x0000002c00137213 */ /* 0x000fd20000000000 */
[----:B------:R-:W-:Y:S01]  /*3a60*/  @!P4 IMAD.IADD R47, R47, 0x1, -R4 ;  /* 0x000000012f2fc824 */ /* 0x000fe200078e0a04 */
[----:B------:R-:W-:Y:S01]  /*3a70*/  ISETP.GT.U32.AND P4, PT, R4, R50, PT ;  /* 0x000000320400720c */ /* 0x000fe20003f84070 */
[----:B------:R-:W-:Y:S01]  /*3a80*/  IMAD.HI.U32 R5, R20, R19, RZ ;  /* 0x0000001314057227 */ /* 0x000fe200078e00ff */
[----:B------:R-:W-:-:S03]  /*3a90*/  ISETP.GE.AND P6, PT, R55, RZ, PT ;  /* 0x000000ff3700720c */ /* 0x000fc60003fc6270 */
[----:B------:R-:W-:Y:S01]  /*3aa0*/  @!P3 IMAD.IADD R8, R8, 0x1, -R4 ;  /* 0x000000010808b824 */ /* 0x000fe200078e0a04 */
[----:B------:R-:W-:Y:S01]  /*3ab0*/  ISETP.GE.AND P3, PT, R43, RZ, PT ;  /* 0x000000ff2b00720c */ /* 0x000fe20003f66270 */
[----:B------:R-:W-:-:S06]  /*3ac0*/  IMAD.MOV R5, RZ, RZ, -R5 ;  /* 0x000000ffff057224 */ /* 0x000fcc00078e0a05 */
[----:B------:R-:W-:Y:S02]  /*3ad0*/  @!P4 IMAD.IADD R50, R50, 0x1, -R4 ;  /* 0x000000013232c824 */ /* 0x000fe400078e0a04 */
[C---:B------:R-:W-:Y:S02]  /*3ae0*/  IMAD R19, R4.reuse, R5, R19 ;  /* 0x0000000504137224 */ /* 0x040fe400078e0213 */
[----:B------:R-:W-:Y:S01]  /*3af0*/  @!P0 IMAD.MOV R8, RZ, RZ, -R8 ;  /* 0x000000ffff088224 */ /* 0x000fe200078e0a08 */
[----:B------:R-:W-:Y:S01]  /*3b00*/  ISETP.GT.U32.AND P0, PT, R4, R47, PT ;  /* 0x0000002f0400720c */ /* 0x000fe20003f04070 */
[----:B------:R-:W-:-:S12]  /*3b10*/  @!P3 IMAD.MOV R14, RZ, RZ, -R14 ;  /* 0x000000ffff0eb224 */ /* 0x000fd800078e0a0e */
[----:B------:R-:W-:Y:S02]  /*3b20*/  @!P0 IMAD.IADD R47, R47, 0x1, -R4 ;  /* 0x000000012f2f8824 */ /* 0x000fe400078e0a04 */
[----:B------:R-:W-:Y:S01]  /*3b30*/  @!P6 IMAD.MOV R54, RZ, RZ, -R54 ;  /* 0x000000ffff36e224 */ /* 0x000fe200078e0a36 */
[----:B------:R-:W-:Y:S02]  /*3b40*/  ISETP.GT.U32.AND P6, PT, R4, R19, PT ;  /* 0x000000130400720c */ /* 0x000fe40003fc4070 */
[----:B--2---:R-:W-:Y:S02]  /*3b50*/  IABS R55, R53 ;  /* 0x0000003500377213 */ /* 0x004fe40000000000 */
[----:B------:R-:W-:Y:S02]  /*3b60*/  ISETP.GE.AND P4, PT, R53, RZ, PT ;  /* 0x000000ff3500720c */ /* 0x000fe40003f86270 */
[----:B------:R-:W2:Y:S01]  /*3b70*/  LDL.LU R53, [R1+0x334] ;  /* 0x0003340001357983 */ /* 0x000ea20000300800 */
[----:B------:R-:W-:-:S04]  /*3b80*/  IMAD.HI.U32 R2, R20, R55, RZ ;  /* 0x0000003714027227 */ /* 0x000fc800078e00ff */
[----:B------:R-:W-:-:S04]  /*3b90*/  IMAD.MOV R5, RZ, RZ, -R2 ;  /* 0x000000ffff057224 */ /* 0x000fc800078e0a02 */
[----:B------:R-:W-:-:S05]  /*3ba0*/  IMAD R55, R4, R5, R55 ;  /* 0x0000000504377224 */ /* 0x000fca00078e0237 */
[----:B------:R-:W-:-:S13]  /*3bb0*/  ISETP.GT.U32.AND P3, PT, R4, R55, PT ;  /* 0x000000370400720c */ /* 0x000fda0003f64070 */
[--C-:B------:R-:W-:Y:S01]  /*3bc0*/  @!P3 IMAD.IADD R55, R55, 0x1, -R4.reuse ;  /* 0x000000013737b824 */ /* 0x100fe200078e0a04 */
[----:B----4-:R-:W-:Y:S02]  /*3bd0*/  IABS R0, R57 ;  /* 0x0000003900007213 */ /* 0x010fe40000000000 */
[----:B------:R-:W-:Y:S02]  /*3be0*/  ISETP.GE.AND P0, PT, R57, RZ, PT ;  /* 0x000000ff3900720c */ /* 0x000fe40003f06270 */
[----:B------:R-:W4:Y:S01]  /*3bf0*/  LDL.LU R57, [R1+0x338] ;  /* 0x0003380001397983 */ /* 0x000f220000300800 */
[----:B---3--:R-:W-:Y:S02]  /*3c00*/  IABS R5, R58 ;  /* 0x0000003a00057213 */ /* 0x008fe40000000000 */
[----:B------:R-:W-:Y:S02]  /*3c10*/  ISETP.GE.AND P3, PT, R58, RZ, PT ;  /* 0x000000ff3a00720c */ /* 0x000fe40003f66270 */
[----:B------:R-:W3:Y:S04]  /*3c20*/  LDL.LU R58, [R1+0x33c] ;  /* 0x00033c00013a7983 */ /* 0x000ee80000300800 */
[----:B------:R-:W3:Y:S04]  /*3c30*/  LDL.LU R33, [R1+0x350] ;  /* 0x0003500001217983 */ /* 0x000ee80000300800 */
[----:B------:R-:W3:Y:S04]  /*3c40*/  LDL.LU R37, [R1+0x354] ;  /* 0x0003540001257983 */ /* 0x000ee80000300800 */
[----:B------:R-:W3:Y:S04]  /*3c50*/  LDL.LU R35, [R1+0x358] ;  /* 0x0003580001237983 */ /* 0x000ee80000300800 */
[----:B------:R-:W3:Y:S04]  /*3c60*/  LDL.LU R43, [R1+0x35c] ;  /* 0x00035c00012b7983 */ /* 0x000ee80000300800 */
[----:B------:R-:W3:Y:S01]  /*3c70*/  LDL.LU R36, [R1+0x360] ;  /* 0x0003600001247983 */ /* 0x000ee20000300800 */
[----:B------:R-:W-:-:S02]  /*3c80*/  @!P6 IMAD.IADD R19, R19, 0x1, -R4 ;  /* 0x000000011313e824 */ /* 0x000fc400078e0a04 */
[----:B------:R-:W-:Y:S02]  /*3c90*/  @!P1 IMAD.MOV R32, RZ, RZ, -R32 ;  /* 0x000000ffff209224 */ /* 0x000fe400078e0a20 */
[----:B------:R-:W-:Y:S01]  /*3ca0*/  IMAD.HI.U32 R2, R20, R0, RZ ;  /* 0x0000000014027227 */ /* 0x000fe200078e00ff */
[----:B------:R-:W-:-:S03]  /*3cb0*/  ISETP.GT.U32.AND P1, PT, R4, R19, PT ;  /* 0x000000130400720c */ /* 0x000fc60003f24070 */
[----:B------:R-:W-:-:S04]  /*3cc0*/  IMAD.MOV R2, RZ, RZ, -R2 ;  /* 0x000000ffff027224 */ /* 0x000fc800078e0a02 */
[----:B------:R-:W-:-:S06]  /*3cd0*/  IMAD R0, R4, R2, R0 ;  /* 0x0000000204007224 */ /* 0x000fcc00078e0200 */
[----:B------:R-:W-:Y:S01]  /*3ce0*/  @!P1 IMAD.IADD R19, R19, 0x1, -R4 ;  /* 0x0000000113139824 */ /* 0x000fe200078e0a04 */
[----:B------:R-:W-:Y:S01]  /*3cf0*/  ISETP.GT.U32.AND P1, PT, R4, R0, PT ;  /* 0x000000000400720c */ /* 0x000fe20003f24070 */
[----:B------:R-:W-:Y:S01]  /*3d00*/  @!P5 IMAD.MOV R21, RZ, RZ, -R21 ;  /* 0x000000ffff15d224 */ /* 0x000fe200078e0a15 */
[----:B------:R-:W-:-:S11]  /*3d10*/  ISETP.GE.AND P5, PT, R46, RZ, PT ;  /* 0x000000ff2e00720c */ /* 0x000fd60003fa6270 */
[----:B------:R-:W-:Y:S01]  /*3d20*/  @!P1 IMAD.IADD R0, R0, 0x1, -R4 ;  /* 0x0000000100009824 */ /* 0x000fe200078e0a04 */
[----:B------:R-:W-:Y:S01]  /*3d30*/  ISETP.GT.U32.AND P1, PT, R4, R55, PT ;  /* 0x000000370400720c */ /* 0x000fe20003f24070 */
[----:B------:R-:W-:-:S12]  /*3d40*/  @!P5 IMAD.MOV R47, RZ, RZ, -R47 ;  /* 0x000000ffff2fd224 */ /* 0x000fd800078e0a2f */
[----:B------:R-:W-:Y:S01]  /*3d50*/  @!P1 IMAD.IADD R55, R55, 0x1, -R4 ;  /* 0x0000000137379824 */ /* 0x000fe200078e0a04 */
[----:B-1----:R-:W-:Y:S02]  /*3d60*/  IABS R6, R48 ;  /* 0x0000003000067213 */ /* 0x002fe40000000000 */
[----:B------:R-:W-:Y:S02]  /*3d70*/  ISETP.GE.AND P5, PT, R48, RZ, PT ;  /* 0x000000ff3000720c */ /* 0x000fe40003fa6270 */
[----:B------:R-:W3:Y:S01]  /*3d80*/  LDL.LU R48, [R1+0x364] ;  /* 0x0003640001307983 */ /* 0x000ee20000300800 */
[----:B------:R-:W-:Y:S02]  /*3d90*/  IABS R7, R51 ;  /* 0x0000003300077213 */ /* 0x000fe40000000000 */
[----:B------:R-:W-:Y:S02]  /*3da0*/  ISETP.GE.AND P1, PT, R51, RZ, PT ;  /* 0x000000ff3300720c */ /* 0x000fe40003f26270 */
[----:B------:R-:W3:Y:S01]  /*3db0*/  LDL.LU R51, [R1+0x368] ;  /* 0x0003680001337983 */ /* 0x000ee20000300800 */
[----:B------:R-:W-:Y:S01]  /*3dc0*/  ISETP.GE.AND P6, PT, R44, RZ, PT ;  /* 0x000000ff2c00720c */ /* 0x000fe20003fc6270 */
[----:B------:R-:W-:-:S04]  /*3dd0*/  IMAD.HI.U32 R2, R20, R5, RZ ;  /* 0x0000000514027227 */ /* 0x000fc800078e00ff */
[----:B------:R-:W-:-:S04]  /*3de0*/  IMAD.MOV R44, RZ, RZ, -R2 ;  /* 0x000000ffff2c7224 */ /* 0x000fc800078e0a02 */
[----:B------:R-:W-:-:S04]  /*3df0*/  IMAD R44, R4, R44, R5 ;  /* 0x0000002c042c7224 */ /* 0x000fc800078e0205 */
[----:B------:R-:W-:Y:S01]  /*3e00*/  @!P6 IMAD.MOV R19, RZ, RZ, -R19 ;  /* 0x000000ffff13e224 */ /* 0x000fe200078e0a13 */
[C---:B------:R-:W-:Y:S01]  /*3e10*/  ISETP.GT.U32.AND P6, PT, R4.reuse, R0, PT ;  /* 0x000000000400720c */ /* 0x040fe20003fc4070 */
[----:B------:R-:W-:Y:S01]  /*3e20*/  @!P2 IMAD.MOV R50, RZ, RZ, -R50 ;  /* 0x000000ffff32a224 */ /* 0x000fe200078e0a32 */
[----:B------:R-:W-:Y:S01]  /*3e30*/  ISETP.GT.U32.AND P2, PT, R4, R44, PT ;  /* 0x0000002c0400720c */ /* 0x000fe20003f44070 */
[----:B------:R-:W-:-:S04]  /*3e40*/  IMAD.HI.U32 R5, R20, R6, RZ ;  /* 0x0000000614057227 */ /* 0x000fc800078e00ff */
[----:B------:R-:W-:Y:S02]  /*3e50*/  IMAD.MOV.U32 R2, RZ, RZ, R7 ;  /* 0x000000ffff027224 */ /* 0x000fe400078e0007 */
[----:B------:R-:W-:Y:S02]  /*3e60*/  IMAD.MOV R5, RZ, RZ, -R5 ;  /* 0x000000ffff057224 */ /* 0x000fe400078e0a05 */
[----:B------:R-:W-:-:S04]  /*3e70*/  IMAD.HI.U32 R7, R20, R2, RZ ;  /* 0x0000000214077227 */ /* 0x000fc800078e00ff */
[----:B------:R-:W-:Y:S02]  /*3e80*/  @!P6 IMAD.IADD R0, R0, 0x1, -R4 ;  /* 0x000000010000e824 */ /* 0x000fe400078e0a04 */
[----:B------:R-:W-:Y:S02]  /*3e90*/  IMAD R6, R4, R5, R6 ;  /* 0x0000000504067224 */ /* 0x000fe400078e0206 */
[----:B------:R-:W-:Y:S02]  /*3ea0*/  IMAD.MOV.U32 R41, RZ, RZ, R0 ;  /* 0x000000ffff297224 */ /* 0x000fe400078e0000 */
[----:B------:R-:W-:Y:S02]  /*3eb0*/  IMAD.MOV R7, RZ, RZ, -R7 ;  /* 0x000000ffff077224 */ /* 0x000fe400078e0a07 */
[----:B------:R-:W-:Y:S02]  /*3ec0*/  @!P2 IMAD.IADD R44, R44, 0x1, -R4 ;  /* 0x000000012c2ca824 */ /* 0x000fe400078e0a04 */
[----:B------:R-:W-:Y:S01]  /*3ed0*/  @!P0 IMAD.MOV R41, RZ, RZ, -R41 ;  /* 0x000000ffff298224 */ /* 0x000fe200078e0a29 */
[C---:B------:R-:W-:Y:S01]  /*3ee0*/  ISETP.GT.U32.AND P0, PT, R4.reuse, R6, PT ;  /* 0x000000060400720c */ /* 0x040fe20003f04070 */
[----:B------:R-:W-:-:S02]  /*3ef0*/  IMAD R5, R4, R7, R2 ;  /* 0x0000000704057224 */ /* 0x000fc400078e0202 */
[----:B------:R-:W-:Y:S01]  /*3f00*/  @!P4 IMAD.MOV R55, RZ, RZ, -R55 ;  /* 0x000000ffff37c224 */ /* 0x000fe200078e0a37 */
[----:B------:R-:W-:-:S09]  /*3f10*/  ISETP.GT.U32.AND P4, PT, R4, R44, PT ;  /* 0x0000002c0400720c */ /* 0x000fd20003f84070 */
[----:B------:R-:W-:-:S04]  /*3f20*/  @!P0 IMAD.IADD R6, R6, 0x1, -R4 ;  /* 0x0000000106068824 */ /* 0x000fc800078e0a04 */
[----:B------:R-:W-:Y:S01]  /*3f30*/  @!P4 IMAD.IADD R44, R44, 0x1, -R4 ;  /* 0x000000012c2cc824 */ /* 0x000fe200078e0a04 */
[----:B------:R-:W-:-:S03]  /*3f40*/  ISETP.GT.U32.AND P4, PT, R4, R5, PT ;  /* 0x000000050400720c */ /* 0x000fc60003f84070 */
[----:B------:R-:W-:-:S10]  /*3f50*/  @!P3 IMAD.MOV R44, RZ, RZ, -R44 ;  /* 0x000000ffff2cb224 */ /* 0x000fd400078e0a2c */
[----:B------:R-:W-:Y:S01]  /*3f60*/  @!P4 IMAD.IADD R5, R5, 0x1, -R4 ;  /* 0x000000010505c824 */ /* 0x000fe200078e0a04 */
[----:B------:R-:W-:-:S13]  /*3f70*/  ISETP.GT.U32.AND P4, PT, R4, R6, PT ;  /* 0x000000060400720c */ /* 0x000fda0003f84070 */
[----:B------:R-:W-:-:S04]  /*3f80*/  @!P4 IMAD.IADD R6, R6, 0x1, -R4 ;  /* 0x000000010606c824 */ /* 0x000fc800078e0a04 */
[----:B------:R-:W-:Y:S01]  /*3f90*/  @!P5 IMAD.MOV R6, RZ, RZ, -R6 ;  /* 0x000000ffff06d224 */ /* 0x000fe200078e0a06 */
[----:B--2---:R-:W-:-:S05]  /*3fa0*/  IABS R10, R53 ;  /* 0x00000035000a7213 */ /* 0x004fca0000000000 */
[----:B------:R-:W-:-:S04]  /*3fb0*/  IMAD.HI.U32 R2, R20, R10, RZ ;  /* 0x0000000a14027227 */ /* 0x000fc800078e00ff */
[----:B------:R-:W-:-:S04]  /*3fc0*/  IMAD.MOV R2, RZ, RZ, -R2 ;  /* 0x000000ffff027224 */ /* 0x000fc800078e0a02 */
[----:B------:R-:W-:-:S05]  /*3fd0*/  IMAD R10, R4, R2, R10 ;  /* 0x00000002040a7224 */ /* 0x000fca00078e020a */
[----:B------:R-:W-:Y:S02]  /*3fe0*/  ISETP.GT.U32.AND P0, PT, R4, R10, PT ;  /* 0x0000000a0400720c */ /* 0x000fe40003f04070 */
[----:B----4-:R-:W-:-:S11]  /*3ff0*/  IABS R15, R57 ;  /* 0x00000039000f7213 */ /* 0x010fd60000000000 */
[----:B------:R-:W-:Y:S02]  /*4000*/  @!P0 IMAD.IADD R10, R10, 0x1, -R4 ;  /* 0x000000010a0a8824 */ /* 0x000fe400078e0a04 */
[----:B------:R-:W-:-:S04]  /*4010*/  IMAD.HI.U32 R0, R20, R15, RZ ;  /* 0x0000000f14007227 */ /* 0x000fc800078e00ff */
[----:B------:R-:W-:Y:S01]  /*4020*/  IMAD.MOV R0, RZ, RZ, -R0 ;  /* 0x000000ffff007224 */ /* 0x000fe200078e0a00 */
[C---:B------:R-:W-:Y:S02]  /*4030*/  ISETP.GT.U32.AND P3, PT, R4.reuse, R10, PT ;  /* 0x0000000a0400720c */ /* 0x040fe40003f64070 */
[----:B---3--:R-:W-:Y:S01]  /*4040*/  IABS R23, R58 ;  /* 0x0000003a00177213 */ /* 0x008fe20000000000 */
[----:B------:R-:W-:Y:S01]  /*4050*/  IMAD R15, R4, R0, R15 ;  /* 0x00000000040f7224 */ /* 0x000fe200078e020f */
[----:B------:R-:W-:Y:S02]  /*4060*/  IABS R31, R33 ;  /* 0x00000021001f7213 */ /* 0x000fe40000000000 */
[----:B------:R-:W-:Y:S01]  /*4070*/  IABS R39, R37 ;  /* 0x0000002500277213 */ /* 0x000fe20000000000 */
[----:B------:R-:W-:Y:S01]  /*4080*/  IMAD.HI.U32 R7, R20, R23, RZ ;  /* 0x0000001714077227 */ /* 0x000fe200078e00ff */
[----:B------:R-:W-:-:S03]  /*4090*/  ISETP.GT.U32.AND P0, PT, R4, R5, PT ;  /* 0x000000050400720c */ /* 0x000fc60003f04070 */
[----:B------:R-:W-:-:S04]  /*40a0*/  IMAD.HI.U32 R0, R20, R39, RZ ;  /* 0x0000002714007227 */ /* 0x000fc800078e00ff */
[----:B------:R-:W-:-:S04]  /*40b0*/  IMAD.HI.U32 R2, R20, R31, RZ ;  /* 0x0000001f14027227 */ /* 0x000fc800078e00ff */
[----:B------:R-:W-:Y:S02]  /*40c0*/  IMAD.MOV R0, RZ, RZ, -R0 ;  /* 0x000000ffff007224 */ /* 0x000fe400078e0a00 */
[----:B------:R-:W-:Y:S02]  /*40d0*/  IMAD.MOV R7, RZ, RZ, -R7 ;  /* 0x000000ffff077224 */ /* 0x000fe400078e0a07 */
[----:B------:R-:W-:Y:S02]  /*40e0*/  IMAD.MOV R2, RZ, RZ, -R2 ;  /* 0x000000ffff027224 */ /* 0x000fe400078e0a02 */
[C---:B------:R-:W-:Y:S01]  /*40f0*/  IMAD R39, R4.reuse, R0, R39 ;  /* 0x0000000004277224 */ /* 0x040fe200078e0227 */
[C---:B------:R-:W-:Y:S01]  /*4100*/  ISETP.GT.U32.AND P4, PT, R4.reuse, R15, PT ;  /* 0x0000000f0400720c */ /* 0x040fe20003f84070 */
[C---:B------:R-:W-:Y:S02]  /*4110*/  IMAD R23, R4.reuse, R7, R23 ;  /* 0x0000000704177224 */ /* 0x040fe400078e0217 */
[----:B------:R-:W-:-:S02]  /*4120*/  IMAD R31, R4, R2, R31 ;  /* 0x00000002041f7224 */ /* 0x000fc400078e021f */
[--C-:B------:R-:W-:Y:S01]  /*4130*/  @!P3 IMAD.IADD R10, R10, 0x1, -R4.reuse ;  /* 0x000000010a0ab824 */ /* 0x100fe200078e0a04 */
[C---:B------:R-:W-:Y:S01]  /*4140*/  ISETP.GT.U32.AND P3, PT, R4.reuse, R39, PT ;  /* 0x000000270400720c */ /* 0x040fe20003f64070 */
[--C-:B------:R-:W-:Y:S01]  /*4150*/  @!P0 IMAD.IADD R5, R5, 0x1, -R4.reuse ;  /* 0x0000000105058824 */ /* 0x100fe200078e0a04 */
[C---:B------:R-:W-:Y:S02]  /*4160*/  ISETP.GT.U32.AND P5, PT, R4.reuse, R23, PT ;  /* 0x000000170400720c */ /* 0x040fe40003fa4070 */
[----:B------:R-:W-:Y:S02]  /*4170*/  ISETP.GT.U32.AND P0, PT, R4, R31, PT ;  /* 0x0000001f0400720c */ /* 0x000fe40003f04070 */
[----:B------:R-:W-:Y:S01]  /*4180*/  ISETP.GE.AND P6, PT, R53, RZ, PT ;  /* 0x000000ff3500720c */ /* 0x000fe20003fc6270 */
[----:B------:R-:W-:Y:S01]  /*4190*/  @!P4 IMAD.IADD R15, R15, 0x1, -R4 ;  /* 0x000000010f0fc824 */ /* 0x000fe200078e0a04 */
[----:B------:R-:W-:Y:S01]  /*41a0*/  IABS R53, R43 ;  /* 0x0000002b00357213 */ /* 0x000fe20000000000 */
[----:B------:R-:W-:-:S04]  /*41b0*/  @!P1 IMAD.MOV R5, RZ, RZ, -R5 ;  /* 0x000000ffff059224 */ /* 0x000fc800078e0a05 */
[--C-:B------:R-:W-:Y:S01]  /*41c0*/  @!P3 IMAD.IADD R39, R39, 0x1, -R4.reuse ;  /* 0x000000012727b824 */ /* 0x100fe200078e0a04 */
[----:B------:R-:W-:Y:S01]  /*41d0*/  IABS R0, R36 ;  /* 0x0000002400007213 */ /* 0x000fe20000000000 */
[--C-:B------:R-:W-:Y:S01]  /*41e0*/  @!P5 IMAD.IADD R23, R23, 0x1, -R4.reuse ;  /* 0x000000011717d824 */ /* 0x100fe200078e0a04 */
[C---:B------:R-:W-:Y:S01]  /*41f0*/  ISETP.GT.U32.AND P5, PT, R4.reuse, R15, PT ;  /* 0x0000000f0400720c */ /* 0x040fe20003fa4070 */
[----:B------:R-:W-:Y:S01]  /*4200*/  @!P0 IMAD.IADD R31, R31, 0x1, -R4 ;  /* 0x000000011f1f8824 */ /* 0x000fe200078e0a04 */
[----:B------:R-:W-:Y:S01]  /*4210*/  ISETP.GT.U32.AND P1, PT, R4, R39, PT ;  /* 0x000000270400720c */ /* 0x000fe20003f24070 */
[----:B------:R-:W-:-:S03]  /*4220*/  IMAD.HI.U32 R7, R20, R53, RZ ;  /* 0x0000003514077227 */ /* 0x000fc600078e00ff */
[----:B------:R-:W-:Y:S01]  /*4230*/  ISETP.GT.U32.AND P3, PT, R4, R31, PT ;  /* 0x0000001f0400720c */ /* 0x000fe20003f64070 */
[----:B------:R-:W-:Y:S01]  /*4240*/  IMAD.HI.U32 R2, R20, R0, RZ ;  /* 0x0000000014027227 */ /* 0x000fe200078e00ff */
[----:B------:R-:W-:Y:S02]  /*4250*/  ISETP.GE.AND P2, PT, R57, RZ, PT ;  /* 0x000000ff3900720c */ /* 0x000fe40003f46270 */
[----:B------:R-:W2:Y:S01]  /*4260*/  LDL.LU R57, [R1+0x36c] ;  /* 0x00036c0001397983 */ /* 0x000ea20000300800 */
[----:B------:R-:W-:Y:S02]  /*4270*/  IMAD.MOV R7, RZ, RZ, -R7 ;  /* 0x000000ffff077224 */ /* 0x000fe400078e0a07 */
[----:B------:R-:W-:Y:S02]  /*4280*/  IMAD.MOV R2, RZ, RZ, -R2 ;  /* 0x000000ffff027224 */ /* 0x000fe400078e0a02 */
[C---:B------:R-:W-:Y:S02]  /*4290*/  IMAD R53, R4.reuse, R7, R53 ;  /* 0x0000000704357224 */ /* 0x040fe400078e0235 */
[----:B------:R-:W-:-:S02]  /*42a0*/  IMAD R0, R4, R2, R0 ;  /* 0x0000000204007224 */ /* 0x000fc400078e0200 */
[--C-:B------:R-:W-:Y:S01]  /*42b0*/  @!P5 IMAD.IADD R15, R15, 0x1, -R4.reuse ;  /* 0x000000010f0fd824 */ /* 0x100fe200078e0a04 */
[C---:B------:R-:W-:Y:S01]  /*42c0*/  ISETP.GT.U32.AND P5, PT, R4.reuse, R53, PT ;  /* 0x000000350400720c */ /* 0x040fe20003fa4070 */
[--C-:B------:R-:W-:Y:S01]  /*42d0*/  @!P1 IMAD.IADD R39, R39, 0x1, -R4.reuse ;  /* 0x0000000127279824 */ /* 0x100fe200078e0a04 */
[----:B------:R-:W-:Y:S02]  /*42e0*/  ISETP.GE.AND P1, PT, R37, RZ, PT ;  /* 0x000000ff2500720c */ /* 0x000fe40003f26270 */
[----:B------:R-:W3:Y:S01]  /*42f0*/  LDL.LU R37, [R1+0x370] ;  /* 0x0003700001257983 */ /* 0x000ee20000300800 */
[----:B------:R-:W-:Y:S01]  /*4300*/  @!P3 IMAD.IADD R31, R31, 0x1, -R4 ;  /* 0x000000011f1fb824 */ /* 0x000fe200078e0a04 */
[C---:B------:R-:W-:Y:S02]  /*4310*/  ISETP.GT.U32.AND P3, PT, R4.reuse, R0, PT ;  /* 0x000000000400720c */ /* 0x040fe40003f64070 */
[----:B------:R-:W-:Y:S02]  /*4320*/  ISETP.GT.U32.AND P0, PT, R4, R23, PT ;  /* 0x000000170400720c */ /* 0x000fe40003f04070 */
[----:B------:R-:W-:-:S03]  /*4330*/  ISETP.GE.AND P4, PT, R58, RZ, PT ;  /* 0x000000ff3a00720c */ /* 0x000fc60003f86270 */
[----:B------:R-:W-:-:S06]  /*4340*/  @!P5 IMAD.IADD R53, R53, 0x1, -R4 ;  /* 0x000000013535d824 */ /* 0x000fcc00078e0a04 */
[--C-:B------:R-:W-:Y:S01]  /*4350*/  @!P3 IMAD.IADD R0, R0, 0x1, -R4.reuse ;  /* 0x000000010000b824 */ /* 0x100fe200078e0a04 */
[C---:B------:R-:W-:Y:S01]  /*4360*/  ISETP.GT.U32.AND P3, PT, R4.reuse, R53, PT ;  /* 0x000000350400720c */ /* 0x040fe20003f64070 */
[----:B------:R-:W-:Y:S01]  /*4370*/  @!P0 IMAD.IADD R23, R23, 0x1, -R4 ;  /* 0x0000000117178824 */ /* 0x000fe200078e0a04 */
[----:B------:R-:W-:Y:S02]  /*4380*/  ISETP.GE.AND P5, PT, R43, RZ, PT ;  /* 0x000000ff2b00720c */ /* 0x000fe40003fa6270 */
[----:B------:R-:W4:Y:S01]  /*4390*/  LDL.LU R43, [R1+0x374] ;  /* 0x00037400012b7983 */ /* 0x000f220000300800 */
[----:B------:R-:W-:Y:S01]  /*43a0*/  @!P4 IMAD.MOV R23, RZ, RZ, -R23 ;  /* 0x000000ffff17c224 */ /* 0x000fe200078e0a17 */
[----:B------:R-:W-:Y:S02]  /*43b0*/  ISETP.GT.U32.AND P4, PT, R4, R0, PT ;  /* 0x000000000400720c */ /* 0x000fe40003f84070 */
[----:B------:R-:W-:-:S05]  /*43c0*/  IABS R28, R48 ;  /* 0x00000030001c7213 */ /* 0x000fca0000000000 */
[--C-:B------:R-:W-:Y:S01]  /*43d0*/  @!P3 IMAD.IADD R53, R53, 0x1, -R4.reuse ;  /* 0x000000013535b824 */ /* 0x100fe200078e0a04 */
[----:B------:R-:W-:Y:S02]  /*43e0*/  ISETP.GE.AND P3, PT, R48, RZ, PT ;  /* 0x000000ff3000720c */ /* 0x000fe40003f66270 */
[----:B------:R-:W4:Y:S01]  /*43f0*/  LDL.LU R48, [R1+0x378] ;  /* 0x0003780001307983 */ /* 0x000f220000300800 */
[----:B------:R-:W-:Y:S02]  /*4400*/  IABS R58, R51 ;  /* 0x00000033003a7213 */ /* 0x000fe40000000000 */
[----:B------:R-:W-:Y:S01]  /*4410*/  @!P4 IMAD.IADD R0, R0, 0x1, -R4 ;  /* 0x000000010000c824 */ /* 0x000fe200078e0a04 */
[----:B------:R-:W-:Y:S02]  /*4420*/  ISETP.GE.AND P4, PT, R51, RZ, PT ;  /* 0x000000ff3300720c */ /* 0x000fe40003f86270 */
[----:B------:R-:W4:Y:S04]  /*4430*/  LDL.LU R51, [R1+0x37c] ;  /* 0x00037c0001337983 */ /* 0x000f280000300800 */
[----:B0-----:R-:W4:Y:S04]  /*4440*/  LDL.LU R38, [R1+0x380] ;  /* 0x0003800001267983 */ /* 0x001f280000300800 */
        /* <DEDUP_REMOVED lines=11> */
[----:B------:R-:W4:Y:S01]  /*4500*/  LDL R26, [R1+0xcfc] ;  /* 0x000cfc00011a7983 */ /* 0x000f220000100800 */
[----:B------:R-:W-:-:S05]  /*4510*/  IABS R46, R35 ;  /* 0x00000023002e7213 */ /* 0x000fca0000000000 */
[----:B------:R-:W-:-:S04]  /*4520*/  IMAD.HI.U32 R9, R20, R46, RZ ;  /* 0x0000002e14097227 */ /* 0x000fc800078e00ff */
[----:B------:R-:W-:-:S04]  /*4530*/  IMAD.MOV R9, RZ, RZ, -R9 ;  /* 0x000000ffff097224 */ /* 0x000fc800078e0a09 */
[----:B------:R-:W-:Y:S02]  /*4540*/  IMAD R46, R4, R9, R46 ;  /* 0x00000009042e7224 */ /* 0x000fe400078e022e */
[----:B------:R-:W-:-:S03]  /*4550*/  @!P6 IMAD.MOV R10, RZ, RZ, -R10 ;  /* 0x000000ffff0ae224 */ /* 0x000fc600078e0a0a */
[----:B------:R-:W-:Y:S01]  /*4560*/  ISETP.GT.U32.AND P6, PT, R4, R46, PT ;  /* 0x0000002e0400720c */ /* 0x000fe20003fc4070 */
[----:B------:R-:W-:-:S04]  /*4570*/  IMAD.HI.U32 R2, R20, R28, RZ ;  /* 0x0000001c14027227 */ /* 0x000fc800078e00ff */
[----:B------:R-:W-:Y:S02]  /*4580*/  @!P2 IMAD.MOV R15, RZ, RZ, -R15 ;  /* 0x000000ffff0fa224 */ /* 0x000fe400078e0a0f */
[----:B------:R-:W-:-:S06]  /*4590*/  IMAD.MOV R7, RZ, RZ, -R2 ;  /* 0x000000ffff077224 */ /* 0x000fcc00078e0a02 */
[----:B------:R-:W-:Y:S02]  /*45a0*/  @!P6 IMAD.IADD R46, R46, 0x1, -R4 ;  /* 0x000000012e2ee824 */ /* 0x000fe400078e0a04 */
[----:B------:R-:W-:-:S03]  /*45b0*/  IMAD.HI.U32 R2, R20, R58, RZ ;  /* 0x0000003a14027227 */ /* 0x000fc600078e00ff */
[----:B------:R-:W-:Y:S01]  /*45c0*/  ISETP.GT.U32.AND P2, PT, R4, R46, PT ;  /* 0x0000002e0400720c */ /* 0x000fe20003f44070 */
[----:B------:R-:W-:-:S04]  /*45d0*/  IMAD.MOV R2, RZ, RZ, -R2 ;  /* 0x000000ffff027224 */ /* 0x000fc800078e0a02 */
[----:B------:R-:W-:-:S08]  /*45e0*/  IMAD R58, R4, R2, R58 ;  /* 0x00000002043a7224 */ /* 0x000fd000078e023a */
[----:B------:R-:W-:Y:S01]  /*45f0*/  @!P2 IMAD.IADD R46, R46, 0x1, -R4 ;  /* 0x000000012e2ea824 */ /* 0x000fe200078e0a04 */
[----:B------:R-:W-:Y:S01]  /*4600*/  ISETP.GT.U32.AND P2, PT, R4, R58, PT ;  /* 0x0000003a0400720c */ /* 0x000fe20003f44070 */
[----:B------:R-:W-:Y:S01]  /*4610*/  @!P1 IMAD.MOV R39, RZ, RZ, -R39 ;  /* 0x000000ffff279224 */ /* 0x000fe200078e0a27 */
[----:B------:R-:W-:Y:S02]  /*4620*/  ISETP.GE.AND P0, PT, R33, RZ, PT ;  /* 0x000000ff2100720c */ /* 0x000fe40003f06270 */
[----:B------:R-:W-:Y:S01]  /*4630*/  ISETP.GE.AND P1, PT, R36, RZ, PT ;  /* 0x000000ff2400720c */ /* 0x000fe20003f26270 */
[----:B------:R-:W-:-:S08]  /*4640*/  IMAD R28, R4, R7, R28 ;  /* 0x00000007041c7224 */ /* 0x000fd000078e021c */
[----:B------:R-:W-:-:S05]  /*4650*/  @!P2 IMAD.IADD R58, R58, 0x1, -R4 ;  /* 0x000000013a3aa824 */ /* 0x000fca00078e0a04 */
[C---:B------:R-:W-:Y:S01]  /*4660*/  ISETP.GT.U32.AND P2, PT, R4.reuse, R58, PT ;  /* 0x0000003a0400720c */ /* 0x040fe20003f44070 */
[----:B------:R-:W-:Y:S01]  /*4670*/  @!P0 IMAD.MOV R31, RZ, RZ, -R31 ;  /* 0x000000ffff1f8224 */ /* 0x000fe200078e0a1f */
[----:B------:R-:W-:Y:S01]  /*4680*/  ISETP.GT.U32.AND P0, PT, R4, R28, PT ;  /* 0x0000001c0400720c */ /* 0x000fe20003f04070 */
[----:B------:R-:W-:-:S10]  /*4690*/  @!P1 IMAD.MOV R0, RZ, RZ, -R0 ;  /* 0x000000ffff009224 */ /* 0x000fd400078e0a00 */
[--C-:B------:R-:W-:Y:S02]  /*46a0*/  @!P2 IMAD.IADD R58, R58, 0x1, -R4.reuse ;  /* 0x000000013a3aa824 */ /* 0x100fe400078e0a04 */
[----:B------:R-:W-:Y:S02]  /*46b0*/  @!P0 IMAD.IADD R28, R28, 0x1, -R4 ;  /* 0x000000011c1c8824 */ /* 0x000fe400078e0a04 */
[----:B------:R-:W-:Y:S01]  /*46c0*/  @!P4 IMAD.MOV R58, RZ, RZ, -R58 ;  /* 0x000000ffff3ac224 */ /* 0x000fe200078e0a3a */
[----:B------:R-:W-:-:S13]  /*46d0*/  ISETP.GE.AND P6, PT, R35, RZ, PT ;  /* 0x000000ff2300720c */ /* 0x000fda0003fc6270 */
[----:B------:R-:W-:Y:S01]  /*46e0*/  @!P6 IMAD.MOV R46, RZ, RZ, -R46 ;  /* 0x000000ffff2ee224 */ /* 0x000fe200078e0a2e */
[----:B------:R-:W-:-:S13]  /*46f0*/  ISETP.GT.U32.AND P6, PT, R4, R28, PT ;  /* 0x0000001c0400720c */ /* 0x000fda0003fc4070 */
[----:B------:R-:W-:-:S04]  /*4700*/  @!P6 IMAD.IADD R28, R28, 0x1, -R4 ;  /* 0x000000011c1ce824 */ /* 0x000fc800078e0a04 */
[----:B------:R-:W-:Y:S01]  /*4710*/  @!P3 IMAD.MOV R28, RZ, RZ, -R28 ;  /* 0x000000ffff1cb224 */ /* 0x000fe200078e0a1c */
[----:B--2---:R-:W-:-:S05]  /*4720*/  IABS R12, R57 ;  /* 0x00000039000c7213 */ /* 0x004fca0000000000 */
[----:B------:R-:W-:-:S04]  /*4730*/  IMAD.HI.U32 R2, R20, R12, RZ ;  /* 0x0000000c14027227 */ /* 0x000fc800078e00ff */
[----:B------:R-:W-:Y:S01]  /*4740*/  IMAD.MOV R2, RZ, RZ, -R2 ;  /* 0x000000ffff027224 */ /* 0x000fe200078e0a02 */
[----:B---3--:R-:W-:-:S03]  /*4750*/  IABS R27, R37 ;  /* 0x00000025001b7213 */ /* 0x008fc60000000000 */
[----:B------:R-:W-:Y:S02]  /*4760*/  IMAD R12, R4, R2, R12 ;  /* 0x00000002040c7224 */ /* 0x000fe400078e020c */
[----:B------:R-:W-:-:S03]  /*4770*/  IMAD.HI.U32 R7, R20, R27, RZ ;  /* 0x0000001b14077227 */ /* 0x000fc600078e00ff */
[----:B------:R-:W-:Y:S01]  /*4780*/  ISETP.GT.U32.AND P1, PT, R4, R12, PT ;  /* 0x0000000c0400720c */ /* 0x000fe20003f24070 */
[----:B------:R-:W-:-:S04]  /*4790*/  IMAD.MOV R7, RZ, RZ, -R7 ;  /* 0x000000ffff077224 */ /* 0x000fc800078e0a07 */
[----:B------:R-:W-:-:S05]  /*47a0*/  IMAD R27, R4, R7, R27 ;  /* 0x00000007041b7224 */ /* 0x000fca00078e021b */
[----:B------:R-:W-:-:S03]  /*47b0*/  ISETP.GT.U32.AND P2, PT, R4, R27, PT ;  /* 0x0000001b0400720c */ /* 0x000fc60003f44070 */
[----:B------:R-:W-:Y:S01]  /*47c0*/  @!P1 IMAD.IADD R12, R12, 0x1, -R4 ;  /* 0x000000010c0c9824 */ /* 0x000fe200078e0a04 */
[----:B------:R-:W-:Y:S02]  /*47d0*/  ISETP.GE.AND P0, PT, R57, RZ, PT ;  /* 0x000000ff3900720c */ /* 0x000fe40003f06270 */
[----:B----4-:R-:W-:Y:S02]  /*47e0*/  IABS R57, R43 ;  /* 0x0000002b00397213 */ /* 0x010fe40000000000 */
[----:B------:R-:W-:-:S03]  /*47f0*/  ISETP.GT.U32.AND P4, PT, R4, R12, PT ;  /* 0x0000000c0400720c */ /* 0x000fc60003f84070 */
[----:B------:R-:W-:-:S04]  /*4800*/  IMAD.HI.U32 R2, R20, R57, RZ ;  /* 0x0000003914027227 */ /* 0x000fc800078e00ff */
[----:B------:R-:W-:Y:S01]  /*4810*/  @!P2 IMAD.IADD R27, R27, 0x1, -R4 ;  /* 0x000000011b1ba824 */ /* 0x000fe200078e0a04 */
[----:B------:R-:W-:Y:S01]  /*4820*/  IABS R35, R48 ;  /* 0x0000003000237213 */ /* 0x000fe20000000000 */
[----:B------:R-:W-:-:S03]  /*4830*/  IMAD.MOV R2, RZ, RZ, -R2 ;  /* 0x000000ffff027224 */ /* 0x000fc600078e0a02 */
[----:B------:R-:W-:Y:S01]  /*4840*/  ISETP.GT.U32.AND P2, PT, R4, R27, PT ;  /* 0x0000001b0400720c */ /* 0x000fe20003f44070 */
[----:B------:R-:W-:Y:S01]  /*4850*/  IMAD.HI.U32 R9, R20, R35, RZ ;  /* 0x0000002314097227 */ /* 0x000fe200078e00ff */
[----:B------:R-:W-:Y:S02]  /*4860*/  ISETP.GE.AND P1, PT, R51, RZ, PT ;  /* 0x000000ff3300720c */ /* 0x000fe40003f26270 */
[----:B------:R-:W-:Y:S01]  /*4870*/  IABS R51, R51 ;  /* 0x0000003300337213 */ /* 0x000fe20000000000 */
[----:B------:R-:W-:Y:S02]  /*4880*/  IMAD R57, R4, R2, R57 ;  /* 0x0000000204397224 */ /* 0x000fe400078e0239 */
[----:B------:R-:W-:Y:S02]  /*4890*/  IMAD.MOV R9, RZ, RZ, -R9 ;  /* 0x000000ffff097224 */ /* 0x000fe400078e0a09 */
[----:B------:R-:W-:Y:S01]  /*48a0*/  @!P4 IMAD.IADD R12, R12, 0x1, -R4 ;  /* 0x000000010c0cc824 */ /* 0x000fe200078e0a04 */
[----:B------:R-:W-:Y:S01]  /*48b0*/  ISETP.GT.U32.AND P4, PT, R4, R57, PT ;  /* 0x000000390400720c */ /* 0x000fe20003f84070 */
[----:B------:R-:W-:-:S04]  /*48c0*/  IMAD.HI.U32 R2, R20, R51, RZ ;  /* 0x0000003314027227 */ /* 0x000fc800078e00ff */
[C---:B------:R-:W-:Y:S02]  /*48d0*/  IMAD R35, R4.reuse, R9, R35 ;  /* 0x0000000904237224 */ /* 0x040fe400078e0223 */
[----:B------:R-:W-:Y:S02]  /*48e0*/  IMAD.MOV R2, RZ, RZ, -R2 ;  /* 0x000000ffff027224 */ /* 0x000fe400078e0a02 */
[--C-:B------:R-:W-:Y:S01]  /*48f0*/  @!P2 IMAD.IADD R27, R27, 0x1, -R4.reuse ;  /* 0x000000011b1ba824 */ /* 0x100fe200078e0a04 */
[C---:B------:R-:W-:Y:S01]  /*4900*/  ISETP.GT.U32.AND P2, PT, R4.reuse, R35, PT ;  /* 0x000000230400720c */ /* 0x040fe20003f44070 */
[C---:B------:R-:W-:Y:S02]  /*4910*/  IMAD R51, R4.reuse, R2, R51 ;  /* 0x0000000204337224 */ /* 0x040fe400078e0233 */
[----:B------:R-:W-:Y:S01]  /*4920*/  @!P4 IMAD.IADD R57, R57, 0x1, -R4 ;  /* 0x000000013939c824 */ /* 0x000fe200078e0a04 */
[----:B------:R-:W-:Y:S02]  /*4930*/  IABS R7, R38 ;  /* 0x0000002600077213 */ /* 0x000fe40000000000 */
[----:B------:R-:W-:-:S02]  /*4940*/  ISETP.GT.U32.AND P4, PT, R4, R51, PT ;  /* 0x000000330400720c */ /* 0x000fc40003f84070 */
[----:B------:R-:W-:Y:S01]  /*4950*/  IABS R33, R52 ;  /* 0x0000003400217213 */ /* 0x000fe20000000000 */
[----:B------:R-:W-:-:S04]  /*4960*/  IMAD.HI.U32 R13, R20, R7, RZ ;  /* 0x00000007140d7227 */ /* 0x000fc800078e00ff */
[----:B------:R-:W-:Y:S01]  /*4970*/  @!P2 IMAD.IADD R35, R35, 0x1, -R4 ;  /* 0x000000012323a824 */ /* 0x000fe200078e0a04 */
[----:B------:R-:W-:Y:S01]  /*4980*/  ISETP.GT.U32.AND P2, PT, R4, R57, PT ;  /* 0x000000390400720c */ /* 0x000fe20003f44070 */
[----:B------:R-:W-:Y:S01]  /*4990*/  IMAD.MOV R13, RZ, RZ, -R13 ;  /* 0x000000ffff0d7224 */ /* 0x000fe200078e0a0d */
[----:B------:R-:W-:Y:S01]  /*49a0*/  IABS R17, R49 ;  /* 0x0000003100117213 */ /* 0x000fe20000000000 */
[----:B------:R-:W-:Y:S01]  /*49b0*/  IMAD.HI.U32 R2, R20, R33, RZ ;  /* 0x0000002114027227 */ /* 0x000fe200078e00ff */
[----:B------:R-:W-:-:S03]  /*49c0*/  ISETP.GE.AND P3, PT, R48, RZ, PT ;  /* 0x000000ff3000720c */ /* 0x000fc60003f66270 */
[----:B------:R-:W-:Y:S01]  /*49d0*/  @!P4 IMAD.IADD R51, R51, 0x1, -R4 ;  /* 0x000000013333c824 */ /* 0x000fe200078e0a04 */
[----:B------:R-:W-:Y:S01]  /*49e0*/  ISETP.GT.U32.AND P4, PT, R4, R35, PT ;  /* 0x000000230400720c */ /* 0x000fe20003f84070 */
[----:B------:R-:W-:Y:S01]  /*49f0*/  IMAD.HI.U32 R9, R20, R17, RZ ;  /* 0x0000001114097227 */ /* 0x000fe200078e00ff */
[----:B------:R-:W-:-:S03]  /*4a00*/  IABS R48, R45 ;  /* 0x0000002d00307213 */ /* 0x000fc60000000000 */
[C---:B------:R-:W-:Y:S02]  /*4a10*/  IMAD R7, R4.reuse, R13, R7 ;  /* 0x0000000d04077224 */ /* 0x040fe400078e0207 */
[----:B------:R-:W-:Y:S02]  /*4a20*/  IMAD.MOV R2, RZ, RZ, -R2 ;  /* 0x000000ffff027224 */ /* 0x000fe400078e0a02 */
[----:B------:R-:W-:Y:S02]  /*4a30*/  IMAD.MOV R9, RZ, RZ, -R9 ;  /* 0x000000ffff097224 */ /* 0x000fe400078e0a09 */
[----:B------:R-:W-:Y:S01]  /*4a40*/  @!P2 IMAD.IADD R57, R57, 0x1, -R4 ;  /* 0x000000013939a824 */ /* 0x000fe200078e0a04 */
[C---:B------:R-:W-:Y:S01]  /*4a50*/  ISETP.GT.U32.AND P2, PT, R4.reuse, R7, PT ;  /* 0x000000070400720c */ /* 0x040fe20003f44070 */
[----:B------:R-:W-:Y:S02]  /*4a60*/  IMAD R33, R4, R2, R33 ;  /* 0x0000000204217224 */ /* 0x000fe400078e0221 */
[----:B------:R-:W-:-:S04]  /*4a70*/  IMAD.HI.U32 R2, R20, R48, RZ ;  /* 0x0000003014027227 */ /* 0x000fc800078e00ff */
[C---:B------:R-:W-:Y:S02]  /*4a80*/  IMAD R17, R4.reuse, R9, R17 ;  /* 0x0000000904117224 */ /* 0x040fe400078e0211 */
[----:B------:R-:W-:Y:S02]  /*4a90*/  IMAD.MOV R2, RZ, RZ, -R2 ;  /* 0x000000ffff027224 */ /* 0x000fe400078e0a02 */
[----:B------:R-:W-:Y:S01]  /*4aa0*/  @!P4 IMAD.IADD R35, R35, 0x1, -R4 ;  /* 0x000000012323c824 */ /* 0x000fe200078e0a04 */
[C---:B------:R-:W-:Y:S01]  /*4ab0*/  ISETP.GT.U32.AND P4, PT, R4.reuse, R17, PT ;  /* 0x000000110400720c */ /* 0x040fe20003f84070 */
[----:B------:R-:W-:Y:S01]  /*4ac0*/  IMAD R48, R4, R2, R48 ;  /* 0x0000000204307224 */ /* 0x000fe200078e0230 */
[----:B------:R-:W-:Y:S01]  /*4ad0*/  IABS R9, R34 ;  /* 0x0000002200097213 */ /* 0x000fe20000000000 */
[----:B------:R-:W-:-:S03]  /*4ae0*/  @!P2 IMAD.IADD R7, R7, 0x1, -R4 ;  /* 0x000000010707a824 */ /* 0x000fc600078e0a04 */
[----:B------:R-:W-:Y:S01]  /*4af0*/  ISETP.GT.U32.AND P2, PT, R4, R48, PT ;  /* 0x000000300400720c */ /* 0x000fe20003f44070 */
[----:B------:R-:W-:Y:S01]  /*4b00*/  @!P5 IMAD.MOV R53, RZ, RZ, -R53 ;  /* 0x000000ffff35d224 */ /* 0x000fe200078e0a35 */
[----:B------:R-:W-:Y:S01]  /*4b10*/  ISETP.GE.AND P5, PT, R37, RZ, PT ;  /* 0x000000ff2500720c */ /* 0x000fe20003fa6270 */
[----:B------:R-:W-:Y:S01]  /*4b20*/  IMAD.HI.U32 R25, R20, R9, RZ ;  /* 0x0000000914197227 */ /* 0x000fe200078e00ff */
[----:B------:R-:W-:-:S03]  /*4b30*/  IABS R13, R22 ;  /* 0x00000016000d7213 */ /* 0x000fc60000000000 */
[----:B------:R-:W-:Y:S01]  /*4b40*/  @!P4 IMAD.IADD R17, R17, 0x1, -R4 ;  /* 0x000000011111c824 */ /* 0x000fe200078e0a04 */
[----:B------:R-:W-:Y:S01]  /*4b50*/  ISETP.GT.U32.AND P4, PT, R4, R7, PT ;  /* 0x000000070400720c */ /* 0x000fe20003f84070 */
[----:B------:R-:W-:Y:S02]  /*4b60*/  IMAD.MOV R2, RZ, RZ, -R25 ;  /* 0x000000ffff027224 */ /* 0x000fe400078e0a19 */
[----:B------:R-:W-:-:S04]  /*4b70*/  IMAD.HI.U32 R25, R20, R13, RZ ;  /* 0x0000000d14197227 */ /* 0x000fc800078e00ff */
[----:B------:R-:W-:Y:S01]  /*4b80*/  @!P0 IMAD.MOV R12, RZ, RZ, -R12 ;  /* 0x000000ffff0c8224 */ /* 0x000fe200078e0a0c */
[C---:B------:R-:W-:Y:S01]  /*4b90*/  ISETP.GT.U32.AND P0, PT, R4.reuse, R51, PT ;  /* 0x000000330400720c */ /* 0x040fe20003f04070 */
[----:B------:R-:W-:Y:S02]  /*4ba0*/  IMAD R9, R4, R2, R9 ;  /* 0x0000000204097224 */ /* 0x000fe400078e0209 */
[----:B------:R-:W-:Y:S01]  /*4bb0*/  IMAD.MOV R2, RZ, RZ, -R25 ;  /* 0x000000ffff027224 */ /* 0x000fe200078e0a19 */
[----:B------:R-:W-:Y:S01]  /*4bc0*/  IABS R25, R18 ;  /* 0x0000001200197213 */ /* 0x000fe20000000000 */
[----:B------:R-:W-:Y:S01]  /*4bd0*/  @!P2 IMAD.IADD R48, R48, 0x1, -R4 ;  /* 0x000000013030a824 */ /* 0x000fe200078e0a04 */
[----:B------:R-:W-:Y:S01]  /*4be0*/  IABS R16, R30 ;  /* 0x0000001e00107213 */ /* 0x000fe20000000000 */
[----:B------:R-:W-:Y:S02]  /*4bf0*/  @!P5 IMAD.MOV R27, RZ, RZ, -R27 ;  /* 0x000000ffff1bd224 */ /* 0x000fe400078e0a1b */
[----:B------:R-:W-:Y:S01]  /*4c00*/  IMAD.HI.U32 R37, R20, R25, RZ ;  /* 0x0000001914257227 */ /* 0x000fe200078e00ff */
[----:B------:R-:W-:-:S03]  /*4c10*/  ISETP.GT.U32.AND P5, PT, R4, R48, PT ;  /* 0x000000300400720c */ /* 0x000fc60003fa4070 */
[----:B------:R-:W-:Y:S01]  /*4c20*/  @!P4 IMAD.IADD R7, R7, 0x1, -R4 ;  /* 0x000000010707c824 */ /* 0x000fe200078e0a04 */
[----:B------:R-:W-:Y:S01]  /*4c30*/  ISETP.GT.U32.AND P4, PT, R4, R9, PT ;  /* 0x000000090400720c */ /* 0x000fe20003f84070 */
[----:B------:R-:W-:-:S04]  /*4c40*/  IMAD.HI.U32 R36, R20, R16, RZ ;  /* 0x0000001014247227 */ /* 0x000fc800078e00ff */
[----:B------:R-:W-:Y:S02]  /*4c50*/  IMAD.MOV R37, RZ, RZ, -R37 ;  /* 0x000000ffff257224 */ /* 0x000fe400078e0a25 */
[----:B------:R-:W-:Y:S01]  /*4c60*/  @!P0 IMAD.IADD R51, R51, 0x1, -R4 ;  /* 0x0000000133338824 */ /* 0x000fe200078e0a04 */
[C---:B------:R-:W-:Y:S01]  /*4c70*/  ISETP.GT.U32.AND P0, PT, R4.reuse, R33, PT ;  /* 0x000000210400720c */ /* 0x040fe20003f04070 */
[C---:B------:R-:W-:Y:S01]  /*4c80*/  IMAD R13, R4.reuse, R2, R13 ;  /* 0x00000002040d7224 */ /* 0x040fe200078e020d */
[----:B------:R-:W-:Y:S01]  /*4c90*/  IABS R2, R3 ;  /* 0x0000000300027213 */ /* 0x000fe20000000000 */
[----:B------:R-:W-:Y:S02]  /*4ca0*/  IMAD.MOV R36, RZ, RZ, -R36 ;  /* 0x000000ffff247224 */ /* 0x000fe400078e0a24 */
[C---:B------:R-:W-:Y:S01]  /*4cb0*/  IMAD R25, R4.reuse, R37, R25 ;  /* 0x0000002504197224 */ /* 0x040fe200078e0219 */
[----:B------:R-:W-:Y:S01]  /*4cc0*/  ISETP.GE.AND P6, PT, R43, RZ, PT ;  /* 0x000000ff2b00720c */ /* 0x000fe20003fc6270 */
[----:B------:R-:W-:Y:S01]  /*4cd0*/  IMAD R16, R4, R36, R16 ;  /* 0x0000002404107224 */ /* 0x000fe200078e0210 */
[----:B------:R-:W-:Y:S01]  /*4ce0*/  IABS R36, R59 ;  /* 0x0000003b00247213 */ /* 0x000fe20000000000 */
[----:B------:R-:W-:Y:S01]  /*4cf0*/  @!P5 IMAD.IADD R48, R48, 0x1, -R4 ;  /* 0x000000013030d824 */ /* 0x000fe200078e0a04 */
[----:B------:R-:W-:Y:S01]  /*4d00*/  ISETP.GT.U32.AND P5, PT, R4, R25, PT ;  /* 0x000000190400720c */ /* 0x000fe20003fa4070 */
[----:B------:R-:W-:-:S04]  /*4d10*/  IMAD.HI.U32 R43, R20, R2, RZ ;  /* 0x00000002142b7227 */ /* 0x000fc800078e00ff */
[----:B------:R-:W-:Y:S01]  /*4d20*/  @!P4 IMAD.IADD R9, R9, 0x1, -R4 ;  /* 0x000000010909c824 */ /* 0x000fe200078e0a04 */
[----:B------:R-:W-:Y:S01]  /*4d30*/  ISETP.GE.AND P4, PT, R38, RZ, PT ;  /* 0x000000ff2600720c */ /* 0x000fe20003f86270 */
[----:B------:R-:W-:Y:S02]  /*4d40*/  IMAD.MOV R43, RZ, RZ, -R43 ;  /* 0x000000ffff2b7224 */ /* 0x000fe400078e0a2b */
[----:B------:R-:W-:Y:S01]  /*4d50*/  IMAD.HI.U32 R42, R20, R36, RZ ;  /* 0x00000024142a7227 */ /* 0x000fe200078e00ff */
[----:B------:R-:W-:-:S03]  /*4d60*/  IABS R37, R60 ;  /* 0x0000003c00257213 */ /* 0x000fc60000000000 */
[----:B------:R-:W-:Y:S02]  /*4d70*/  @!P0 IMAD.IADD R33, R33, 0x1, -R4 ;  /* 0x0000000121218824 */ /* 0x000fe400078e0a04 */
[C---:B------:R-:W-:Y:S02]  /*4d80*/  IMAD R2, R4.reuse, R43, R2 ;  /* 0x0000002b04027224 */ /* 0x040fe400078e0202 */
[----:B------:R-:W-:Y:S01]  /*4d90*/  IMAD.MOV R43, RZ, RZ, -R42 ;  /* 0x000000ffff2b7224 */ /* 0x000fe200078e0a2a */
[----:B------:R-:W-:Y:S01]  /*4da0*/  ISETP.GT.U32.AND P0, PT, R4, R17, PT ;  /* 0x000000110400720c */ /* 0x000fe20003f04070 */
[----:B------:R-:W-:Y:S01]  /*4db0*/  IMAD.HI.U32 R38, R20, R37, RZ ;  /* 0x0000002514267227 */ /* 0x000fe200078e00ff */
[----:B------:R-:W-:-:S03]  /*4dc0*/  ISETP.GT.U32.AND P2, PT, R4, R33, PT ;  /* 0x000000210400720c */ /* 0x000fc60003f44070 */
[C---:B------:R-:W-:Y:S01]  /*4dd0*/  IMAD R36, R4.reuse, R43, R36 ;  /* 0x0000002b04247224 */ /* 0x040fe200078e0224 */
[----:B------:R-:W-:Y:S01]  /*4de0*/  IABS R43, R61 ;  /* 0x0000003d002b7213 */ /* 0x000fe20000000000 */
[----:B------:R-:W-:Y:S01]  /*4df0*/  @!P5 IMAD.IADD R25, R25, 0x1, -R4 ;  /* 0x000000011919d824 */ /* 0x000fe200078e0a04 */
[----:B------:R-:W-:Y:S01]  /*4e00*/  IABS R42, R26 ;  /* 0x0000001a002a7213 */ /* 0x000fe20000000000 */
[----:B------:R-:W-:Y:S01]  /*4e10*/  IMAD.MOV R38, RZ, RZ, -R38 ;  /* 0x000000ffff267224 */ /* 0x000fe200078e0a26 */
[----:B------:R-:W-:Y:S01]  /*4e20*/  ISETP.GE.AND P5, PT, R49, RZ, PT ;  /* 0x000000ff3100720c */ /* 0x000fe20003fa6270 */
[----:B------:R-:W-:Y:S01]  /*4e30*/  @!P4 IMAD.MOV R7, RZ, RZ, -R7 ;  /* 0x000000ffff07c224 */ /* 0x000fe200078e0a07 */
[----:B------:R-:W-:Y:S01]  /*4e40*/  ISETP.GT.U32.AND P4, PT, R4, R25, PT ;  /* 0x000000190400720c */ /* 0x000fe20003f84070 */
[----:B------:R-:W-:-:S04]  /*4e50*/  IMAD.HI.U32 R49, R20, R43, RZ ;  /* 0x0000002b14317227 */ /* 0x000fc800078e00ff */
[----:B------:R-:W-:Y:S02]  /*4e60*/  IMAD R37, R4, R38, R37 ;  /* 0x0000002604257224 */ /* 0x000fe400078e0225 */
[----:B------:R-:W-:-:S04]  /*4e70*/  IMAD.HI.U32 R38, R20, R42, RZ ;  /* 0x0000002a14267227 */ /* 0x000fc800078e00ff */
[----:B------:R-:W-:Y:S02]  /*4e80*/  IMAD.MOV R20, RZ, RZ, -R49 ;  /* 0x000000ffff147224 */ /* 0x000fe400078e0a31 */
[--C-:B------:R-:W-:Y:S01]  /*4e90*/  @!P0 IMAD.IADD R17, R17, 0x1, -R4.reuse ;  /* 0x0000000111118824 */ /* 0x100fe200078e0a04 */
[C---:B------:R-:W-:Y:S01]  /*4ea0*/  ISETP.GT.U32.AND P0, PT, R4.reuse, R16, PT ;  /* 0x000000100400720c */ /* 0x040fe20003f04070 */
[--C-:B------:R-:W-:Y:S01]  /*4eb0*/  @!P2 IMAD.IADD R33, R33, 0x1, -R4.reuse ;  /* 0x000000012121a824 */ /* 0x100fe200078e0a04 */
[C---:B------:R-:W-:Y:S01]  /*4ec0*/  ISETP.GT.U32.AND P2, PT, R4.reuse, R13, PT ;  /* 0x0000000d0400720c */ /* 0x040fe20003f44070 */
[----:B------:R-:W-:Y:S02]  /*4ed0*/  IMAD R20, R4, R20, R43 ;  /* 0x0000001404147224 */ /* 0x000fe400078e022b */
[----:B------:R-:W-:-:S03]  /*4ee0*/  @!P4 IMAD.IADD R25, R25, 0x1, -R4 ;  /* 0x000000011919c824 */ /* 0x000fc600078e0a04 */
[----:B------:R-:W-:Y:S01]  /*4ef0*/  ISETP.GT.U32.AND P4, PT, R4, R20, PT ;  /* 0x000000140400720c */ /* 0x000fe20003f84070 */
[----:B------:R-:W-:-:S04]  /*4f00*/  @!P3 IMAD.MOV R35, RZ, RZ, -R35 ;  /* 0x000000ffff23b224 */ /* 0x000fc800078e0a23 */
[--C-:B------:R-:W-:Y:S02]  /*4f10*/  @!P0 IMAD.IADD R16, R16, 0x1, -R4.reuse ;  /* 0x0000000110108824 */ /* 0x100fe400078e0a04 */
[----:B------:R-:W-:Y:S01]  /*4f20*/  @!P2 IMAD.IADD R13, R13, 0x1, -R4 ;  /* 0x000000010d0da824 */ /* 0x000fe200078e0a04 */
[C---:B------:R-:W-:Y:S02]  /*4f30*/  ISETP.GT.U32.AND P2, PT, R4.reuse, R36, PT ;  /* 0x000000240400720c */ /* 0x040fe40003f44070 */
[----:B------:R-:W-:-:S03]  /*4f40*/  ISETP.GT.U32.AND P3, PT, R4, R16, PT ;  /* 0x000000100400720c */ /* 0x000fc60003f64070 */
[--C-:B------:R-:W-:Y:S01]  /*4f50*/  @!P4 IMAD.IADD R20, R20, 0x1, -R4.reuse ;  /* 0x000000011414c824 */ /* 0x100fe200078e0a04 */
[----:B------:R-:W-:Y:S02]  /*4f60*/  ISETP.GE.AND P4, PT, R3, RZ, PT ;  /* 0x000000ff0300720c */ /* 0x000fe40003f86270 */
[----:B------:R-:W0:Y:S01]  /*4f70*/  S2R R3, SR_TID.X ;  /* 0x0000000000037919 */ /* 0x000e220000002100 */
[----:B------:R-:W-:Y:S01]  /*4f80*/  @!P1 IMAD.MOV R51, RZ, RZ, -R51 ;  /* 0x000000ffff339224 */ /* 0x000fe200078e0a33 */
[C---:B------:R-:W-:Y:S02]  /*4f90*/  ISETP.GT.U32.AND P0, PT, R4.reuse, R2, PT ;  /* 0x000000020400720c */ /* 0x040fe40003f04070 */
[----:B------:R-:W-:Y:S01]  /*4fa0*/  ISETP.GT.U32.AND P1, PT, R4, R13, PT ;  /* 0x0000000d0400720c */ /* 0x000fe20003f24070 */
[--C-:B------:R-:W-:Y:S01]  /*4fb0*/  @!P2 IMAD.IADD R36, R36, 0x1, -R4.reuse ;  /* 0x000000012424a824 */ /* 0x100fe200078e0a04 */
[----:B------:R-:W-:Y:S01]  /*4fc0*/  ISETP.GT.U32.AND P2, PT, R4, R9, PT ;  /* 0x000000090400720c */ /* 0x000fe20003f44070 */
[----:B------:R-:W-:Y:S01]  /*4fd0*/  @!P3 IMAD.IADD R16, R16, 0x1, -R4 ;  /* 0x000000011010b824 */ /* 0x000fe200078e0a04 */
[C---:B------:R-:W-:Y:S01]  /*4fe0*/  ISETP.GT.U32.AND P3, PT, R4.reuse, R37, PT ;  /* 0x000000250400720c */ /* 0x040fe20003f64070 */
[----:B------:R-:W-:Y:S01]  /*4ff0*/  @!P5 IMAD.MOV R17, RZ, RZ, -R17 ;  /* 0x000000ffff11d224 */ /* 0x000fe200078e0a11 */
[----:B------:R-:W-:-:S05]  /*5000*/  ISETP.GT.U32.AND P5, PT, R4, R36, PT ;  /* 0x000000240400720c */ /* 0x000fca0003fa4070 */
[--C-:B------:R-:W-:Y:S01]  /*5010*/  @!P0 IMAD.IADD R2, R2, 0x1, -R4.reuse ;  /* 0x0000000102028824 */ /* 0x100fe200078e0a04 */
[----:B------:R-:W-:Y:S01]  /*5020*/  ISETP.GE.AND P0, PT, R52, RZ, PT ;  /* 0x000000ff3400720c */ /* 0x000fe20003f06270 */
[--C-:B------:R-:W-:Y:S01]  /*5030*/  @!P1 IMAD.IADD R13, R13, 0x1, -R4.reuse ;  /* 0x000000010d0d9824 */ /* 0x100fe200078e0a04 */
[----:B------:R-:W-:Y:S01]  /*5040*/  ISETP.GE.AND P1, PT, R34, RZ, PT ;  /* 0x000000ff2200720c */ /* 0x000fe20003f26270 */
[--C-:B------:R-:W-:Y:S01]  /*5050*/  @!P2 IMAD.IADD R9, R9, 0x1, -R4.reuse ;  /* 0x000000010909a824 */ /* 0x100fe200078e0a04 */
[----:B------:R-:W-:Y:S01]  /*5060*/  ISETP.GE.AND P2, PT, R45, RZ, PT ;  /* 0x000000ff2d00720c */ /* 0x000fe20003f46270 */
[--C-:B------:R-:W-:Y:S01]  /*5070*/  @!P3 IMAD.IADD R37, R37, 0x1, -R4.reuse ;  /* 0x000000012525b824 */ /* 0x100fe200078e0a04 */
[----:B------:R-:W2:Y:S01]  /*5080*/  LDL.LU R52, [R1+0x24cc] ;  /* 0x0024cc0001347983 */ /* 0x000ea20000300800 */
[----:B------:R-:W-:Y:S01]  /*5090*/  @!P5 IMAD.IADD R36, R36, 0x1, -R4 ;  /* 0x000000012424d824 */ /* 0x000fe200078e0a04 */
[----:B------:R-:W-:Y:S02]  /*50a0*/  ISETP.GE.AND P5, PT, R30, RZ, PT ;  /* 0x000000ff1e00720c */ /* 0x000fe40003fa6270 */
[----:B------:R-:W-:Y:S01]  /*50b0*/  ISETP.GT.U32.AND P3, PT, R4, R37, PT ;  /* 0x000000250400720c */ /* 0x000fe20003f64070 */
[----:B------:R-:W-:Y:S01]  /*50c0*/  IMAD.MOV R38, RZ, RZ, -R38 ;  /* 0x000000ffff267224 */ /* 0x000fe200078e0a26 */
[----:B------:R-:W3:Y:S01]  /*50d0*/  LDL.LU R49, [R1+0x24c8] ;  /* 0x0024c80001317983 */ /* 0x000ee20000300800 */
[----:B------:R-:W-:Y:S01]  /*50e0*/  @!P0 IMAD.MOV R33, RZ, RZ, -R33 ;  /* 0x000000ffff218224 */ /* 0x000fe200078e0a21 */
[----:B------:R-:W-:Y:S01]  /*50f0*/  ISETP.GE.AND P0, PT, R22, RZ, PT ;  /* 0x000000ff1600720c */ /* 0x000fe20003f06270 */
[----:B------:R-:W-:Y:S01]  /*5100*/  @!P1 IMAD.MOV R9, RZ, RZ, -R9 ;  /* 0x000000ffff099224 */ /* 0x000fe200078e0a09 */
[C---:B------:R-:W-:Y:S01]  /*5110*/  ISETP.GT.U32.AND P1, PT, R4.reuse, R20, PT ;  /* 0x000000140400720c */ /* 0x040fe20003f24070 */
[----:B------:R-:W-:Y:S01]  /*5120*/  @!P2 IMAD.MOV R48, RZ, RZ, -R48 ;  /* 0x000000ffff30a224 */ /* 0x000fe200078e0a30 */
[C---:B0-----:R-:W-:Y:S01]  /*5130*/  LOP3.LUT R22, R3.reuse, 0x7, RZ, 0xc0, !PT ;  /* 0x0000000703167812 */ /* 0x041fe200078ec0ff */
[----:B------:R-:W-:Y:S01]  /*5140*/  IMAD R43, R4, R38, R42 ;  /* 0x00000026042b7224 */ /* 0x000fe200078e022a */
[----:B------:R-:W-:Y:S01]  /*5150*/  ISETP.GE.AND P2, PT, R18, RZ, PT ;  /* 0x000000ff1200720c */ /* 0x000fe20003f46270 */
[----:B------:R-:W-:Y:S01]  /*5160*/  IMAD.SHL.U32 R38, R3, 0x2, RZ ;  /* 0x0000000203267824 */ /* 0x000fe200078e00ff */
[----:B------:R-:W4:Y:S01]  /*5170*/  LDL.LU R45, [R1+0x24c4] ;  /* 0x0024c400012d7983 */ /* 0x000f220000300800 */
[----:B------:R-:W-:-:S02]  /*5180*/  IMAD R18, R22, 0x210, RZ ;  /* 0x0000021016127824 */ /* 0x000fc400078e02ff */
[----:B------:R-:W-:Y:S01]  /*5190*/  IMAD R30, R22, 0x90, RZ ;  /* 0x00000090161e7824 */ /* 0x000fe200078e02ff */
[----:B------:R-:W2:Y:S01]  /*51a0*/  LDL.LU R42, [R1+0x24c0] ;  /* 0x0024c000012a7983 */ /* 0x000ea20000300800 */
[----:B------:R-:W-:Y:S01]  /*51b0*/  @!P5 IMAD.MOV R16, RZ, RZ, -R16 ;  /* 0x000000ffff10d224 */ /* 0x000fe200078e0a10 */
[----:B------:R-:W-:Y:S01]  /*51c0*/  LOP3.LUT R34, R18, 0x10, R38, 0x78, !PT ;  /* 0x0000001012227812 */ /* 0x000fe200078e7826 */
[----:B------:R-:W-:Y:S01]  /*51d0*/  @!P3 IMAD.IADD R37, R37, 0x1, -R4 ;  /* 0x000000012525b824 */ /* 0x000fe200078e0a04 */
[----:B------:R-:W2:Y:S01]  /*51e0*/  LDL.LU R22, [R1+0x10] ;  /* 0x0000100001167983 */ /* 0x000ea20000300800 */
[----:B------:R-:W-:Y:S01]  /*51f0*/  LOP3.LUT R30, R30, 0x30, R38, 0x78, !PT ;  /* 0x000000301e1e7812 */ /* 0x000fe200078e7826 */
[----:B------:R-:W-:Y:S01]  /*5200*/  IMAD.SHL.U32 R3, R3, 0x100, RZ ;  /* 0x0000010003037824 */ /* 0x000fe200078e00ff */
[----:B------:R-:W-:Y:S01]  /*5210*/  ISETP.GE.AND P5, PT, R59, RZ, PT ;  /* 0x000000ff3b00720c */ /* 0x000fe20003fa6270 */
[----:B------:R-:W2:Y:S01]  /*5220*/  LDL.LU R18, [R1+0xc] ;  /* 0x00000c0001127983 */ /* 0x000ea20000300800 */
[----:B------:R-:W-:Y:S01]  /*5230*/  ISETP.GE.AND P3, PT, R60, RZ, PT ;  /* 0x000000ff3c00720c */ /* 0x000fe20003f66270 */
[----:B------:R-:W-:Y:S01]  /*5240*/  @!P1 IMAD.IADD R20, R20, 0x1, -R4 ;  /* 0x0000000114149824 */ /* 0x000fe200078e0a04 */
[----:B------:R-:W-:Y:S01]  /*5250*/  ISETP.GE.AND P1, PT, R61, RZ, PT ;  /* 0x000000ff3d00720c */ /* 0x000fe20003f26270 */
[----:B------:R-:W2:Y:S01]  /*5260*/  LDL.LU R59, [R1+0x8] ;  /* 0x00000800013b7983 */ /* 0x000ea20000300800 */
[----:B------:R-:W-:-:S03]  /*5270*/  LOP3.LUT R34, R34, 0x1000, R3, 0xf8, !PT ;  /* 0x0000100022227812 */ /* 0x000fc600078ef803 */
[----:B------:R-:W2:Y:S04]  /*5280*/  LDL.LU R60, [R1+0x4] ;  /* 0x00000400013c7983 */ /* 0x000ea80000300800 */
[----:B------:R-:W2:Y:S04]  /*5290*/  LDL.LU R61, [R1] ;  /* 0x00000000013d7983 */ /* 0x000ea80000300800 */
[----:B------:R-:W2:Y:S04]  /*52a0*/  LDL.LU R38, [R1+0x24bc] ;  /* 0x0024bc0001267983 */ /* 0x000ea80000300800 */
[----:B------:R-:W2:Y:S04]  /*52b0*/  LDL.LU R30, [R1+0x24b8] ;  /* 0x0024b800011e7983 */ /* 0x000ea80000300800 */
[----:B------:R-:W2:Y:S01]  /*52c0*/  LDL.LU R3, [R1+0x24b4] ;  /* 0x0024b40001037983 */ /* 0x000ea20000300800 */
[----:B------:R-:W-:-:S02]  /*52d0*/  @!P0 IMAD.MOV R13, RZ, RZ, -R13 ;  /* 0x000000ffff0d8224 */ /* 0x000fc400078e0a0d */
[----:B------:R-:W-:Y:S01]  /*52e0*/  @!P2 IMAD.MOV R25, RZ, RZ, -R25 ;  /* 0x000000ffff19a224 */ /* 0x000fe200078e0a19 */
[----:B------:R-:W-:Y:S02]  /*52f0*/  ISETP.GE.AND P2, PT, R26, RZ, PT ;  /* 0x000000ff1a00720c */ /* 0x000fe40003f46270 */
[----:B------:R-:W3:Y:S01]  /*5300*/  LDL.LU R26, [R1+0x24b0] ;  /* 0x0024b000011a7983 */ /* 0x000ee20000300800 */
[----:B--2---:R-:W-:Y:S02]  /*5310*/  ISETP.NE.AND P0, PT, R3, RZ, PT ;  /* 0x000000ff0300720c */ /* 0x004fe40003f05270 */
[----:B------:R-:W-:-:S04]  /*5320*/  LOP3.LUT R34, RZ, R3, RZ, 0x33, !PT ;  /* 0x00000003ff227212 */ /* 0x000fc800078e33ff */
[C---:B------:R-:W-:Y:S02]  /*5330*/  SEL R22, R34.reuse, R22, !P0 ;  /* 0x0000001622167207 */ /* 0x040fe40004000000 */
[C---:B------:R-:W-:Y:S01]  /*5340*/  SEL R18, R34.reuse, R18, !P0 ;  /* 0x0000001222127207 */ /* 0x040fe20004000000 */
[----:B------:R-:W-:Y:S01]  /*5350*/  STL [R1+0x14], R34 ;  /* 0x0000142201007387 */ /* 0x000fe20000100800 */
[C---:B------:R-:W-:Y:S02]  /*5360*/  SEL R59, R34.reuse, R59, !P0 ;  /* 0x0000003b223b7207 */ /* 0x040fe40004000000 */
[C---:B------:R-:W-:Y:S01]  /*5370*/  SEL R60, R34.reuse, R60, !P0 ;  /* 0x0000003c223c7207 */ /* 0x040fe20004000000 */
[----:B------:R0:W-:Y:S01]  /*5380*/  STL [R1+0x40], R22 ;  /* 0x0000401601007387 */ /* 0x0001e20000100800 */
[----:B------:R-:W-:-:S03]  /*5390*/  SEL R61, R34, R61, !P0 ;  /* 0x0000003d223d7207 */ /* 0x000fc60004000000 */
[----:B0-----:R-:W2:Y:S04]  /*53a0*/  LDL.LU R22, [R1+0x24ac] ;  /* 0x0024ac0001167983 */ /* 0x001ea80000300800 */
[----:B------:R0:W-:Y:S04]  /*53b0*/  STL [R1+0x3c], R18 ;  /* 0x00003c1201007387 */ /* 0x0001e80000100800 */
[----:B0-----:R-:W2:Y:S04]  /*53c0*/  LDL.LU R18, [R1+0x24a8] ;  /* 0x0024a80001127983 */ /* 0x001ea80000300800 */
[----:B------:R0:W-:Y:S04]  /*53d0*/  STL [R1+0x38], R59 ;  /* 0x0000383b01007387 */ /* 0x0001e80000100800 */
[----:B0-----:R-:W2:Y:S04]  /*53e0*/  LDL.LU R59, [R1+0x24a4] ;  /* 0x0024a400013b7983 */ /* 0x001ea80000300800 */
[----:B------:R0:W-:Y:S04]  /*53f0*/  STL [R1+0x34], R60 ;  /* 0x0000343c01007387 */ /* 0x0001e80000100800 */
[----:B0-----:R-:W2:Y:S04]  /*5400*/  LDL.LU R60, [R1+0x24a0] ;  /* 0x0024a000013c7983 */ /* 0x001ea80000300800 */
[----:B------:R0:W-:Y:S04]  /*5410*/  STL [R1+0x30], R61 ;  /* 0x0000303d01007387 */ /* 0x0001e80000100800 */
[----:B0-----:R-:W2:Y:S02]  /*5420*/  LDL.LU R61, [R1+0x249c] ;  /* 0x00249c00013d7983 */ /* 0x001ea40000300800 */
[----:B--2---:R-:W-:-:S05]  /*5430*/  SEL R61, R34, R61, !P0 ;  /* 0x0000003d223d7207 */ /* 0x004fca0004000000 */
[----:B------:R0:W-:Y:S02]  /*5440*/  STL [R1+0x2c], R61 ;  /* 0x00002c3d01007387 */ /* 0x0001e40000100800 */
[----:B0-----:R-:W-:Y:S02]  /*5450*/  IMAD.MOV.U32 R61, RZ, RZ, R34 ;  /* 0x000000ffff3d7224 */ /* 0x001fe400078e0022 */
[----:B------:R-:W2:Y:S03]  /*5460*/  LDL.LU R34, [R1+0x2498] ;  /* 0x0024980001227983 */ /* 0x000ea60000300800 */
[C---:B------:R-:W-:Y:S02]  /*5470*/  SEL R60, R61.reuse, R60, !P0 ;  /* 0x0000003c3d3c7207 */ /* 0x040fe40004000000 */
[----:B------:R-:W-:-:S03]  /*5480*/  SEL R18, R61, R18, !P0 ;  /* 0x000000123d127207 */ /* 0x000fc60004000000 */
[----:B------:R0:W-:Y:S02]  /*5490*/  STL [R1+0x28], R60 ;  /* 0x0000283c01007387 */ /* 0x0001e40000100800 */
[C---:B0-----:R-:W-:Y:S02]  /*54a0*/  SEL R60, R61.reuse, R59, !P0 ;  /* 0x0000003b3d3c7207 */ /* 0x041fe40004000000 */
[----:B------:R-:W-:-:S03]  /*54b0*/  SEL R59, R61, R22, !P0 ;  /* 0x000000163d3b7207 */ /* 0x000fc60004000000 */
[----:B------:R-:W-:Y:S01]  /*54c0*/  STL [R1+0x24], R60 ;  /* 0x0000243c01007387 */ /* 0x000fe20000100800 */
[----:B---3--:R-:W-:-:S03]  /*54d0*/  SEL R22, R61, R26, !P0 ;  /* 0x0000001a3d167207 */ /* 0x008fc60004000000 */
[----:B------:R0:W-:Y:S04]  /*54e0*/  STL [R1+0x20], R18 ;  /* 0x0000201201007387 */ /* 0x0001e80000100800 */
[----:B------:R-:W-:Y:S01]  /*54f0*/  STL [R1+0x1c], R59 ;  /* 0x00001c3b01007387 */ /* 0x000fe20000100800 */
[----:B0-----:R-:W-:Y:S01]  /*5500*/  SEL R18, R61, R30, !P0 ;  /* 0x0000001e3d127207 */ /* 0x001fe20004000000 */
[----:B------:R-:W-:Y:S02]  /*5510*/  IMAD.MOV.U32 R30, RZ, RZ, R61 ;  /* 0x000000ffff1e7224 */ /* 0x000fe400078e003d */
[----:B------:R0:W-:Y:S04]  /*5520*/  STL [R1+0x10], R22 ;  /* 0x0000101601007387 */ /* 0x0001e80000100800 */
[----:B------:R1:W-:Y:S01]  /*5530*/  STL [R1+0xc], R18 ;  /* 0x00000c1201007387 */ /* 0x0003e20000100800 */
[----:B----4-:R-:W-:-:S02]  /*5540*/  SEL R61, R30, R45, !P0 ;  /* 0x0000002d1e3d7207 */ /* 0x010fc40004000000 */
[C---:B0-----:R-:W-:Y:S02]  /*5550*/  SEL R22, R30.reuse, R42, !P0 ;  /* 0x0000002a1e167207 */ /* 0x041fe40004000000 */
[C---:B-1----:R-:W-:Y:S02]  /*5560*/  SEL R18, R30.reuse, R38, !P0 ;  /* 0x000000261e127207 */ /* 0x042fe40004000000 */
[C---:B------:R-:W-:Y:S02]  /*5570*/  SEL R60, R30.reuse, R49, !P0 ;  /* 0x000000311e3c7207 */ /* 0x040fe40004000000 */
[C---:B------:R-:W-:Y:S02]  /*5580*/  SEL R59, R30.reuse, R52, !P0 ;  /* 0x000000341e3b7207 */ /* 0x040fe40004000000 */
[C---:B------:R-:W-:Y:S02]  /*5590*/  SEL R56, R30.reuse, R56, !P0 ;  /* 0x000000381e387207 */ /* 0x040fe40004000000 */
[----:B------:R-:W-:-:S02]  /*55a0*/  SEL R52, R30, R29, !P0 ;  /* 0x0000001d1e347207 */ /* 0x000fc40004000000 */
[C---:B------:R-:W-:Y:S02]  /*55b0*/  SEL R49, R30.reuse, R11, !P0 ;  /* 0x0000000b1e317207 */ /* 0x040fe40004000000 */
[----:B--2---:R-:W-:-:S05]  /*55c0*/  SEL R26, R30, R34, !P0 ;  /* 0x000000221e1a7207 */ /* 0x004fca0004000000 */
[----:B------:R0:W-:Y:S04]  /*55d0*/  STL [R1+0x8], R26 ;  /* 0x0000081a01007387 */ /* 0x0001e80000100800 */
[----:B0-----:R-:W2:Y:S04]  /*55e0*/  LDL.LU R26, [R1+0x60] ;  /* 0x00006000011a7983 */ /* 0x001ea80000300800 */
[----:B------:R0:W-:Y:S04]  /*55f0*/  STL [R1+0x4], R18 ;  /* 0x0000041201007387 */ /* 0x0001e80000100800 */
[----:B0-----:R-:W3:Y:S04]  /*5600*/  LDL.LU R18, [R1+0x58] ;  /* 0x0000580001127983 */ /* 0x001ee80000300800 */
[----:B------:R0:W-:Y:S04]  /*5610*/  STL [R1], R22 ;  /* 0x0000001601007387 */ /* 0x0001e80000100800 */
[----:B0-----:R-:W4:Y:S04]  /*5620*/  LDL.LU R22, [R1+0x4c] ;  /* 0x00004c0001167983 */ /* 0x001f280000300800 */
[----:B------:R0:W-:Y:S04]  /*5630*/  STL [R1+0x2458], R61 ;  /* 0x0024583d01007387 */ /* 0x0001e80000100800 */
[----:B0-----:R-:W4:Y:S04]  /*5640*/  LDL.LU R61, [R1+0x48] ;  /* 0x00004800013d7983 */ /* 0x001f280000300800 */
[----:B------:R0:W-:Y:S04]  /*5650*/  STL [R1+0x245c], R60 ;  /* 0x00245c3c01007387 */ /* 0x0001e80000100800 */
[----:B0-----:R-:W4:Y:S04]  /*5660*/  LDL.LU R60, [R1+0x50] ;  /* 0x00005000013c7983 */ /* 0x001f280000300800 */
[----:B------:R0:W-:Y:S04]  /*5670*/  STL [R1+0x2460], R59 ;  /* 0x0024603b01007387 */ /* 0x0001e80000100800 */
[----:B0-----:R-:W4:Y:S04]  /*5680*/  LDL.LU R59, [R1+0x54] ;  /* 0x00005400013b7983 */ /* 0x001f280000300800 */
[----:B------:R0:W-:Y:S04]  /*5690*/  STL [R1+0x2464], R56 ;  /* 0x0024643801007387 */ /* 0x0001e80000100800 */
[----:B0-----:R-:W4:Y:S04]  /*56a0*/  LDL.LU R56, [R1+0x5c] ;  /* 0x00005c0001387983 */ /* 0x001f280000300800 */
[----:B------:R-:W4:Y:S04]  /*56b0*/  LDL.LU R29, [R1+0x64] ;  /* 0x00006400011d7983 */ /* 0x000f280000300800 */
[----:B------:R-:W-:Y:S04]  /*56c0*/  STL [R1+0x2468], R52 ;  /* 0x0024683401007387 */ /* 0x000fe80000100800 */
[----:B------:R0:W-:Y:S04]  /*56d0*/  STL [R1+0x246c], R49 ;  /* 0x00246c3101007387 */ /* 0x0001e80000100800 */
[----:B0-----:R-:W4:Y:S01]  /*56e0*/  LDL.LU R49, [R1+0x14] ;  /* 0x0000140001317983 */ /* 0x001f220000300800 */
[----:B------:R-:W-:Y:S01]  /*56f0*/  @!P6 IMAD.MOV R57, RZ, RZ, -R57 ;  /* 0x000000ffff39e224 */ /* 0x000fe200078e0a39 */
[----:B------:R-:W-:-:S13]  /*5700*/  ISETP.GT.U32.AND P6, PT, R4, R2, PT ;  /* 0x000000020400720c */ /* 0x000fda0003fc4070 */
[----:B------:R-:W-:Y:S01]  /*5710*/  @!P6 IMAD.IADD R2, R2, 0x1, -R4 ;  /* 0x000000010202e824 */ /* 0x000fe200078e0a04 */
[----:B------:R-:W-:-:S03]  /*5720*/  ISETP.GT.U32.AND P6, PT, R4, R43, PT ;  /* 0x0000002b0400720c */ /* 0x000fc60003fc4070 */
[----:B------:R-:W-:Y:S02]  /*5730*/  IMAD.MOV.U32 R3, RZ, RZ, R2 ;  /* 0x000000ffff037224 */ /* 0x000fe400078e0002 */
[----:B------:R-:W0:Y:S08]  /*5740*/  S2R R2, SR_TID.X ;  /* 0x0000000000027919 */ /* 0x000e300000002100 */
[----:B------:R-:W-:Y:S01]  /*5750*/  @!P6 IMAD.IADD R43, R43, 0x1, -R4 ;  /* 0x000000012b2be824 */ /* 0x000fe200078e0a04 */
[----:B------:R-:W1:Y:S04]  /*5760*/  S2R R52, SR_TID.X ;  /* 0x0000000000347919 */ /* 0x000e680000002100 */
[----:B------:R-:W-:-:S13]  /*5770*/  ISETP.GT.U32.AND P6, PT, R4, R43, PT ;  /* 0x0000002b0400720c */ /* 0x000fda0003fc4070 */
[----:B------:R-:W-:Y:S02]  /*5780*/  @!P6 IMAD.IADD R43, R43, 0x1, -R4 ;  /* 0x000000012b2be824 */ /* 0x000fe400078e0a04 */
[----:B------:R-:W1:Y:S01]  /*5790*/  LDC R4, c[0x0][0x3ac] ;  /* 0x0000eb00ff047b82 */ /* 0x000e620000000800 */
[----:B------:R-:W-:Y:S01]  /*57a0*/  @!P4 IMAD.MOV R3, RZ, RZ, -R3 ;  /* 0x000000ffff03c224 */ /* 0x000fe200078e0a03 */
[----:B0-----:R-:W-:Y:S01]  /*57b0*/  LOP3.LUT R2, R2, 0x1f, RZ, 0xc0, !PT ;  /* 0x0000001f02027812 */ /* 0x001fe200078ec0ff */
[----:B------:R-:W-:Y:S02]  /*57c0*/  @!P5 IMAD.MOV R36, RZ, RZ, -R36 ;  /* 0x000000ffff24d224 */ /* 0x000fe400078e0a24 */
[----:B------:R-:W-:Y:S02]  /*57d0*/  @!P3 IMAD.MOV R37, RZ, RZ, -R37 ;  /* 0x000000ffff25b224 */ /* 0x000fe400078e0a25 */
[----:B------:R-:W-:Y:S02]  /*57e0*/  @!P1 IMAD.MOV R20, RZ, RZ, -R20 ;  /* 0x000000ffff149224 */ /* 0x000fe400078e0a14 */
[----:B------:R-:W-:Y:S01]  /*57f0*/  @!P2 IMAD.MOV R43, RZ, RZ, -R43 ;  /* 0x000000ffff2ba224 */ /* 0x000fe200078e0a2b */
[----:B-1----:R-:W-:Y:S01]  /*5800*/  LOP3.LUT R52, R52, 0x1f, RZ, 0xc0, !PT ;  /* 0x0000001f34347812 */ /* 0x002fe200078ec0ff */
[----:B------:R-:W-:-:S04]  /*5810*/  IMAD R2, R2, R4, RZ ;  /* 0x0000000402027224 */ /* 0x000fc800078e02ff */
[----:B------:R-:W-:Y:S01]  /*5820*/  IMAD R4, R4, 0x20, R2 ;  /* 0x0000002004047824 */ /* 0x000fe200078e0202 */
[----:B------:R-:W-:-:S04]  /*5830*/  LEA R2, P4, R2, UR14, 0x1 ;  /* 0x0000000e02027c11 */ /* 0x000fc8000f8808ff */
[----:B------:R-:W-:Y:S01]  /*5840*/  LEA R4, P6, R4, UR14, 0x1 ;  /* 0x0000000e04047c11 */ /* 0x000fe2000f8c08ff */
[----:B--2---:R-:W-:Y:S02]  /*5850*/  IMAD R26, R26, UR6, RZ ;  /* 0x000000061a1a7c24 */ /* 0x004fe4000f8e02ff */
[----:B---3--:R-:W-:Y:S01]  /*5860*/  IMAD R18, R18, UR6, RZ ;  /* 0x0000000612127c24 */ /* 0x008fe2000f8e02ff */
[C---:B----4-:R-:W-:Y:S02]  /*5870*/  SEL R45, R49.reuse, R24, !P0 ;  /* 0x00000018312d7207 */ /* 0x050fe40004000000 */
[----:B------:R-:W0:Y:S01]  /*5880*/  LDC R24, c[0x0][0x3ac] ;  /* 0x0000eb00ff187b82 */ /* 0x000e220000000800 */
[C---:B------:R-:W-:Y:S02]  /*5890*/  SEL R42, R49.reuse, R40, !P0 ;  /* 0x00000028312a7207 */ /* 0x040fe40004000000 */
[C---:B------:R-:W-:Y:S02]  /*58a0*/  SEL R40, R49.reuse, R32, !P0 ;  /* 0x0000002031287207 */ /* 0x040fe40004000000 */
[----:B------:R-:W-:-:S02]  /*58b0*/  SEL R38, R49, R8, !P0 ;  /* 0x0000000831267207 */ /* 0x000fc40004000000 */
[C---:B------:R-:W-:Y:S02]  /*58c0*/  SEL R54, R49.reuse, R54, !P0 ;  /* 0x0000003631367207 */ /* 0x040fe40004000000 */
[C---:B------:R-:W-:Y:S02]  /*58d0*/  SEL R34, R49.reuse, R14, !P0 ;  /* 0x0000000e31227207 */ /* 0x040fe40004000000 */
[C---:B------:R-:W-:Y:S02]  /*58e0*/  SEL R32, R49.reuse, R21, !P0 ;  /* 0x0000001531207207 */ /* 0x040fe40004000000 */
        /* <DEDUP_REMOVED lines=35> */
[----:B------:R-:W-:Y:S01]  /*5b20*/  SEL R43, R49, R43, !P0 ;  /* 0x0000002b312b7207 */ /* 0x000fe20004000000 */
[CC--:B0-----:R-:W-:Y:S02]  /*5b30*/  IMAD R49, R52.reuse, R24.reuse, RZ ;  /* 0x0000001834317224 */ /* 0x0c1fe400078e02ff */
[----:B------:R-:W-:Y:S01]  /*5b40*/  IMAD R52, R52, R24, RZ ;  /* 0x0000001834347224 */ /* 0x000fe200078e02ff */
[----:B------:R-:W-:Y:S03]  /*5b50*/  STL [R1+0x2470], R45 ;  /* 0x0024702d01007387 */ /* 0x000fe60000100800 */
[----:B------:R-:W-:Y:S01]  /*5b60*/  IMAD R52, R24, 0x20, R52 ;  /* 0x0000002018347824 */ /* 0x000fe200078e0234 */
[----:B------:R0:W-:Y:S01]  /*5b70*/  STL.64 [R1+0x2478], R54 ;  /* 0x0024783601007387 */ /* 0x0001e20000100a00 */
[----:B------:R-:W-:Y:S01]  /*5b80*/  LEA.HI.X.SX32 R3, R49, UR15, 0x1, P4 ;  /* 0x0000000f31037c11 */ /* 0x000fe2000a0f0eff */
[----:B------:R-:W-:-:S02]  /*5b90*/  IMAD R29, R29, UR6, RZ ;  /* 0x000000061d1d7c24 */ /* 0x000fc4000f8e02ff */
[----:B------:R1:W-:Y:S01]  /*5ba0*/  STL.64 [R1+0x2480], R40 ;  /* 0x0024802801007387 */ /* 0x0003e20000100a00 */
[----:B------:R-:W-:-:S03]  /*5bb0*/  LEA.HI.X.SX32 R5, R52, UR15, 0x1, P6 ;  /* 0x0000000f34057c11 */ /* 0x000fc6000b0f0eff */
[----:B------:R-:W-:Y:S04]  /*5bc0*/  STL.64 [R1+0x2488], R30 ;  /* 0x0024881e01007387 */ /* 0x000fe80000100a00 */
[----:B------:R-:W-:Y:S01]  /*5bd0*/  STL.64 [R1+0x2490], R38 ;  /* 0x0024902601007387 */ /* 0x000fe20000100a00 */
[----:B0-----:R-:W-:-:S03]  /*5be0*/  LEA R54, P4, R29, UR12, 0x1 ;  /* 0x0000000c1d367c11 */ /* 0x001fc6000f8808ff */
[----:B------:R-:W-:Y:S01]  /*5bf0*/  STL.64 [R1+0x2450], R36 ;  /* 0x0024502401007387 */ /* 0x000fe20000100a00 */
[----:B------:R-:W-:-:S03]  /*5c00*/  IMAD R14, R56, UR6, RZ ;  /* 0x00000006380e7c24 */ /* 0x000fc6000f8e02ff */
[----:B------:R0:W-:Y:S01]  /*5c10*/  STL.64 [R1+0x2400], R2 ;  /* 0x0024000201007387 */ /* 0x0001e20000100a00 */
[----:B-1----:R-:W-:-:S03]  /*5c20*/  LEA R40, P5, R26, UR12, 0x1 ;  /* 0x0000000c1a287c11 */ /* 0x002fc6000f8a08ff */
[----:B------:R1:W-:Y:S01]  /*5c30*/  STL.64 [R1+0x2448], R4 ;  /* 0x0024480401007387 */ /* 0x0003e20000100a00 */
[----:B------:R-:W-:-:S03]  /*5c40*/  IMAD R19, R59, UR6, RZ ;  /* 0x000000063b137c24 */ /* 0x000fc6000f8e02ff */
[----:B------:R-:W2:Y:S01]  /*5c50*/  LDL.LU R45, [R1+0x20] ;  /* 0x00002000012d7983 */ /* 0x000ea20000300800 */
[----:B------:R-:W-:-:S03]  /*5c60*/  LEA.HI.X.SX32 R55, R29, UR13, 0x1, P4 ;  /* 0x0000000d1d377c11 */ /* 0x000fc6000a0f0eff */
[----:B------:R-:W3:Y:S01]  /*5c70*/  LDL.LU R49, [R1+0x1c] ;  /* 0x00001c0001317983 */ /* 0x000ee20000300800 */
[----:B------:R-:W-:-:S03]  /*5c80*/  IMAD R21, R60, UR6, RZ ;  /* 0x000000063c157c24 */ /* 0x000fc6000f8e02ff */
[----:B------:R-:W4:Y:S01]  /*5c90*/  LDL.LU R52, [R1+0x10] ;  /* 0x0000100001347983 */ /* 0x000f220000300800 */
[----:B------:R-:W-:Y:S01]  /*5ca0*/  IMAD R24, R61, UR6, RZ ;  /* 0x000000063d187c24 */ /* 0x000fe2000f8e02ff */
[----:B------:R-:W-:Y:S02]  /*5cb0*/  LEA.HI.X.SX32 R41, R26, UR13, 0x1, P5 ;  /* 0x0000000d1a297c11 */ /* 0x000fe4000a8f0eff */
[----:B------:R-:W4:Y:S01]  /*5cc0*/  LDL.LU R56, [R1+0xc] ;  /* 0x00000c0001387983 */ /* 0x000f220000300800 */
[----:B0-----:R-:W-:-:S03]  /*5cd0*/  LEA R2, P3, R14, UR12, 0x1 ;  /* 0x0000000c0e027c11 */ /* 0x001fc6000f8608ff */
[----:B------:R-:W4:Y:S01]  /*5ce0*/  LDL.LU R59, [R1+0x8] ;  /* 0x00000800013b7983 */ /* 0x000f220000300800 */
[----:B------:R-:W-:-:S03]  /*5cf0*/  LEA R36, P2, R18, UR12, 0x1 ;  /* 0x0000000c12247c11 */ /* 0x000fc6000f8408ff */
[----:B------:R-:W4:Y:S01]  /*5d00*/  LDL.LU R60, [R1+0x4] ;  /* 0x00000400013c7983 */ /* 0x000f220000300800 */
[----:B-1----:R-:W-:-:S03]  /*5d10*/  LEA R4, P1, R19, UR12, 0x1 ;  /* 0x0000000c13047c11 */ /* 0x002fc6000f8208ff */
[----:B------:R-:W4:Y:S01]  /*5d20*/  LDL.LU R61, [R1] ;  /* 0x00000000013d7983 */ /* 0x000f220000300800 */
[----:B------:R-:W-:-:S03]  /*5d30*/  LEA.HI.X.SX32 R3, R14, UR13, 0x1, P3 ;  /* 0x0000000d0e037c11 */ /* 0x000fc600098f0eff */
[----:B------:R-:W4:Y:S01]  /*5d40*/  LDL.LU R29, [R1+0x24] ;  /* 0x00002400011d7983 */ /* 0x000f220000300800 */
[----:B------:R-:W-:-:S03]  /*5d50*/  LEA.HI.X.SX32 R37, R18, UR13, 0x1, P2 ;  /* 0x0000000d12257c11 */ /* 0x000fc600090f0eff */
[----:B------:R-:W-:Y:S01]  /*5d60*/  STL.64 [R1+0xcf0], R54 ;  /* 0x000cf03601007387 */ /* 0x000fe20000100a00 */
[----:B------:R-:W-:-:S03]  /*5d70*/  LEA.HI.X.SX32 R5, R19, UR13, 0x1, P1 ;  /* 0x0000000d13057c11 */ /* 0x000fc600088f0eff */
[----:B------:R-:W4:Y:S04]  /*5d80*/  LDL.LU R26, [R1+0x28] ;  /* 0x00002800011a7983 */ /* 0x000f280000300800 */
[----:B------:R0:W-:Y:S04]  /*5d90*/  STL.64 [R1+0xce8], R40 ;  /* 0x000ce82801007387 */ /* 0x0001e80000100a00 */
[----:B------:R-:W4:Y:S04]  /*5da0*/  LDL.LU R14, [R1+0x40] ;  /* 0x00004000010e7983 */ /* 0x000f280000300800 */
[----:B------:R-:W4:Y:S04]  /*5db0*/  LDL.LU R18, [R1+0x3c] ;  /* 0x00003c0001127983 */ /* 0x000f280000300800 */
[----:B------:R-:W4:Y:S01]  /*5dc0*/  LDL.LU R19, [R1+0x38] ;  /* 0x0000380001137983 */ /* 0x000f220000300800 */
[----:B------:R-:W-:Y:S01]  /*5dd0*/  IMAD R22, R22, UR6, RZ ;  /* 0x0000000616167c24 */ /* 0x000fe2000f8e02ff */
[----:B------:R-:W-:-:S04]  /*5de0*/  LEA R38, P0, R21, UR12, 0x1 ;  /* 0x0000000c15267c11 */ /* 0x000fc8000f8008ff */
[----:B------:R-:W-:Y:S02]  /*5df0*/  LEA.HI.X.SX32 R39, R21, UR13, 0x1, P0 ;  /* 0x0000000d15277c11 */ /* 0x000fe400080f0eff */
[----:B------:R-:W-:Y:S02]  /*5e00*/  LEA R30, P4, R22, UR12, 0x1 ;  /* 0x0000000c161e7c11 */ /* 0x000fe4000f8808ff */
[----:B0-----:R-:W-:Y:S01]  /*5e10*/  LEA R40, P5, R24, UR12, 0x1 ;  /* 0x0000000c18287c11 */ /* 0x001fe2000f8a08ff */
[----:B------:R0:W-:Y:S01]  /*5e20*/  STL.64 [R1+0xcc8], R38 ;  /* 0x000cc82601007387 */ /* 0x0001e20000100a00 */
[----:B------:R-:W-:Y:S02]  /*5e30*/  LEA.HI.X.SX32 R31, R22, UR13, 0x1, P4 ;  /* 0x0000000d161f7c11 */ /* 0x000fe4000a0f0eff */
[----:B------:R-:W-:Y:S01]  /*5e40*/  LEA.HI.X.SX32 R41, R24, UR13, 0x1, P5 ;  /* 0x0000000d18297c11 */ /* 0x000fe2000a8f0eff */
[----:B0-----:R-:W4:Y:S04]  /*5e50*/  LDL.LU.64 R38, [R1+0x2490] ;  /* 0x0024900001267983 */ /* 0x001f280000300a00 */
[----:B------:R-:W4:Y:S04]  /*5e60*/  LDL.LU R21, [R1+0x34] ;  /* 0x0000340001157983 */ /* 0x000f280000300800 */
[----:B------:R-:W-:Y:S04]  /*5e70*/  STL.64 [R1+0xce0], R2 ;  /* 0x000ce00201007387 */ /* 0x000fe80000100a00 */
[----:B------:R-:W-:Y:S04]  /*5e80*/  STL.64 [R1+0xcd8], R36 ;  /* 0x000cd82401007387 */ /* 0x000fe80000100a00 */
[----:B------:R0:W-:Y:S04]  /*5e90*/  STL.64 [R1+0xcc0], R30 ;  /* 0x000cc01e01007387 */ /* 0x0001e80000100a00 */
[----:B0-----:R-:W4:Y:S04]  /*5ea0*/  LDL.LU.64 R30, [R1+0x2488] ;  /* 0x00248800011e7983 */ /* 0x001f280000300a00 */
[----:B------:R-:W4:Y:S04]  /*5eb0*/  LDL.LU R22, [R1+0x30] ;  /* 0x0000300001167983 */ /* 0x000f280000300800 */
[----:B------:R-:W-:Y:S04]  /*5ec0*/  STL.64 [R1+0xcd0], R4 ;  /* 0x000cd00401007387 */ /* 0x000fe80000100a00 */
[----:B------:R0:W-:Y:S04]  /*5ed0*/  STL.64 [R1+0xb98], R40 ;  /* 0x000b982801007387 */ /* 0x0001e80000100a00 */
[----:B0-----:R-:W4:Y:S04]  /*5ee0*/  LDL.LU.64 R40, [R1+0x2480] ;  /* 0x0024800001287983 */ /* 0x001f280000300a00 */
[----:B------:R-:W4:Y:S01]  /*5ef0*/  LDL.LU R24, [R1+0x2c] ;  /* 0x00002c0001187983 */ /* 0x000f220000300800 */
[----:B--2---:R-:W-:-:S02]  /*5f00*/  IMAD R45, R45, UR7, RZ ;  /* 0x000000072d2d7c24 */ /* 0x004fc4000f8e02ff */
[----:B---3--:R-:W-:Y:S02]  /*5f10*/  IMAD R49, R49, UR7, RZ ;  /* 0x0000000731317c24 */ /* 0x008fe4000f8e02ff */
[----:B----4-:R-:W-:Y:S02]  /*5f20*/  IMAD R52, R52, UR7, RZ ;  /* 0x0000000734347c24 */ /* 0x010fe4000f8e02ff */
[----:B------:R-:W-:Y:S02]  /*5f30*/  IMAD R56, R56, UR7, RZ ;  /* 0x0000000738387c24 */ /* 0x000fe4000f8e02ff */
[----:B------:R-:W-:Y:S02]  /*5f40*/  IMAD R59, R59, UR7, RZ ;  /* 0x000000073b3b7c24 */ /* 0x000fe4000f8e02ff */
[----:B------:R-:W-:Y:S02]  /*5f50*/  IMAD R60, R60, UR7, RZ ;  /* 0x000000073c3c7c24 */ /* 0x000fe4000f8e02ff */
[----:B------:R-:W-:-:S02]  /*5f60*/  IMAD R61, R61, UR7, RZ ;  /* 0x000000073d3d7c24 */ /* 0x000fc4000f8e02ff */
[----:B------:R-:W-:Y:S02]  /*5f70*/  IMAD R18, R18, UR7, RZ ;  /* 0x0000000712127c24 */ /* 0x000fe4000f8e02ff */
[----:B------:R-:W-:-:S05]  /*5f80*/  IMAD R19, R19, UR7, RZ ;  /* 0x0000000713137c24 */ /* 0x000fca000f8e02ff */
[----:B------:R0:W-:Y:S02]  /*5f90*/  STL.64 [R1+0x2440], R18 ;  /* 0x0024401201007387 */ /* 0x0001e40000100a00 */
[----:B0-----:R-:W-:Y:S02]  /*5fa0*/  IMAD.MOV.U32 R18, RZ, RZ, R54 ;  /* 0x000000ffff127224 */ /* 0x001fe400078e0036 */
[----:B------:R-:W-:Y:S02]  /*5fb0*/  IMAD.MOV.U32 R19, RZ, RZ, R55 ;  /* 0x000000ffff137224 */ /* 0x000fe400078e0037 */
[----:B------:R-:W2:Y:S04]  /*5fc0*/  LDL.LU.64 R54, [R1+0x2478] ;  /* 0x0024780001367983 */ /* 0x000ea80000300a00 */
[----:B------:R0:W-:Y:S04]  /*5fd0*/  STL [R1+0x150], R45 ;  /* 0x0001502d01007387 */ /* 0x0001e80000100800 */
[----:B0-----:R-:W3:Y:S04]  /*5fe0*/  LDL.LU R45, [R1+0x2470] ;  /* 0x00247000012d7983 */ /* 0x001ee80000300800 */
[----:B------:R0:W-:Y:S04]  /*5ff0*/  STL [R1+0x154], R49 ;  /* 0x0001543101007387 */ /* 0x0001e80000100800 */
[----:B0-----:R-:W4:Y:S04]  /*6000*/  LDL.LU R49, [R1+0x246c] ;  /* 0x00246c0001317983 */ /* 0x001f280000300800 */
[----:B------:R0:W-:Y:S04]  /*6010*/  STL [R1+0x158], R52 ;  /* 0x0001583401007387 */ /* 0x0001e80000100800 */
        /* <DEDUP_REMOVED lines=8> */
[----:B0-----:R-:W2:Y:S01]  /*60a0*/  LDL.LU R61, [R1+0x2458] ;  /* 0x00245800013d7983 */ /* 0x001ea20000300800 */
[----:B------:R-:W-:-:S02]  /*60b0*/  IMAD R10, R10, UR7, RZ ;  /* 0x000000070a0a7c24 */ /* 0x000fc4000f8e02ff */
[----:B--2---:R-:W-:-:S05]  /*60c0*/  IMAD R61, R61, UR7, RZ ;  /* 0x000000073d3d7c24 */ /* 0x004fca000f8e02ff */
[----:B------:R0:W-:Y:S02]  /*60d0*/  STL [R1+0x16c], R61 ;  /* 0x00016c3d01007387 */ /* 0x0001e40000100800 */
[----:B0-----:R-:W-:Y:S02]  /*60e0*/  IMAD R61, R60, UR7, RZ ;  /* 0x000000073c3d7c24 */ /* 0x001fe4000f8e02ff */
[----:B------:R-:W-:Y:S02]  /*60f0*/  IMAD R60, R59, UR7, RZ ;  /* 0x000000073b3c7c24 */ /* 0x000fe4000f8e02ff */
[----:B------:R-:W-:Y:S02]  /*6100*/  IMAD R59, R56, UR7, RZ ;  /* 0x00000007383b7c24 */ /* 0x000fe4000f8e02ff */
[----:B------:R-:W-:Y:S01]  /*6110*/  IMAD R56, R52, UR7, RZ ;  /* 0x0000000734387c24 */ /* 0x000fe2000f8e02ff */
[----:B------:R-:W-:Y:S01]  /*6120*/  STL [R1+0x174], R61 ;  /* 0x0001743d01007387 */ /* 0x000fe20000100800 */
[----:B----4-:R-:W-:-:S02]  /*6130*/  IMAD R52, R49, UR7, RZ ;  /* 0x0000000731347c24 */ /* 0x010fc4000f8e02ff */
[----:B---3--:R-:W-:Y:S01]  /*6140*/  IMAD R49, R45, UR7, RZ ;  /* 0x000000072d317c24 */ /* 0x008fe2000f8e02ff */
[----:B------:R-:W-:Y:S01]  /*6150*/  STL [R1+0x17c], R60 ;  /* 0x00017c3c01007387 */ /* 0x000fe20000100800 */
[----:B------:R-:W-:-:S03]  /*6160*/  IMAD R45, R54, UR7, RZ ;  /* 0x00000007362d7c24 */ /* 0x000fc6000f8e02ff */
[----:B------:R-:W-:Y:S04]  /*6170*/  STL [R1+0x184], R59 ;  /* 0x0001843b01007387 */ /* 0x000fe80000100800 */
[----:B------:R-:W-:Y:S04]  /*6180*/  STL [R1+0x18c], R56 ;  /* 0x00018c3801007387 */ /* 0x000fe80000100800 */
[----:B------:R-:W-:Y:S04]  /*6190*/  STL [R1+0x194], R52 ;  /* 0x0001943401007387 */ /* 0x000fe80000100800 */
[----:B------:R0:W-:Y:S04]  /*61a0*/  STL [R1+0x19c], R49 ;  /* 0x00019c3101007387 */ /* 0x0001e80000100800 */
[----:B------:R1:W-:Y:S01]  /*61b0*/  STL [R1+0x1a8], R45 ;  /* 0x0001a82d01007387 */ /* 0x0003e20000100800 */
[----:B0-----:R-:W-:-:S02]  /*61c0*/  IMAD R49, R50, UR7, RZ ;  /* 0x0000000732317c24 */ /* 0x001fc4000f8e02ff */
[----:B-1----:R-:W-:-:S03]  /*61d0*/  IMAD R45, R47, UR7, RZ ;  /* 0x000000072f2d7c24 */ /* 0x002fc6000f8e02ff */
[----:B------:R-:W-:Y:S01]  /*61e0*/  STL [R1+0x1bc], R49 ;  /* 0x0001bc3101007387 */ /* 0x000fe20000100800 */
[----:B------:R-:W-:-:S03]  /*61f0*/  IMAD R47, R55, UR7, RZ ;  /* 0x00000007372f7c24 */ /* 0x000fc6000f8e02ff */
[----:B------:R0:W-:Y:S04]  /*6200*/  STL [R1+0x1c0], R45 ;  /* 0x0001c02d01007387 */ /* 0x0001e80000100800 */
[----:B------:R-:W-:Y:S01]  /*6210*/  STL [R1+0x1c4], R47 ;  /* 0x0001c42f01007387 */ /* 0x000fe20000100800 */
[----:B0-----:R-:W-:Y:S02]  /*6220*/  IMAD R45, R44, UR7, RZ ;  /* 0x000000072c2d7c24 */ /* 0x001fe4000f8e02ff */
[----:B------:R-:W-:Y:S02]  /*6230*/  IMAD R44, R6, UR7, RZ ;  /* 0x00000007062c7c24 */ /* 0x000fe4000f8e02ff */
[----:B------:R-:W-:Y:S01]  /*6240*/  IMAD R6, R8, UR7, RZ ;  /* 0x0000000708067c24 */ /* 0x000fe2000f8e02ff */
[----:B------:R-:W-:Y:S01]  /*6250*/  STL [R1+0x1d0], R45 ;  /* 0x0001d02d01007387 */ /* 0x000fe20000100800 */
[----:B------:R-:W-:-:S03]  /*6260*/  IMAD R8, R15, UR7, RZ ;  /* 0x000000070f087c24 */ /* 0x000fc6000f8e02ff */
[----:B------:R-:W-:Y:S04]  /*6270*/  STL [R1+0x1d4], R44 ;  /* 0x0001d42c01007387 */ /* 0x000fe80000100800 */
[----:B------:R0:W-:Y:S04]  /*6280*/  STL [R1+0x1e0], R6 ;  /* 0x0001e00601007387 */ /* 0x0001e80000100800 */
[----:B------:R1:W-:Y:S04]  /*6290*/  STL [R1+0x1e4], R10 ;  /* 0x0001e40a01007387 */ /* 0x0003e80000100800 */
[----:B------:R-:W2:Y:S01]  /*62a0*/  LDL.LU R55, [R1+0x150] ;  /* 0x0001500001377983 */ /* 0x000ea20000300800 */
[----:B0-----:R-:W-:-:S03]  /*62b0*/  IMAD R6, R23, UR7, RZ ;  /* 0x0000000717067c24 */ /* 0x001fc6000f8e02ff */
[----:B------:R-:W-:Y:S04]  /*62c0*/  STL [R1+0x1e8], R8 ;  /* 0x0001e80801007387 */ /* 0x000fe80000100800 */
[----:B------:R-:W3:Y:S04]  /*62d0*/  LDL.LU R60, [R1+0x154] ;  /* 0x00015400013c7983 */ /* 0x000ee80000300800 */
[----:B------:R0:W-:Y:S04]  /*62e0*/  STL [R1+0x1ec], R6 ;  /* 0x0001ec0601007387 */ /* 0x0001e80000100800 */
[----:B------:R-:W3:Y:S04]  /*62f0*/  LDL.LU R61, [R1+0x158] ;  /* 0x00015800013d7983 */ /* 0x000ee80000300800 */
[----:B------:R-:W4:Y:S04]  /*6300*/  LDL.LU R59, [R1+0x15c] ;  /* 0x00015c00013b7983 */ /* 0x000f280000300800 */
[----:B------:R-:W2:Y:S01]  /*6310*/  LDL.LU R56, [R1+0x160] ;  /* 0x0001600001387983 */ /* 0x000ea20000300800 */
[----:B------:R-:W-:-:S03]  /*6320*/  IMAD R15, R31, UR7, RZ ;  /* 0x000000071f0f7c24 */ /* 0x000fc6000f8e02ff */
[----:B------:R-:W2:Y:S01]  /*6330*/  LDL.LU R54, [R1+0x164] ;  /* 0x0001640001367983 */ /* 0x000ea20000300800 */
[----:B------:R-:W-:-:S03]  /*6340*/  IMAD R23, R39, UR7, RZ ;  /* 0x0000000727177c24 */ /* 0x000fc6000f8e02ff */
[----:B------:R-:W2:Y:S01]  /*6350*/  LDL.LU R52, [R1+0x168] ;  /* 0x0001680001347983 */ /* 0x000ea20000300800 */
[----:B-1----:R-:W-:-:S03]  /*6360*/  IMAD R10, R46, UR7, RZ ;  /* 0x000000072e0a7c24 */ /* 0x002fc6000f8e02ff */
[----:B------:R-:W2:Y:S04]  /*6370*/  LDL.LU R50, [R1+0x16c] ;  /* 0x00016c0001327983 */ /* 0x000ea80000300800 */
[----:B------:R-:W2:Y:S04]  /*6380*/  LDL.LU R49, [R1+0x174] ;  /* 0x0001740001317983 */ /* 0x000ea80000300800 */
[----:B------:R-:W2:Y:S04]  /*6390*/  LDL.LU R47, [R1+0x17c] ;  /* 0x00017c00012f7983 */ /* 0x000ea80000300800 */
[----:B------:R-:W2:Y:S04]  /*63a0*/  LDL.LU R45, [R1+0x184] ;  /* 0x00018400012d7983 */ /* 0x000ea80000300800 */
[----:B0-----:R-:W2:Y:S04]  /*63b0*/  LDL.LU R6, [R1+0x194] ;  /* 0x0001940001067983 */ /* 0x001ea80000300800 */
[----:B------:R-:W2:Y:S04]  /*63c0*/  LDL.LU R8, [R1+0x19c] ;  /* 0x00019c0001087983 */ /* 0x000ea80000300800 */
[----:B------:R0:W-:Y:S04]  /*63d0*/  STL [R1+0x1f8], R15 ;  /* 0x0001f80f01007387 */ /* 0x0001e80000100800 */
[----:B------:R-:W-:Y:S04]  /*63e0*/  STL [R1+0x1fc], R23 ;  /* 0x0001fc1701007387 */ /* 0x000fe80000100800 */
[----:B------:R1:W-:Y:S01]  /*63f0*/  STL [R1+0x200], R10 ;  /* 0x0002000a01007387 */ /* 0x0003e20000100800 */
[----:B0-----:R-:W-:-:S02]  /*6400*/  IMAD R15, R53, UR7, RZ ;  /* 0x00000007350f7c24 */ /* 0x001fc4000f8e02ff */
[----:B-1----:R-:W-:Y:S02]  /*6410*/  IMAD R10, R0, UR7, RZ ;  /* 0x00000007000a7c24 */ /* 0x002fe4000f8e02ff */
[----:B------:R-:W-:Y:S01]  /*6420*/  IMAD R0, R28, UR7, RZ ;  /* 0x000000071c007c24 */ /* 0x000fe2000f8e02ff */
[----:B------:R0:W-:Y:S04]  /*6430*/  STL [R1+0x204], R15 ;  /* 0x0002040f01007387 */ /* 0x0001e80000100800 */
[----:B------:R1:W-:Y:S04]  /*6440*/  STL [R1+0x210], R10 ;  /* 0x0002100a01007387 */ /* 0x0003e80000100800 */
[----:B------:R1:W-:Y:S01]  /*6450*/  STL [R1+0x214], R0 ;  /* 0x0002140001007387 */ /* 0x0003e20000100800 */
[----:B0-----:R-:W-:-:S02]  /*6460*/  IMAD R15, R58, UR7, RZ ;  /* 0x000000073a0f7c24 */ /* 0x001fc4000f8e02ff */
[----:B-1----:R-:W-:-:S03]  /*6470*/  IMAD R10, R12, UR7, RZ ;  /* 0x000000070c0a7c24 */ /* 0x002fc6000f8e02ff */
[----:B------:R-:W-:Y:S01]  /*6480*/  STL [R1+0x218], R15 ;  /* 0x0002180f01007387 */ /* 0x000fe20000100800 */
[----:B------:R-:W-:-:S03]  /*6490*/  IMAD R0, R27, UR7, RZ ;  /* 0x000000071b007c24 */ /* 0x000fc6000f8e02ff */
[----:B------:R0:W-:Y:S01]  /*64a0*/  STL [R1+0x21c], R10 ;  /* 0x00021c0a01007387 */ /* 0x0001e20000100800 */
[----:B------:R-:W-:-:S03]  /*64b0*/  IMAD R12, R57, UR7, RZ ;  /* 0x00000007390c7c24 */ /* 0x000fc6000f8e02ff */
[----:B------:R1:W-:Y:S01]  /*64c0*/  STL [R1+0x228], R0 ;  /* 0x0002280001007387 */ /* 0x0003e20000100800 */
[----:B------:R-:W-:Y:S02]  /*64d0*/  IMAD R57, R17, UR7, RZ ;  /* 0x0000000711397c24 */ /* 0x000fe4000f8e02ff */
[----:B0-----:R-:W-:Y:S01]  /*64e0*/  IMAD R10, R35, UR7, RZ ;  /* 0x00000007230a7c24 */ /* 0x001fe2000f8e02ff */
[----:B------:R0:W-:Y:S01]  /*64f0*/  STL [R1+0x22c], R12 ;  /* 0x00022c0c01007387 */ /* 0x0001e20000100800 */
[----:B-1----:R-:W-:Y:S02]  /*6500*/  IMAD R0, R51, UR7, RZ ;  /* 0x0000000733007c24 */ /* 0x002fe4000f8e02ff */
[----:B------:R-:W-:Y:S01]  /*6510*/  IMAD R51, R7, UR7, RZ ;  /* 0x0000000707337c24 */ /* 0x000fe2000f8e02ff */
[----:B------:R-:W-:Y:S01]  /*6520*/  STL [R1+0x238], R10 ;  /* 0x0002380a01007387 */ /* 0x000fe20000100800 */
[----:B------:R-:W-:-:S03]  /*6530*/  IMAD R27, R33, UR7, RZ ;  /* 0x00000007211b7c24 */ /* 0x000fc6000f8e02ff */
[----:B------:R-:W2:Y:S01]  /*6540*/  LDL.LU R7, [R1+0x18c] ;  /* 0x00018c0001077983 */ /* 0x000ea20000300800 */
[----:B------:R-:W-:-:S03]  /*6550*/  IMAD R58, R16, UR7, RZ ;  /* 0x00000007103a7c24 */ /* 0x000fc6000f8e02ff */
[----:B------:R-:W-:Y:S01]  /*6560*/  STL [R1+0x23c], R0 ;  /* 0x00023c0001007387 */ /* 0x000fe20000100800 */
[----:B------:R-:W-:Y:S02]  /*6570*/  IMAD.MOV.U32 R16, RZ, RZ, R36 ;  /* 0x000000ffff107224 */ /* 0x000fe400078e0024 */
[----:B------:R-:W-:Y:S01]  /*6580*/  IMAD.MOV.U32 R17, RZ, RZ, R37 ;  /* 0x000000ffff117224 */ /* 0x000fe200078e0025 */
[----:B------:R-:W-:Y:S01]  /*6590*/  STL [R1+0x1b8], R51 ;  /* 0x0001b83301007387 */ /* 0x000fe20000100800 */
[----:B------:R-:W-:-:S03]  /*65a0*/  IMAD R53, R13, UR7, RZ ;  /* 0x000000070d357c24 */ /* 0x000fc6000f8e02ff */
[----:B------:R-:W-:Y:S01]  /*65b0*/  STL [R1+0x1b4], R57 ;  /* 0x0001b43901007387 */ /* 0x000fe20000100800 */
[----:B0-----:R-:W-:Y:S02]  /*65c0*/  IMAD.MOV.U32 R12, RZ, RZ, R4 ;  /* 0x000000ffff0c7224 */ /* 0x001fe400078e0004 */
[----:B------:R-:W-:Y:S01]  /*65d0*/  IMAD.MOV.U32 R13, RZ, RZ, R5 ;  /* 0x000000ffff0d7224 */ /* 0x000fe200078e0005 */
[----:B------:R-:W2:Y:S04]  /*65e0*/  LDL.LU.64 R36, [R1+0x2450] ;  /* 0x0024500001247983 */ /* 0x000ea80000300a00 */
[----:B------:R-:W-:Y:S04]  /*65f0*/  STL [R1+0x1b0], R27 ;  /* 0x0001b01b01007387 */ /* 0x000fe80000100800 */
[----:B------:R-:W3:Y:S01]  /*6600*/  LDL.LU.64 R4, [R1+0x2448] ;  /* 0x0024480001047983 */ /* 0x000ee20000300a00 */
[----:B------:R-:W-:-:S02]  /*6610*/  IMAD R48, R48, UR7, RZ ;  /* 0x0000000730307c24 */ /* 0x000fc4000f8e02ff */
[----:B------:R-:W-:Y:S02]  /*6620*/  IMAD R9, R9, UR7, RZ ;  /* 0x0000000709097c24 */ /* 0x000fe4000f8e02ff */
[----:B------:R-:W-:Y:S02]  /*6630*/  IMAD R14, R14, UR7, RZ ;  /* 0x000000070e0e7c24 */ /* 0x000fe4000f8e02ff */
[----:B------:R-:W-:Y:S01]  /*6640*/  IMAD R44, R11, UR7, RZ ;  /* 0x000000070b2c7c24 */ /* 0x000fe2000f8e02ff */
[----:B------:R-:W-:Y:S01]  /*6650*/  STL [R1+0x1ac], R48 ;  /* 0x0001ac3001007387 */ /* 0x000fe20000100800 */
[----:B------:R-:W-:Y:S02]  /*6660*/  IMAD R46, R25, UR7, RZ ;  /* 0x00000007192e7c24 */ /* 0x000fe4000f8e02ff */
[----:B------:R-:W-:Y:S01]  /*6670*/  IMAD.MOV.U32 R11, RZ, RZ, R3 ;  /* 0x000000ffff0b7224 */ /* 0x000fe200078e0003 */
[----:B------:R-:W-:Y:S04]  /*6680*/  STL [R1+0x1a4], R9 ;  /* 0x0001a40901007387 */ /* 0x000fe80000100800 */
[----:B------:R-:W-:Y:S04]  /*6690*/  STL [R1+0x1a0], R58 ;  /* 0x0001a03a01007387 */ /* 0x000fe80000100800 */
[----:B------:R-:W-:Y:S04]  /*66a0*/  STL [R1+0x198], R53 ;  /* 0x0001983501007387 */ /* 0x000fe80000100800 */
[----:B------:R-:W-:Y:S04]  /*66b0*/  STL [R1+0x190], R46 ;  /* 0x0001902e01007387 */ /* 0x000fe80000100800 */
[----:B------:R-:W-:Y:S01]  /*66c0*/  STL [R1+0x188], R44 ;  /* 0x0001882c01007387 */ /* 0x000fe20000100800 */
[----:B--2---:R-:W-:-:S02]  /*66d0*/  IMAD R15, R36, UR7, RZ ;  /* 0x00000007240f7c24 */ /* 0x004fc4000f8e02ff */
[----:B------:R-:W-:Y:S02]  /*66e0*/  IMAD R3, R37, UR7, RZ ;  /* 0x0000000725037c24 */ /* 0x000fe4000f8e02ff */
[----:B------:R-:W-:Y:S02]  /*66f0*/  IMAD.MOV.U32 R36, RZ, RZ, R18 ;  /* 0x000000ffff247224 */ /* 0x000fe400078e0012 */
[----:B------:R-:W-:Y:S02]  /*6700*/  IMAD.MOV.U32 R37, RZ, RZ, R19 ;  /* 0x000000ffff257224 */ /* 0x000fe400078e0013 */
[----:B---3--:R-:W-:Y:S01]  /*6710*/  IMAD.WIDE R18, R14, 0x2, R4 ;  /* 0x000000020e127825 */ /* 0x008fe200078e0204 */
[----:B------:R-:W-:Y:S04]  /*6720*/  STL [R1+0x180], R15 ;  /* 0x0001800f01007387 */ /* 0x000fe80000100800 */
[----:B------:R0:W-:Y:S04]  /*6730*/  STL.64 [R1+0x148], R18 ;  /* 0x0001481201007387 */ /* 0x0001e80000100a00 */
[----:B0-----:R-:W2:Y:S04]  /*6740*/  LDL.LU.64 R18, [R1+0x2440] ;  /* 0x0024400001127983 */ /* 0x001ea80000300a00 */
[----:B------:R-:W-:Y:S04]  /*6750*/  STL [R1+0x178], R3 ;  /* 0x0001780301007387 */ /* 0x000fe80000100800 */
[----:B------:R-:W-:Y:S04]  /*6760*/  STL [R1+0x2408], R14 ;  /* 0x0024080e01007387 */ /* 0x000fe80000100800 */
[----:B------:R-:W-:Y:S04]  /*6770*/  STL [R1+0x240c], R15 ;  /* 0x00240c0f01007387 */ /* 0x000fe80000100800 */
[----:B------:R-:W3:Y:S01]  /*6780*/  LDL.LU R23, [R1+0x1a8] ;  /* 0x0001a80001177983 */ /* 0x000ee20000300800 */
[----:B------:R-:W-:-:S02]  /*6790*/  IMAD.MOV.U32 R10, RZ, RZ, R2 ;  /* 0x000000ffff0a7224 */ /* 0x000fc400078e0002 */
[----:B------:R-:W-:-:S05]  /*67a0*/  IMAD R2, R20, UR7, RZ ;  /* 0x0000000714027c24 */ /* 0x000fca000f8e02ff */
[----:B------:R-:W-:Y:S01]  /*67b0*/  STL [R1+0x170], R2 ;  /* 0x0001700201007387 */ /* 0x000fe20000100800 */
[----:B------:R-:W-:-:S03]  /*67c0*/  IMAD R21, R21, UR7, RZ ;  /* 0x0000000715157c24 */ /* 0x000fc6000f8e02ff */
[----:B------:R2:W-:Y:S01]  /*67d0*/  STL.64 [R1+0x2410], R2 ;  /* 0x0024100201007387 */ /* 0x0005e20000100a00 */
[----:B------:R-:W-:Y:S02]  /*67e0*/  IMAD R22, R22, UR7, RZ ;  /* 0x0000000716167c24 */ /* 0x000fe4000f8e02ff */
[----:B------:R-:W-:Y:S02]  /*67f0*/  IMAD R24, R24, UR7, RZ ;  /* 0x0000000718187c24 */ /* 0x000fe4000f8e02ff */
[----:B------:R-:W-:Y:S02]  /*6800*/  IMAD R26, R26, UR7, RZ ;  /* 0x000000071a1a7c24 */ /* 0x000fe4000f8e02ff */
[----:B------:R-:W-:Y:S02]  /*6810*/  IMAD R29, R29, UR7, RZ ;  /* 0x000000071d1d7c24 */ /* 0x000fe4000f8e02ff */
[----:B------:R-:W-:Y:S02]  /*6820*/  IMAD R0, R43, UR7, RZ ;  /* 0x000000072b007c24 */ /* 0x000fe4000f8e02ff */
[----:B------:R-:W-:-:S02]  /*6830*/  IMAD R42, R42, UR7, RZ ;  /* 0x000000072a2a7c24 */ /* 0x000fc4000f8e02ff */
[--C-:B--2---:R-:W-:Y:S01]  /*6840*/  IMAD.WIDE R2, R18, 0x2, R4.reuse ;  /* 0x0000000212027825 */ /* 0x104fe200078e0204 */
[----:B------:R-:W-:Y:S03]  /*6850*/  STL.64 [R1+0x2418], R18 ;  /* 0x0024181201007387 */ /* 0x000fe60000100a00 */
[--C-:B------:R-:W-:Y:S01]  /*6860*/  IMAD.WIDE R14, R19, 0x2, R4.reuse ;  /* 0x00000002130e7825 */ /* 0x100fe200078e0204 */
[----:B------:R0:W-:Y:S04]  /*6870*/  STL.64 [R1+0x140], R2 ;  /* 0x0001400201007387 */ /* 0x0001e80000100a00 */
[----:B------:R1:W-:Y:S04]  /*6880*/  STL.64 [R1+0x138], R14 ;  /* 0x0001380e01007387 */ /* 0x0003e80000100a00 */
[----:B------:R-:W-:Y:S01]  /*6890*/  STL [R1+0x23f8], R21 ;  /* 0x0023f81501007387 */ /* 0x000fe20000100800 */
[----:B0-----:R-:W-:-:S04]  /*68a0*/  IMAD.WIDE R2, R21, 0x2, R4 ;  /* 0x0000000215027825 */ /* 0x001fc800078e0204 */
[--C-:B-1----:R-:W-:Y:S01]  /*68b0*/  IMAD.WIDE R14, R22, 0x2, R4.reuse ;  /* 0x00000002160e7825 */ /* 0x102fe200078e0204 */
[----:B------:R0:W-:Y:S04]  /*68c0*/  STL.64 [R1+0x130], R2 ;  /* 0x0001300201007387 */ /* 0x0001e80000100a00 */
[----:B------:R-:W2:Y:S04]  /*68d0*/  LDL.LU R25, [R1+0x1bc] ;  /* 0x0001bc0001197983 */ /* 0x000ea80000300800 */
[----:B------:R-:W-:Y:S01]  /*68e0*/  STL.64 [R1+0x128], R14 ;  /* 0x0001280e01007387 */ /* 0x000fe20000100a00 */
[----:B0-----:R-:W-:-:S03]  /*68f0*/  IMAD.WIDE R2, R24, 0x2, R4 ;  /* 0x0000000218027825 */ /* 0x001fc600078e0204 */
[----:B------:R-:W2:Y:S04]  /*6900*/  LDL.LU R28, [R1+0x1c0] ;  /* 0x0001c000011c7983 */ /* 0x000ea80000300800 */
[----:B------:R0:W-:Y:S04]  /*6910*/  STL.64 [R1+0x120], R2 ;  /* 0x0001200201007387 */ /* 0x0001e80000100a00 */
[----:B------:R-:W2:Y:S01]  /*6920*/  LDL.LU R31, [R1+0x1c4] ;  /* 0x0001c400011f7983 */ /* 0x000ea20000300800 */
[----:B0-----:R-:W-:-:S05]  /*6930*/  IMAD.WIDE R2, R26, 0x2, R4 ;  /* 0x000000021a027825 */ /* 0x001fca00078e0204 */
[----:B------:R0:W-:Y:S01]  /*6940*/  STL.64 [R1+0x118], R2 ;  /* 0x0001180201007387 */ /* 0x0001e20000100a00 */
[----:B------:R-:W-:-:S03]  /*6950*/  IMAD.MOV.U32 R14, RZ, RZ, R36 ;  /* 0x000000ffff0e7224 */ /* 0x000fc600078e0024 */
[----:B------:R-:W-:Y:S04]  /*6960*/  STL.64 [R1+0x2420], R26 ;  /* 0x0024201a01007387 */ /* 0x000fe80000100a00 */
[----:B------:R-:W2:Y:S01]  /*6970*/  LDL.LU R33, [R1+0x1d0] ;  /* 0x0001d00001217983 */ /* 0x000ea20000300800 */
[----:B0-----:R-:W-:-:S03]  /*6980*/  IMAD.WIDE R2, R29, 0x2, R4 ;  /* 0x000000021d027825 */ /* 0x001fc600078e0204 */
[----:B------:R-:W2:Y:S04]  /*6990*/  LDL.LU R35, [R1+0x1d4] ;  /* 0x0001d40001237983 */ /* 0x000ea80000300800 */
[----:B------:R-:W2:Y:S01]  /*69a0*/  LDL.LU R36, [R1+0x1e0] ;  /* 0x0001e00001247983 */ /* 0x000ea20000300800 */
[----:B------:R-:W-:-:S03]  /*69b0*/  IMAD.WIDE R18, R55, 0x2, R4 ;  /* 0x0000000237127825 */ /* 0x000fc600078e0204 */
[----:B------:R-:W2:Y:S04]  /*69c0*/  LDL.LU R39, [R1+0x1e4] ;  /* 0x0001e40001277983 */ /* 0x000ea80000300800 */
[----:B------:R-:W2:Y:S04]  /*69d0*/  LDL.LU R43, [R1+0x1ec] ;  /* 0x0001ec00012b7983 */ /* 0x000ea80000300800 */
[----:B------:R0:W-:Y:S04]  /*69e0*/  STL.64 [R1+0x110], R2 ;  /* 0x0001100201007387 */ /* 0x0001e80000100a00 */
[----:B------:R1:W-:Y:S04]  /*69f0*/  STL.64 [R1+0x108], R18 ;  /* 0x0001081201007387 */ /* 0x0003e80000100a00 */
[----:B------:R-:W-:Y:S01]  /*6a00*/  STL.64 [R1+0x2428], R60 ;  /* 0x0024283c01007387 */ /* 0x000fe20000100a00 */
[----:B0-----:R-:W-:-:S04]  /*6a10*/  IMAD.WIDE R2, R60, 0x2, R4 ;  /* 0x000000023c027825 */ /* 0x001fc800078e0204 */
[--C-:B-1----:R-:W-:Y:S01]  /*6a20*/  IMAD.WIDE R18, R61, 0x2, R4.reuse ;  /* 0x000000023d127825 */ /* 0x102fe200078e0204 */
[----:B------:R0:W-:Y:S04]  /*6a30*/  STL.64 [R1+0x100], R2 ;  /* 0x0001000201007387 */ /* 0x0001e80000100a00 */
[----:B------:R1:W-:Y:S04]  /*6a40*/  STL.64 [R1+0xf8], R18 ;  /* 0x0000f81201007387 */ /* 0x0003e80000100a00 */
[----:B----4-:R-:W-:Y:S01]  /*6a50*/  STL.64 [R1+0x2430], R58 ;  /* 0x0024303a01007387 */ /* 0x010fe20000100a00 */
[----:B0-----:R-:W-:-:S05]  /*6a60*/  IMAD.WIDE R2, R59, 0x2, R4 ;  /* 0x000000023b027825 */ /* 0x001fca00078e0204 */
[----:B------:R0:W-:Y:S01]  /*6a70*/  STL.64 [R1+0xf0], R2 ;  /* 0x0000f00201007387 */ /* 0x0001e20000100a00 */
[----:B-1----:R-:W-:-:S04]  /*6a80*/  IMAD.WIDE R18, R54, 0x2, R4 ;  /* 0x0000000236127825 */ /* 0x002fc800078e0204 */
[--C-:B------:R-:W-:Y:S01]  /*6a90*/  IMAD.WIDE R20, R52, 0x2, R4.reuse ;  /* 0x0000000234147825 */ /* 0x100fe200078e0204 */
[----:B------:R-:W-:Y:S03]  /*6aa0*/  STL.64 [R1+0x2438], R56 ;  /* 0x0024383801007387 */ /* 0x000fe60000100a00 */
[----:B0-----:R-:W-:-:S05]  /*6ab0*/  IMAD.WIDE R2, R56, 0x2, R4 ;  /* 0x0000000238027825 */ /* 0x001fca00078e0204 */
[----:B------:R0:W-:Y:S04]  /*6ac0*/  STL.64 [R1+0xe8], R2 ;  /* 0x0000e80201007387 */ /* 0x0001e80000100a00 */
[----:B------:R1:W-:Y:S04]  /*6ad0*/  STL.64 [R1+0xe0], R18 ;  /* 0x0000e01201007387 */ /* 0x0003e80000100a00 */
[----:B------:R4:W-:Y:S01]  /*6ae0*/  STL.64 [R1+0xd8], R20 ;  /* 0x0000d81401007387 */ /* 0x0009e20000100a00 */
[----:B0-----:R-:W-:-:S04]  /*6af0*/  IMAD.WIDE R2, R50, 0x2, R4 ;  /* 0x0000000232027825 */ /* 0x001fc800078e0204 */
[--C-:B-1----:R-:W-:Y:S01]  /*6b00*/  IMAD.WIDE R18, R49, 0x2, R4.reuse ;  /* 0x0000000231127825 */ /* 0x102fe200078e0204 */
[----:B------:R0:W-:Y:S03]  /*6b10*/  STL.64 [R1+0xd0], R2 ;  /* 0x0000d00201007387 */ /* 0x0001e60000100a00 */
[--C-:B----4-:R-:W-:Y:S01]  /*6b20*/  IMAD.WIDE R20, R47, 0x2, R4.reuse ;  /* 0x000000022f147825 */ /* 0x110fe200078e0204 */
[----:B------:R1:W-:Y:S04]  /*6b30*/  STL.64 [R1+0xc8], R18 ;  /* 0x0000c81201007387 */ /* 0x0003e80000100a00 */
[----:B------:R4:W-:Y:S01]  /*6b40*/  STL.64 [R1+0xc0], R20 ;  /* 0x0000c01401007387 */ /* 0x0009e20000100a00 */
[----:B0-----:R-:W-:-:S04]  /*6b50*/  IMAD.WIDE R2, R45, 0x2, R4 ;  /* 0x000000022d027825 */ /* 0x001fc800078e0204 */
[--C-:B-1----:R-:W-:Y:S01]  /*6b60*/  IMAD.WIDE R18, R7, 0x2, R4.reuse ;  /* 0x0000000207127825 */ /* 0x102fe200078e0204 */
[----:B------:R0:W-:Y:S03]  /*6b70*/  STL.64 [R1+0xb8], R2 ;  /* 0x0000b80201007387 */ /* 0x0001e60000100a00 */
[--C-:B----4-:R-:W-:Y:S01]  /*6b80*/  IMAD.WIDE R20, R6, 0x2, R4.reuse ;  /* 0x0000000206147825 */ /* 0x110fe200078e0204 */
[----:B------:R1:W-:Y:S04]  /*6b90*/  STL.64 [R1+0xb0], R18 ;  /* 0x0000b01201007387 */ /* 0x0003e80000100a00 */
[----:B------:R-:W-:Y:S04]  /*6ba0*/  STL.64 [R1+0xa8], R20 ;  /* 0x0000a81401007387 */ /* 0x000fe80000100a00 */
[----:B------:R-:W4:Y:S01]  /*6bb0*/  LDL R58, [R1+0x1e8] ;  /* 0x0001e800013a7983 */ /* 0x000f220000100800 */
[----:B0-----:R-:W-:-:S04]  /*6bc0*/  IMAD.WIDE R2, R8, 0x2, R4 ;  /* 0x0000000208027825 */ /* 0x001fc800078e0204 */
[--C-:B-1----:R-:W-:Y:S01]  /*6bd0*/  IMAD.WIDE R18, R42, 0x2, R4.reuse ;  /* 0x000000022a127825 */ /* 0x102fe200078e0204 */
[----:B------:R3:W-:Y:S04]  /*6be0*/  STL.64 [R1+0xa0], R2 ;  /* 0x0000a00201007387 */ /* 0x0007e80000100a00 */
[----:B------:R0:W-:Y:S04]  /*6bf0*/  STL.64 [R1+0x98], R18 ;  /* 0x0000981201007387 */ /* 0x0001e80000100a00 */
[----:B------:R-:W4:Y:S01]  /*6c00*/  LDL R59, [R1+0x1f8] ;  /* 0x0001f800013b7983 */ /* 0x000f220000100800 */
[----:B---3--:R-:W-:-:S05]  /*6c10*/  IMAD.WIDE R2, R23, 0x2, R4 ;  /* 0x0000000217027825 */ /* 0x008fca00078e0204 */
[----:B------:R1:W-:Y:S04]  /*6c20*/  STL.64 [R1+0x90], R2 ;  /* 0x0000900201007387 */ /* 0x0003e80000100a00 */
[----:B------:R-:W3:Y:S04]  /*6c30*/  LDL R60, [R1+0x1fc] ;  /* 0x0001fc00013c7983 */ /* 0x000ee80000100800 */
[----:B------:R-:W3:Y:S04]  /*6c40*/  LDL R61, [R1+0x200] ;  /* 0x00020000013d7983 */ /* 0x000ee80000100800 */
[----:B------:R-:W3:Y:S04]  /*6c50*/  LDL R26, [R1+0x204] ;  /* 0x00020400011a7983 */ /* 0x000ee80000100800 */
[----:B------:R-:W3:Y:S04]  /*6c60*/  LDL R27, [R1+0x210] ;  /* 0x00021000011b7983 */ /* 0x000ee80000100800 */
[----:B0-----:R-:W3:Y:S01]  /*6c70*/  LDL R18, [R1+0x214] ;  /* 0x0002140001127983 */ /* 0x001ee20000100800 */
[----:B------:R-:W-:-:S02]  /*6c80*/  IMAD R40, R40, UR7, RZ ;  /* 0x0000000728287c24 */ /* 0x000fc4000f8e02ff */
[----:B------:R-:W-:Y:S01]  /*6c90*/  IMAD.MOV.U32 R15, RZ, RZ, R37 ;  /* 0x000000ffff0f7224 */ /* 0x000fe200078e0025 */
[----:B------:R-:W3:Y:S01]  /*6ca0*/  LDL R19, [R1+0x218] ;  /* 0x0002180001137983 */ /* 0x000ee20000100800 */
[----:B------:R-:W-:-:S03]  /*6cb0*/  IMAD.WIDE R56, R40, 0x2, R4 ;  /* 0x0000000228387825 */ /* 0x000fc600078e0204 */
[----:B-1----:R-:W3:Y:S01]  /*6cc0*/  LDL R2, [R1+0x21c] ;  /* 0x00021c0001027983 */ /* 0x002ee20000100800 */
[----:B------:R-:W-:Y:S02]  /*6cd0*/  IMAD R38, R38, UR7, RZ ;  /* 0x0000000726267c24 */ /* 0x000fe4000f8e02ff */
[----:B------:R-:W-:Y:S01]  /*6ce0*/  IMAD.MOV.U32 R20, RZ, RZ, R14 ;  /* 0x000000ffff147224 */ /* 0x000fe200078e000e */
[----:B------:R-:W3:Y:S01]  /*6cf0*/  LDL R3, [R1+0x228] ;  /* 0x0002280001037983 */ /* 0x000ee20000100800 */
[----:B------:R-:W-:-:S03]  /*6d00*/  IMAD.MOV.U32 R21, RZ, RZ, R15 ;  /* 0x000000ffff157224 */ /* 0x000fc600078e000f */
[----:B------:R-:W3:Y:S04]  /*6d10*/  LDL R15, [R1+0x22c] ;  /* 0x00022c00010f7983 */ /* 0x000ee80000100800 */
[----:B------:R-:W3:Y:S04]  /*6d20*/  LDL R14, [R1+0x238] ;  /* 0x00023800010e7983 */ /* 0x000ee80000100800 */
[----:B------:R-:W3:Y:S01]  /*6d30*/  LDL R37, [R1+0x23c] ;  /* 0x00023c0001257983 */ /* 0x000ee20000100800 */
[----:B------:R-:W-:-:S03]  /*6d40*/  IMAD R34, R34, UR7, RZ ;  /* 0x0000000722227c24 */ /* 0x000fc6000f8e02ff */
[----:B------:R0:W-:Y:S01]  /*6d50*/  STL.64 [R1+0x88], R56 ;  /* 0x0000883801007387 */ /* 0x0001e20000100a00 */
[----:B------:R-:W-:Y:S02]  /*6d60*/  IMAD R32, R32, UR7, RZ ;  /* 0x0000000720207c24 */ /* 0x000fe4000f8e02ff */
[----:B0-----:R-:W-:-:S05]  /*6d70*/  IMAD.WIDE R56, R38, 0x2, R4 ;  /* 0x0000000226387825 */ /* 0x001fca00078e0204 */
[----:B------:R0:W-:Y:S01]  /*6d80*/  STL.64 [R1+0x80], R56 ;  /* 0x0000803801007387 */ /* 0x0001e20000100a00 */
[----:B------:R-:W-:Y:S02]  /*6d90*/  IMAD R30, R30, UR7, RZ ;  /* 0x000000071e1e7c24 */ /* 0x000fe4000f8e02ff */
[----:B0-----:R-:W-:-:S05]  /*6da0*/  IMAD.WIDE R56, R34, 0x2, R4 ;  /* 0x0000000222387825 */ /* 0x001fca00078e0204 */
[----:B------:R0:W-:Y:S02]  /*6db0*/  STL.64 [R1+0x78], R56 ;  /* 0x0000783801007387 */ /* 0x0001e40000100a00 */
[----:B0-----:R-:W-:-:S05]  /*6dc0*/  IMAD.WIDE R56, R32, 0x2, R4 ;  /* 0x0000000220387825 */ /* 0x001fca00078e0204 */
[----:B------:R0:W-:Y:S02]  /*6dd0*/  STL.64 [R1+0x70], R56 ;  /* 0x0000703801007387 */ /* 0x0001e40000100a00 */
[----:B0-----:R-:W-:-:S05]  /*6de0*/  IMAD.WIDE R56, R30, 0x2, R4 ;  /* 0x000000021e387825 */ /* 0x001fca00078e0204 */
[----:B------:R2:W-:Y:S02]  /*6df0*/  STL.64 [R1+0x68], R56 ;  /* 0x0000683801007387 */ /* 0x0005e40000100a00 */
[----:B--2---:R-:W-:-:S05]  /*6e00*/  IMAD.WIDE R56, R25, 0x2, R4 ;  /* 0x0000000219387825 */ /* 0x004fca00078e0204 */
        /* <DEDUP_REMOVED lines=16> */
[----:B----4-:R-:W-:-:S05]  /*6f10*/  IMAD.WIDE R56, R58, 0x2, R4 ;  /* 0x000000023a387825 */ /* 0x010fca00078e0204 */
[----:B------:R0:W-:Y:S01]  /*6f20*/  STL.64 [R1+0x230], R56 ;  /* 0x0002303801007387 */ /* 0x0001e20000100a00 */
[----:B------:R-:W-:-:S04]  /*6f30*/  IMAD.WIDE R58, R59, 0x2, R4 ;  /* 0x000000023b3a7825 */ /* 0x000fc800078e0204 */
[----:B0-----:R-:W-:-:S05]  /*6f40*/  IMAD.WIDE R56, R43, 0x2, R4 ;  /* 0x000000022b387825 */ /* 0x001fca00078e0204 */
[----:B------:R0:W-:Y:S04]  /*6f50*/  STL.64 [R1+0x240], R56 ;  /* 0x0002403801007387 */ /* 0x0001e80000100a00 */
[----:B0-----:R-:W2:Y:S04]  /*6f60*/  LDL.LU.64 R56, [R1+0x2438] ;  /* 0x0024380001387983 */ /* 0x001ea80000300a00 */
[----:B------:R3:W-:Y:S02]  /*6f70*/  STL.64 [R1+0x248], R58 ;  /* 0x0002483a01007387 */ /* 0x0007e40000100a00 */
[----:B---3--:R-:W-:-:S04]  /*6f80*/  IMAD.WIDE R58, R60, 0x2, R4 ;  /* 0x000000023c3a7825 */ /* 0x008fc800078e0204 */
[--C-:B------:R-:W-:Y:S01]  /*6f90*/  IMAD.WIDE R60, R61, 0x2, R4.reuse ;  /* 0x000000023d3c7825 */ /* 0x100fe200078e0204 */
[----:B------:R0:W-:Y:S04]  /*6fa0*/  STL.64 [R1+0x250], R58 ;  /* 0x0002503a01007387 */ /* 0x0001e80000100a00 */
[----:B0-----:R-:W3:Y:S04]  /*6fb0*/  LDL.LU.64 R58, [R1+0x2430] ;  /* 0x00243000013a7983 */ /* 0x001ee80000300a00 */
[----:B------:R0:W-:Y:S02]  /*6fc0*/  STL.64 [R1+0x258], R60 ;  /* 0x0002583c01007387 */ /* 0x0001e40000100a00 */
[----:B0-----:R-:W-:-:S04]  /*6fd0*/  IMAD.WIDE R60, R26, 0x2, R4 ;  /* 0x000000021a3c7825 */ /* 0x001fc800078e0204 */
[--C-:B------:R-:W-:Y:S01]  /*6fe0*/  IMAD.WIDE R26, R27, 0x2, R4.reuse ;  /* 0x000000021b1a7825 */ /* 0x100fe200078e0204 */
[----:B------:R0:W-:Y:S04]  /*6ff0*/  STL.64 [R1+0x260], R60 ;  /* 0x0002603c01007387 */ /* 0x0001e80000100a00 */
[----:B0-----:R-:W4:Y:S04]  /*7000*/  LDL.LU.64 R60, [R1+0x2428] ;  /* 0x00242800013c7983 */ /* 0x001f280000300a00 */
[----:B------:R0:W-:Y:S02]  /*7010*/  STL.64 [R1+0x268], R26 ;  /* 0x0002681a01007387 */ /* 0x0001e40000100a00 */
[----:B0-----:R-:W-:-:S05]  /*7020*/  IMAD.WIDE R26, R18, 0x2, R4 ;  /* 0x00000002121a7825 */ /* 0x001fca00078e0204 */
[----:B------:R0:W-:Y:S04]  /*7030*/  STL.64 [R1+0x270], R26 ;  /* 0x0002701a01007387 */ /* 0x0001e80000100a00 */
[----:B0-----:R-:W3:Y:S01]  /*7040*/  LDL.LU.64 R26, [R1+0x2420] ;  /* 0x00242000011a7983 */ /* 0x001ee20000300a00 */
[----:B------:R-:W-:-:S05]  /*7050*/  IMAD.WIDE R18, R19, 0x2, R4 ;  /* 0x0000000213127825 */ /* 0x000fca00078e0204 */
[----:B------:R0:W-:Y:S02]  /*7060*/  STL.64 [R1+0x278], R18 ;  /* 0x0002781201007387 */ /* 0x0001e40000100a00 */
[----:B0-----:R-:W-:-:S04]  /*7070*/  IMAD.WIDE R18, R2, 0x2, R4 ;  /* 0x0000000202127825 */ /* 0x001fc800078e0204 */
[--C-:B------:R-:W-:Y:S01]  /*7080*/  IMAD.WIDE R2, R3, 0x2, R4.reuse ;  /* 0x0000000203027825 */ /* 0x100fe200078e0204 */
[----:B------:R0:W-:Y:S04]  /*7090*/  STL.64 [R1+0x280], R18 ;  /* 0x0002801201007387 */ /* 0x0001e80000100a00 */
[----:B0-----:R-:W4:Y:S04]  /*70a0*/  LDL.LU.64 R18, [R1+0x2418] ;  /* 0x0024180001127983 */ /* 0x001f280000300a00 */
[----:B------:R0:W-:Y:S02]  /*70b0*/  STL.64 [R1+0x288], R2 ;  /* 0x0002880201007387 */ /* 0x0001e40000100a00 */
[----:B0-----:R-:W-:-:S04]  /*70c0*/  IMAD.WIDE R2, R15, 0x2, R4 ;  /* 0x000000020f027825 */ /* 0x001fc800078e0204 */
[--C-:B------:R-:W-:Y:S01]  /*70d0*/  IMAD.WIDE R14, R14, 0x2, R4.reuse ;  /* 0x000000020e0e7825 */ /* 0x100fe200078e0204 */
[----:B------:R0:W-:Y:S04]  /*70e0*/  STL.64 [R1+0x298], R2 ;  /* 0x0002980201007387 */ /* 0x0001e80000100a00 */
[----:B0-----:R-:W4:Y:S04]  /*70f0*/  LDL.LU.64 R2, [R1+0x2410] ;  /* 0x0024100001027983 */ /* 0x001f280000300a00 */
[----:B------:R0:W-:Y:S02]  /*7100*/  STL.64 [R1+0x2a0], R14 ;  /* 0x0002a00e01007387 */ /* 0x0001e40000100a00 */
[----:B0-----:R-:W-:-:S05]  /*7110*/  IMAD.WIDE R14, R37, 0x2, R4 ;  /* 0x00000002250e7825 */ /* 0x001fca00078e0204 */
[----:B------:R0:W-:Y:S02]  /*7120*/  STL.64 [R1+0x2a8], R14 ;  /* 0x0002a80e01007387 */ /* 0x0001e40000100a00 */
[----:B0-----:R-:W-:-:S05]  /*7130*/  IMAD.WIDE R14, R51, 0x2, R4 ;  /* 0x00000002330e7825 */ /* 0x001fca00078e0204 */
[----:B------:R2:W-:Y:S02]  /*7140*/  STL.64 [R1+0x2b0], R14 ;  /* 0x0002b00e01007387 */ /* 0x0005e40000100a00 */
[----:B--2---:R-:W-:-:S05]  /*7150*/  IMAD.WIDE R14, R57, 0x2, R4 ;  /* 0x00000002390e7825 */ /* 0x004fca00078e0204 */
[----:B------:R3:W-:Y:S02]  /*7160*/  STL.64 [R1+0x2b8], R14 ;  /* 0x0002b80e01007387 */ /* 0x0007e40000100a00 */
[----:B---3--:R-:W-:-:S05]  /*7170*/  IMAD.WIDE R14, R27, 0x2, R4 ;  /* 0x000000021b0e7825 */ /* 0x008fca00078e0204 */
        /* <DEDUP_REMOVED lines=12> */
[----:B------:R0:W-:Y:S04]  /*7240*/  STL.64 [R1+0x2f0], R14 ;  /* 0x0002f00e01007387 */ /* 0x0001e80000100a00 */
[----:B0-----:R-:W2:Y:S02]  /*7250*/  LDL.LU R15, [R1+0x240c] ;  /* 0x00240c00010f7983 */ /* 0x001ea40000300800 */
[----:B--2---:R-:W-:-:S05]  /*7260*/  IMAD.WIDE R14, R15, 0x2, R4 ;  /* 0x000000020f0e7825 */ /* 0x004fca00078e0204 */
[----:B------:R4:W-:Y:S02]  /*7270*/  STL.64 [R1+0x2f8], R14 ;  /* 0x0002f80e01007387 */ /* 0x0009e40000100a00 */
[----:B----4-:R-:W-:-:S04]  /*7280*/  IMAD.WIDE R14, R3, 0x2, R4 ;  /* 0x00000002030e7825 */ /* 0x010fc800078e0204 */
[--C-:B------:R-:W-:Y:S01]  /*7290*/  IMAD.WIDE R2, R2, 0x2, R4.reuse ;  /* 0x0000000202027825 */ /* 0x100fe200078e0204 */
[----:B------:R0:W-:Y:S04]  /*72a0*/  STL.64 [R1+0x300], R14 ;  /* 0x0003000e01007387 */ /* 0x0001e80000100a00 */
[----:B0-----:R-:W2:Y:S04]  /*72b0*/  LDL.LU R14, [R1+0x2408] ;  /* 0x00240800010e7983 */ /* 0x001ea80000300800 */
[----:B------:R0:W-:Y:S04]  /*72c0*/  STL.64 [R1+0x308], R2 ;  /* 0x0003080201007387 */ /* 0x0001e80000100a00 */
[----:B0-----:R-:W2:Y:S01]  /*72d0*/  LDL.LU.64 R2, [R1+0x2400] ;  /* 0x0024000001027983 */ /* 0x001ea20000300a00 */
[----:B------:R-:W-:-:S05]  /*72e0*/  IMAD.WIDE R4, R0, 0x2, R4 ;  /* 0x0000000200047825 */ /* 0x000fca00078e0204 */
[----:B------:R0:W-:Y:S04]  /*72f0*/  STL.64 [R1+0x310], R4 ;  /* 0x0003100401007387 */ /* 0x0001e80000100a00 */
[----:B0-----:R-:W3:Y:S01]  /*7300*/  LDL.64 R4, [R1+0xcc0] ;  /* 0x000cc00001047983 */ /* 0x001ee20000100a00 */
[----:B--2---:R-:W-:-:S05]  /*7310*/  IMAD.WIDE R14, R14, 0x2, R2 ;  /* 0x000000020e0e7825 */ /* 0x004fca00078e0202 */
[----:B------:R0:W-:Y:S02]  /*7320*/  STL.64 [R1+0x48], R14 ;  /* 0x0000480e01007387 */ /* 0x0001e40000100a00 */
[----:B0-----:R-:W-:Y:S02]  /*7330*/  IMAD.MOV.U32 R14, RZ, RZ, R20 ;  /* 0x000000ffff0e7224 */ /* 0x001fe400078e0014 */
[----:B------:R-:W-:Y:S02]  /*7340*/  IMAD.MOV.U32 R15, RZ, RZ, R21 ;  /* 0x000000ffff0f7224 */ /* 0x000fe400078e0015 */
[----:B------:R-:W-:-:S05]  /*7350*/  IMAD.WIDE R20, R18, 0x2, R2 ;  /* 0x0000000212147825 */ /* 0x000fca00078e0202 */
[----:B------:R0:W-:Y:S04]  /*7360*/  STL.64 [R1+0x40], R20 ;  /* 0x0000401401007387 */ /* 0x0001e80000100a00 */
[----:B0-----:R-:W2:Y:S01]  /*7370*/  LDL.LU R21, [R1+0x23f8] ;  /* 0x0023f80001157983 */ /* 0x001ea20000300800 */
[----:B------:R-:W-:-:S05]  /*7380*/  IMAD.WIDE R18, R19, 0x2, R2 ;  /* 0x0000000213127825 */ /* 0x000fca00078e0202 */
[----:B------:R0:W-:Y:S04]  /*7390*/  STL.64 [R1+0x38], R18 ;  /* 0x0000381201007387 */ /* 0x0001e80000100a00 */
[----:B0-----:R-:W4:Y:S01]  /*73a0*/  LDL.64 R18, [R1+0xce8] ;  /* 0x000ce80001127983 */ /* 0x001f220000100a00 */
[----:B------:R-:W-:-:S04]  /*73b0*/  IMAD.WIDE R26, R26, 0x2, R2 ;  /* 0x000000021a1a7825 */ /* 0x000fc800078e0202 */
        /* <DEDUP_REMOVED lines=8> */
[----:B--2---:R-:W-:-:S05]  /*7440*/  IMAD.WIDE R20, R21, 0x2, R2 ;  /* 0x0000000215147825 */ /* 0x004fca00078e0202 */
[----:B------:R0:W-:Y:S02]  /*7450*/  STL.64 [R1+0x30], R20 ;  /* 0x0000301401007387 */ /* 0x0001e40000100a00 */
[----:B0-----:R-:W-:-:S05]  /*7460*/  IMAD.WIDE R20, R22, 0x2, R2 ;  /* 0x0000000216147825 */ /* 0x001fca00078e0202 */
[----:B------:R0:W-:Y:S02]  /*7470*/  STL.64 [R1+0x28], R20 ;  /* 0x0000281401007387 */ /* 0x0001e40000100a00 */
[----:B0-----:R-:W-:-:S05]  /*7480*/  IMAD.WIDE R20, R24, 0x2, R2 ;  /* 0x0000000218147825 */ /* 0x001fca00078e0202 */
[----:B------:R0:W-:Y:S04]  /*7490*/  STL.64 [R1+0x20], R20 ;  /* 0x0000201401007387 */ /* 0x0001e80000100a00 */
[----:B------:R1:W-:Y:S01]  /*74a0*/  STL.64 [R1+0x18], R26 ;  /* 0x0000181a01007387 */ /* 0x0003e20000100a00 */
[----:B0-----:R-:W-:-:S04]  /*74b0*/  IMAD.WIDE R20, R29, 0x2, R2 ;  /* 0x000000021d147825 */ /* 0x001fc800078e0202 */
[--C-:B-1----:R-:W-:Y:S01]  /*74c0*/  IMAD.WIDE R26, R55, 0x2, R2.reuse ;  /* 0x00000002371a7825 */ /* 0x102fe200078e0202 */
[----:B------:R0:W-:Y:S03]  /*74d0*/  STL.64 [R1+0x10], R20 ;  /* 0x0000101401007387 */ /* 0x0001e60000100a00 */
[--C-:B------:R-:W-:Y:S01]  /*74e0*/  IMAD.WIDE R54, R54, 0x2, R2.reuse ;  /* 0x0000000236367825 */ /* 0x100fe200078e0202 */
[----:B------:R-:W-:Y:S03]  /*74f0*/  STL.64 [R1+0x8], R26 ;  /* 0x0000081a01007387 */ /* 0x000fe60000100a00 */
[----:B0-----:R-:W-:-:S04]  /*7500*/  IMAD.WIDE R20, R60, 0x2, R2 ;  /* 0x000000023c147825 */ /* 0x001fc800078e0202 */
[----:B------:R-:W-:-:S05]  /*7510*/  IMAD.WIDE R60, R61, 0x2, R2 ;  /* 0x000000023d3c7825 */ /* 0x000fca00078e0202 */
[----:B------:R-:W-:Y:S04]  /*7520*/  STL.64 [R1+0x23c8], R60 ;  /* 0x0023c83c01007387 */ /* 0x000fe80000100a00 */
[----:B------:R-:W-:Y:S04]  /*7530*/  STL.64 [R1], R20 ;  /* 0x0000001401007387 */ /* 0x000fe80000100a00 */
[----:B------:R-:W-:Y:S04]  /*7540*/  STL.64 [R1+0x23c0], R58 ;  /* 0x0023c03a01007387 */ /* 0x000fe80000100a00 */
[----:B------:R0:W-:Y:S04]  /*7550*/  STL.64 [R1+0x23b8], R56 ;  /* 0x0023b83801007387 */ /* 0x0001e80000100a00 */
[----:B------:R-:W-:Y:S04]  /*7560*/  STL.64 [R1+0x23b0], R54 ;  /* 0x0023b03601007387 */ /* 0x000fe80000100a00 */
[----:B------:R-:W-:Y:S04]  /*7570*/  STL.64 [R1+0x23a8], R52 ;  /* 0x0023a83401007387 */ /* 0x000fe80000100a00 */
[----:B------:R3:W-:Y:S04]  /*7580*/  STL.64 [R1+0x23a0], R50 ;  /* 0x0023a03201007387 */ /* 0x0007e80000100a00 */
[----:B------:R1:W-:Y:S01]  /*7590*/  STL.64 [R1+0x2398], R48 ;  /* 0x0023983001007387 */ /* 0x0003e20000100a00 */
[----:B0-----:R-:W-:-:S03]  /*75a0*/  IMAD.MOV.U32 R56, RZ, RZ, R10 ;  /* 0x000000ffff387224 */ /* 0x001fc600078e000a */
[----:B------:R0:W-:Y:S01]  /*75b0*/  STL.64 [R1+0x2390], R46 ;  /* 0x0023902e01007387 */ /* 0x0001e20000100a00 */
[----:B---3--:R-:W-:Y:S02]  /*75c0*/  IMAD.MOV.U32 R50, RZ, RZ, R4 ;  /* 0x000000ffff327224 */ /* 0x008fe400078e0004 */
[----:B------:R-:W-:Y:S02]  /*75d0*/  IMAD.MOV.U32 R51, RZ, RZ, R5 ;  /* 0x000000ffff337224 */ /* 0x000fe400078e0005 */
[--C-:B------:R-:W-:Y:S01]  /*75e0*/  IMAD.WIDE R4, R7, 0x2, R2.reuse ;  /* 0x0000000207047825 */ /* 0x100fe200078e0202 */
[----:B------:R-:W-:Y:S03]  /*75f0*/  STL.64 [R1+0x2388], R44 ;  /* 0x0023882c01007387 */ /* 0x000fe60000100a00 */
[----:B------:R-:W-:Y:S01]  /*7600*/  IMAD.WIDE R6, R6, 0x2, R2 ;  /* 0x0000000206067825 */ /* 0x000fe200078e0202 */
[----:B------:R2:W-:Y:S03]  /*7610*/  STL.64 [R1+0x2380], R4 ;  /* 0x0023800401007387 */ /* 0x0005e60000100a00 */
[----:B------:R-:W-:Y:S01]  /*7620*/  IMAD.MOV.U32 R57, RZ, RZ, R11 ;  /* 0x000000ffff397224 */ /* 0x000fe200078e000b */
[----:B------:R3:W-:Y:S01]  /*7630*/  STL.64 [R1+0x2378], R6 ;  /* 0x0023780601007387 */ /* 0x0007e20000100a00 */
[----:B------:R-:W-:-:S03]  /*7640*/  IMAD.WIDE R10, R42, 0x2, R2 ;  /* 0x000000022a0a7825 */ /* 0x000fc600078e0202 */
[----:B-1----:R-:W4:Y:S04]  /*7650*/  LDL.LU R48, [R1+0x1e8] ;  /* 0x0001e80001307983 */ /* 0x002f280000300800 */
[----:B------:R-:W-:Y:S04]  /*7660*/  STL.64 [R1+0x23d0], R8 ;  /* 0x0023d00801007387 */ /* 0x000fe80000100a00 */
[----:B------:R-:W-:Y:S04]  /*7670*/  STL.64 [R1+0x23d8], R10 ;  /* 0x0023d80a01007387 */ /* 0x000fe80000100a00 */
[----:B------:R-:W4:Y:S04]  /*7680*/  LDL.LU R49, [R1+0x1f8] ;  /* 0x0001f80001317983 */ /* 0x000f280000300800 */
[----:B0-----:R-:W4:Y:S01]  /*7690*/  LDL.LU R47, [R1+0x1fc] ;  /* 0x0001fc00012f7983 */ /* 0x001f220000300800 */
[----:B------:R-:W-:-:S03]  /*76a0*/  IMAD.MOV.U32 R54, RZ, RZ, R12 ;  /* 0x000000ffff367224 */ /* 0x000fc600078e000c */
[----:B--2---:R-:W2:Y:S01]  /*76b0*/  LDL.LU R4, [R1+0x200] ;  /* 0x0002000001047983 */ /* 0x004ea20000300800 */
[----:B------:R-:W-:Y:S02]  /*76c0*/  IMAD.MOV.U32 R55, RZ, RZ, R13 ;  /* 0x000000ffff377224 */ /* 0x000fe400078e000d */
[----:B------:R-:W-:-:S04]  /*76d0*/  IMAD.WIDE R12, R23, 0x2, R2 ;  /* 0x00000002170c7825 */ /* 0x000fc800078e0202 */
[----:B------:R-:W-:Y:S02]  /*76e0*/  IMAD.MOV.U32 R60, RZ, RZ, R14 ;  /* 0x000000ffff3c7224 */ /* 0x000fe400078e000e */
[----:B------:R-:W-:Y:S02]  /*76f0*/  IMAD.MOV.U32 R61, RZ, RZ, R15 ;  /* 0x000000ffff3d7224 */ /* 0x000fe400078e000f */
[----:B------:R-:W-:Y:S02]  /*7700*/  IMAD.MOV.U32 R52, RZ, RZ, R16 ;  /* 0x000000ffff347224 */ /* 0x000fe400078e0010 */
[----:B------:R-:W-:Y:S02]  /*7710*/  IMAD.MOV.U32 R53, RZ, RZ, R17 ;  /* 0x000000ffff357224 */ /* 0x000fe400078e0011 */
[--C-:B------:R-:W-:Y:S01]  /*7720*/  IMAD.WIDE R14, R40, 0x2, R2.reuse ;  /* 0x00000002280e7825 */ /* 0x100fe200078e0202 */
[----:B------:R-:W-:Y:S03]  /*7730*/  STL.64 [R1+0x23e0], R12 ;  /* 0x0023e00c01007387 */ /* 0x000fe60000100a00 */
[----:B------:R-:W-:Y:S01]  /*7740*/  IMAD.WIDE R16, R38, 0x2, R2 ;  /* 0x0000000226107825 */ /* 0x000fe200078e0202 */
[----:B------:R0:W-:Y:S04]  /*7750*/  STL.64 [R1+0x23e8], R14 ;  /* 0x0023e80e01007387 */ /* 0x0001e80000100a00 */
[----:B------:R-:W-:Y:S04]  /*7760*/  STL.64 [R1+0x23f0], R16 ;  /* 0x0023f01001007387 */ /* 0x000fe80000100a00 */
[----:B------:R-:W2:Y:S01]  /*7770*/  LDL.LU R5, [R1+0x204] ;  /* 0x0002040001057983 */ /* 0x000ea20000300800 */
[----:B------:R-:W-:-:S03]  /*7780*/  IMAD.MOV.U32 R44, RZ, RZ, R50 ;  /* 0x000000ffff2c7224 */ /* 0x000fc600078e0032 */
[----:B------:R-:W2:Y:S01]  /*7790*/  LDL.LU R50, [R1+0x210] ;  /* 0x0002100001327983 */ /* 0x000ea20000300800 */
[----:B------:R-:W-:-:S03]  /*77a0*/  IMAD.MOV.U32 R45, RZ, RZ, R51 ;  /* 0x000000ffff2d7224 */ /* 0x000fc600078e0033 */
[----:B------:R-:W2:Y:S04]  /*77b0*/  LDL.LU R51, [R1+0x214] ;  /* 0x0002140001337983 */ /* 0x000ea80000300800 */
[----:B---3--:R-:W3:Y:S04]  /*77c0*/  LDL.LU R6, [R1+0x218] ;  /* 0x0002180001067983 */ /* 0x008ee80000300800 */
[----:B------:R-:W3:Y:S04]  /*77d0*/  LDL.LU R7, [R1+0x21c] ;  /* 0x00021c0001077983 */ /* 0x000ee80000300800 */
[----:B0-----:R-:W3:Y:S04]  /*77e0*/  LDL.LU R14, [R1+0x228] ;  /* 0x00022800010e7983 */ /* 0x001ee80000300800 */
[----:B------:R-:W3:Y:S01]  /*77f0*/  LDL.LU R15, [R1+0x22c] ;  /* 0x00022c00010f7983 */ /* 0x000ee20000300800 */
[----:B----4-:R-:W-:-:S02]  /*7800*/  IMAD.MOV.U32 R26, RZ, RZ, R18 ;  /* 0x000000ffff1a7224 */ /* 0x010fc400078e0012 */
[----:B------:R-:W-:Y:S02]  /*7810*/  IMAD.MOV.U32 R27, RZ, RZ, R19 ;  /* 0x000000ffff1b7224 */ /* 0x000fe400078e0013 */
[----:B------:R-:W-:Y:S02]  /*7820*/  IMAD.MOV.U32 R58, RZ, RZ, R26 ;  /* 0x000000ffff3a7224 */ /* 0x000fe400078e001a */
[----:B------:R-:W-:Y:S02]  /*7830*/  IMAD.MOV.U32 R59, RZ, RZ, R27 ;  /* 0x000000ffff3b7224 */ /* 0x000fe400078e001b */
[----:B------:R-:W-:-:S04]  /*7840*/  IMAD.WIDE R26, R28, 0x2, R2 ;  /* 0x000000021c1a7825 */ /* 0x000fc800078e0202 */
[----:B------:R-:W-:-:S04]  /*7850*/  IMAD.WIDE R22, R30, 0x2, R2 ;  /* 0x000000021e167825 */ /* 0x000fc800078e0202 */
[----:B------:R-:W-:-:S04]  /*7860*/  IMAD.WIDE R28, R31, 0x2, R2 ;  /* 0x000000021f1c7825 */ /* 0x000fc800078e0202 */
[----:B------:R-:W-:-:S04]  /*7870*/  IMAD.WIDE R30, R41, 0x2, R2 ;  /* 0x00000002291e7825 */ /* 0x000fc800078e0202 */
[--C-:B------:R-:W-:Y:S02]  /*7880*/  IMAD.WIDE R40, R48, 0x2, R2.reuse ;  /* 0x0000000230287825 */ /* 0x100fe400078e0202 */
[----:B------:R-:W4:Y:S02]  /*7890*/  LDL.LU R48, [R1+0x238] ;  /* 0x0002380001307983 */ /* 0x000f240000300800 */
[--C-:B------:R-:W-:Y:S02]  /*78a0*/  IMAD.WIDE R8, R49, 0x2, R2.reuse ;  /* 0x0000000231087825 */ /* 0x100fe400078e0202 */
[----:B------:R-:W4:Y:S04]  /*78b0*/  LDL.LU R49, [R1+0x23c] ;  /* 0x00023c0001317983 */ /* 0x000f280000300800 */
[----:B------:R0:W-:Y:S04]  /*78c0*/  STL.64 [R1+0x150], R8 ;  /* 0x0001500801007387 */ /* 0x0001e80000100a00 */
[----:B------:R-:W4:Y:S01]  /*78d0*/  LDL.LU R46, [R1+0x1b8] ;  /* 0x0001b800012e7983 */ /* 0x000f220000300800 */
[----:B0-----:R-:W-:-:S05]  /*78e0*/  IMAD.WIDE R8, R47, 0x2, R2 ;  /* 0x000000022f087825 */ /* 0x001fca00078e0202 */
[----:B------:R2:W-:Y:S04]  /*78f0*/  STL.64 [R1+0x158], R8 ;  /* 0x0001580801007387 */ /* 0x0005e80000100a00 */
[----:B------:R-:W4:Y:S04]  /*7900*/  LDL.LU R47, [R1+0x1b4] ;  /* 0x0001b400012f7983 */ /* 0x000f280000300800 */
[----:B------:R-:W4:Y:S01]  /*7910*/  LDL.LU R12, [R1+0x1b0] ;  /* 0x0001b000010c7983 */ /* 0x000f220000300800 */
[----:B--2---:R-:W-:-:S03]  /*7920*/  IMAD.WIDE R8, R4, 0x2, R2 ;  /* 0x0000000204087825 */ /* 0x004fc600078e0202 */
[----:B------:R-:W2:Y:S04]  /*7930*/  LDL.LU R13, [R1+0x1ac] ;  /* 0x0001ac00010d7983 */ /* 0x000ea80000300800 */
[----:B------:R0:W-:Y:S04]  /*7940*/  STL.64 [R1+0x160], R8 ;  /* 0x0001600801007387 */ /* 0x0001e80000100a00 */
[----:B------:R-:W2:Y:S01]  /*7950*/  LDL.LU R10, [R1+0x1a4] ;  /* 0x0001a400010a7983 */ /* 0x000ea20000300800 */
[----:B------:R-:W-:-:S03]  /*7960*/  IMAD.WIDE R4, R5, 0x2, R2 ;  /* 0x0000000205047825 */ /* 0x000fc600078e0202 */
[----:B------:R-:W2:Y:S04]  /*7970*/  LDL.LU R11, [R1+0x1a0] ;  /* 0x0001a000010b7983 */ /* 0x000ea80000300800 */
[----:B------:R1:W-:Y:S04]  /*7980*/  STL.64 [R1+0x168], R4 ;  /* 0x0001680401007387 */ /* 0x0003e80000100a00 */
[----:B0-----:R-:W2:Y:S01]  /*7990*/  LDL.LU R8, [R1+0x198] ;  /* 0x0001980001087983 */ /* 0x001ea20000300800 */
[----:B-1----:R-:W-:-:S05]  /*79a0*/  IMAD.WIDE R4, R50, 0x2, R2 ;  /* 0x0000000232047825 */ /* 0x002fca00078e0202 */
[----:B------:R0:W-:Y:S01]  /*79b0*/  STL.64 [R1+0x1c0], R4 ;  /* 0x0001c00401007387 */ /* 0x0001e20000100a00 */
[----:B------:R-:W-:-:S03]  /*79c0*/  IMAD.WIDE R16, R51, 0x2, R2 ;  /* 0x0000000233107825 */ /* 0x000fc600078e0202 */
[----:B0-----:R-:W2:Y:S04]  /*79d0*/  LDL.LU R4, [R1+0x190] ;  /* 0x0001900001047983 */ /* 0x001ea80000300800 */
[----:B------:R-:W2:Y:S04]  /*79e0*/  LDL.LU R5, [R1+0x188] ;  /* 0x0001880001057983 */ /* 0x000ea80000300800 */
[----:B------:R-:W2:Y:S04]  /*79f0*/  LDL.LU R50, [R1+0x180] ;  /* 0x0001800001327983 */ /* 0x000ea80000300800 */
[----:B------:R-:W2:Y:S04]  /*7a00*/  LDL.LU R51, [R1+0x178] ;  /* 0x0001780001337983 */ /* 0x000ea80000300800 */
[----:B------:R3:W-:Y:S04]  /*7a10*/  STL.64 [R1+0x1d0], R16 ;  /* 0x0001d01001007387 */ /* 0x0007e80000100a00 */
[----:B------:R-:W2:Y:S01]  /*7a20*/  LDL.LU R9, [R1+0x170] ;  /* 0x0001700001097983 */ /* 0x000ea20000300800 */
[----:B---3--:R-:W-:-:S05]  /*7a30*/  IMAD.WIDE R16, R6, 0x2, R2 ;  /* 0x0000000206107825 */ /* 0x008fca00078e0202 */
[----:B------:R0:W-:Y:S02]  /*7a40*/  STL.64 [R1+0x1e0], R16 ;  /* 0x0001e01001007387 */ /* 0x0001e40000100a00 */
[--C-:B0-----:R-:W-:Y:S02]  /*7a50*/  IMAD.WIDE R16, R7, 0x2, R2.reuse ;  /* 0x0000000207107825 */ /* 0x101fe400078e0202 */
[----:B------:R-:W3:Y:S04]  /*7a60*/  LDL.LU.64 R6, [R1+0x148] ;  /* 0x0001480001067983 */ /* 0x000ee80000300a00 */
[----:B------:R0:W-:Y:S02]  /*7a70*/  STL.64 [R1+0x1e8], R16 ;  /* 0x0001e81001007387 */ /* 0x0001e40000100a00 */
[----:B0-----:R-:W-:-:S05]  /*7a80*/  IMAD.WIDE R16, R14, 0x2, R2 ;  /* 0x000000020e107825 */ /* 0x001fca00078e0202 */
[----:B------:R0:W-:Y:S02]  /*7a90*/  STL.64 [R1+0x1f8], R16 ;  /* 0x0001f81001007387 */ /* 0x0001e40000100a00 */
[--C-:B0-----:R-:W-:Y:S02]  /*7aa0*/  IMAD.WIDE R16, R15, 0x2, R2.reuse ;  /* 0x000000020f107825 */ /* 0x101fe400078e0202 */
[----:B------:R-:W3:Y:S04]  /*7ab0*/  LDL.LU.64 R14, [R1+0x48] ;  /* 0x00004800010e7983 */ /* 0x000ee80000300a00 */
[----:B------:R4:W-:Y:S01]  /*7ac0*/  STL.64 [R1+0x200], R16 ;  /* 0x0002001001007387 */ /* 0x0009e20000100a00 */
        /* <DEDUP_REMOVED lines=8> */
[----:B----4-:R-:W-:-:S05]  /*7b50*/  IMAD.WIDE R16, R48, 0x2, R2 ;  /* 0x0000000230107825 */ /* 0x010fca00078e0202 */
[----:B------:R0:W-:Y:S02]  /*7b60*/  STL.64 [R1+0x210], R16 ;  /* 0x0002101001007387 */ /* 0x0001e40000100a00 */
[--C-:B0-----:R-:W-:Y:S02]  /*7b70*/  IMAD.WIDE R16, R49, 0x2, R2.reuse ;  /* 0x0000000231107825 */ /* 0x101fe400078e0202 */
[----:B------:R-:W4:Y:S04]  /*7b80*/  LDL.LU.64 R48, [R1+0x140] ;  /* 0x0001400001307983 */ /* 0x000f280000300a00 */
[----:B------:R0:W-:Y:S02]  /*7b90*/  STL.64 [R1+0x218], R16 ;  /* 0x0002181001007387 */ /* 0x0001e40000100a00 */
[----:B0-----:R-:W-:-:S05]  /*7ba0*/  IMAD.WIDE R16, R46, 0x2, R2 ;  /* 0x000000022e107825 */ /* 0x001fca00078e0202 */
[----:B------:R0:W-:Y:S02]  /*7bb0*/  STL.64 [R1+0x1b8], R16 ;  /* 0x0001b81001007387 */ /* 0x0001e40000100a00 */
[--C-:B0-----:R-:W-:Y:S02]  /*7bc0*/  IMAD.WIDE R16, R47, 0x2, R2.reuse ;  /* 0x000000022f107825 */ /* 0x101fe400078e0202 */
[----:B------:R-:W4:Y:S04]  /*7bd0*/  LDL.LU.64 R46, [R1+0x40] ;  /* 0x00004000012e7983 */ /* 0x000f280000300a00 */
[----:B------:R0:W-:Y:S02]  /*7be0*/  STL.64 [R1+0x228], R16 ;  /* 0x0002281001007387 */ /* 0x0001e40000100a00 */
[----:B0-----:R-:W-:-:S05]  /*7bf0*/  IMAD.WIDE R16, R12, 0x2, R2 ;  /* 0x000000020c107825 */ /* 0x001fca00078e0202 */
[----:B------:R2:W-:Y:S02]  /*7c00*/  STL.64 [R1+0x1b0], R16 ;  /* 0x0001b01001007387 */ /* 0x0005e40000100a00 */
[--C-:B--2---:R-:W-:Y:S02]  /*7c10*/  IMAD.WIDE R16, R13, 0x2, R2.reuse ;  /* 0x000000020d107825 */ /* 0x104fe400078e0202 */
[----:B------:R-:W2:Y:S04]  /*7c20*/  LDL.LU.64 R12, [R1+0x138] ;  /* 0x00013800010c7983 */ /* 0x000ea80000300a00 */
[----:B------:R0:W-:Y:S02]  /*7c30*/  STL.64 [R1+0x1a8], R16 ;  /* 0x0001a81001007387 */ /* 0x0001e40000100a00 */
[----:B0-----:R-:W-:-:S05]  /*7c40*/  IMAD.WIDE R16, R10, 0x2, R2 ;  /* 0x000000020a107825 */ /* 0x001fca00078e0202 */
[----:B------:R0:W-:Y:S01]  /*7c50*/  STL.64 [R1+0x238], R16 ;  /* 0x0002381001007387 */ /* 0x0001e20000100a00 */
[----:B------:R-:W-:Y:S02]  /*7c60*/  IMAD.MOV.U32 R10, RZ, RZ, R44 ;  /* 0x000000ffff0a7224 */ /* 0x000fe400078e002c */
[----:B0-----:R-:W-:-:S04]  /*7c70*/  IMAD.WIDE R16, R11, 0x2, R2 ;  /* 0x000000020b107825 */ /* 0x001fc800078e0202 */
[----:B------:R-:W-:Y:S02]  /*7c80*/  IMAD.MOV.U32 R11, RZ, RZ, R45 ;  /* 0x000000ffff0b7224 */ /* 0x000fe400078e002d */
[----:B------:R-:W2:Y:S04]  /*7c90*/  LDL.LU.64 R44, [R1+0x38] ;  /* 0x00003800012c7983 */ /* 0x000ea80000300a00 */
[----:B------:R0:W-:Y:S02]  /*7ca0*/  STL.64 [R1+0x1a0], R16 ;  /* 0x0001a01001007387 */ /* 0x0001e40000100a00 */
[----:B0-----:R-:W-:-:S05]  /*7cb0*/  IMAD.WIDE R16, R8, 0x2, R2 ;  /* 0x0000000208107825 */ /* 0x001fca00078e0202 */
[----:B------:R0:W-:Y:S02]  /*7cc0*/  STL.64 [R1+0x198], R16 ;  /* 0x0001981001007387 */ /* 0x0001e40000100a00 */
[----:B0-----:R-:W-:-:S05]  /*7cd0*/  IMAD.WIDE R16, R4, 0x2, R2 ;  /* 0x0000000204107825 */ /* 0x001fca00078e0202 */
[----:B------:R0:W-:Y:S02]  /*7ce0*/  STL.64 [R1+0x190], R16 ;  /* 0x0001901001007387 */ /* 0x0001e40000100a00 */
[--C-:B0-----:R-:W-:Y:S02]  /*7cf0*/  IMAD.WIDE R16, R5, 0x2, R2.reuse ;  /* 0x0000000205107825 */ /* 0x101fe400078e0202 */
[----:B------:R-:W2:Y:S04]  /*7d00*/  LDL.LU.64 R4, [R1+0x130] ;  /* 0x0001300001047983 */ /* 0x000ea80000300a00 */
[----:B------:R0:W-:Y:S02]  /*7d10*/  STL.64 [R1+0x188], R16 ;  /* 0x0001881001007387 */ /* 0x0001e40000100a00 */
[----:B0-----:R-:W-:-:S05]  /*7d20*/  IMAD.WIDE R16, R50, 0x2, R2 ;  /* 0x0000000232107825 */ /* 0x001fca00078e0202 */
[----:B------:R0:W-:Y:S02]  /*7d30*/  STL.64 [R1+0x180], R16 ;  /* 0x0001801001007387 */ /* 0x0001e40000100a00 */
[--C-:B0-----:R-:W-:Y:S02]  /*7d40*/  IMAD.WIDE R16, R51, 0x2, R2.reuse ;  /* 0x0000000233107825 */ /* 0x101fe400078e0202 */
[----:B------:R-:W2:Y:S04]  /*7d50*/  LDL.LU.64 R50, [R1+0x30] ;  /* 0x0000300001327983 */ /* 0x000ea80000300a00 */
[----:B------:R0:W-:Y:S02]  /*7d60*/  STL.64 [R1+0x178], R16 ;  /* 0x0001781001007387 */ /* 0x0001e40000100a00 */
[----:B0-----:R-:W-:-:S02]  /*7d70*/  IMAD.WIDE R16, R9, 0x2, R2 ;  /* 0x0000000209107825 */ /* 0x001fc400078e0202 */
[----:B------:R-:W2:Y:S02]  /*7d80*/  LDL.LU.64 R8, [R1+0x128] ;  /* 0x0001280001087983 */ /* 0x000ea40000300a00 */
[----:B------:R-:W-:Y:S02]  /*7d90*/  IMAD.WIDE R2, R0, 0x2, R2 ;  /* 0x0000000200027825 */ /* 0x000fe400078e0202 */
[----:B------:R-:W-:Y:S02]  /*7da0*/  STL.64 [R1+0x170], R16 ;  /* 0x0001701001007387 */ /* 0x000fe40000100a00 */
[----:B---3--:R-:W-:Y:S02]  /*7db0*/  IMAD.MOV.U32 R0, RZ, RZ, R7 ;  /* 0x000000ffff007224 */ /* 0x008fe400078e0007 */
[----:B------:R-:W-:Y:S04]  /*7dc0*/  STL.64 [R1+0x290], R2 ;  /* 0x0002900201007387 */ /* 0x000fe80000100a00 */
[----:B------:R0:W-:Y:S04]  /*7dd0*/  STL [R1+0x2364], R6 ;  /* 0x0023640601007387 */ /* 0x0001e80000100800 */
[----:B------:R-:W-:Y:S04]  /*7de0*/  STL [R1+0x2360], R14 ;  /* 0x0023600e01007387 */ /* 0x000fe80000100800 */
[----:B------:R1:W-:Y:S04]  /*7df0*/  STL [R1+0x235c], R0 ;  /* 0x00235c0001007387 */ /* 0x0003e80000100800 */
[----:B0-----:R-:W3:Y:S04]  /*7e00*/  LDL.LU.64 R6, [R1+0x28] ;  /* 0x0000280001067983 */ /* 0x001ee80000300a00 */
[----:B------:R-:W3:Y:S01]  /*7e10*/  LDL.LU.64 R16, [R1+0x120] ;  /* 0x0001200001107983 */ /* 0x000ee20000300a00 */
[----:B-1----:R-:W-:-:S05]  /*7e20*/  IMAD.MOV.U32 R0, RZ, RZ, R15 ;  /* 0x000000ffff007224 */ /* 0x002fca00078e000f */
[----:B------:R4:W-:Y:S01]  /*7e30*/  STL [R1+0x2354], R0 ;  /* 0x0023540001007387 */ /* 0x0009e20000100800 */
[----:B------:R-:W-:Y:S02]  /*7e40*/  IMAD.MOV.U32 R2, RZ, RZ, R10 ;  /* 0x000000ffff027224 */ /* 0x000fe400078e000a */
[----:B----4-:R-:W-:Y:S01]  /*7e50*/  IMAD.MOV.U32 R0, RZ, RZ, R49 ;  /* 0x000000ffff007224 */ /* 0x010fe200078e0031 */
[----:B------:R0:W-:Y:S04]  /*7e60*/  STL [R1+0x2358], R48 ;  /* 0x0023583001007387 */ /* 0x0001e80000100800 */
[----:B------:R-:W-:Y:S04]  /*7e70*/  STL [R1+0x2350], R46 ;  /* 0x0023502e01007387 */ /* 0x000fe80000100800 */
[----:B------:R1:W-:Y:S04]  /*7e80*/  STL [R1+0x234c], R0 ;  /* 0x00234c0001007387 */ /* 0x0003e80000100800 */
[----:B0-----:R-:W4:Y:S01]  /*7e90*/  LDL.LU.64 R48, [R1+0x20] ;  /* 0x0000200001307983 */ /* 0x001f220000300a00 */
[----:B-1----:R-:W-:-:S05]  /*7ea0*/  IMAD.MOV.U32 R0, RZ, RZ, R47 ;  /* 0x000000ffff007224 */ /* 0x002fca00078e002f */
[----:B------:R0:W-:Y:S04]  /*7eb0*/  STL [R1+0x2344], R0 ;  /* 0x0023440001007387 */ /* 0x0001e80000100800 */
[----:B--2---:R-:W-:Y:S01]  /*7ec0*/  STL [R1+0x2348], R12 ;  /* 0x0023480c01007387 */ /* 0x004fe20000100800 */
[----:B0-----:R-:W-:-:S03]  /*7ed0*/  IMAD.MOV.U32 R0, RZ, RZ, R13 ;  /* 0x000000ffff007224 */ /* 0x001fc600078e000d */
[----:B------:R-:W2:Y:S04]  /*7ee0*/  LDL.LU.64 R14, [R1+0x118] ;  /* 0x00011800010e7983 */ /* 0x000ea80000300a00 */
[----:B------:R-:W2:Y:S04]  /*7ef0*/  LDL.LU.64 R46, [R1+0x18] ;  /* 0x00001800012e7983 */ /* 0x000ea80000300a00 */
[----:B------:R0:W-:Y:S01]  /*7f00*/  STL [R1+0x233c], R0 ;  /* 0x00233c0001007387 */ /* 0x0001e20000100800 */
[----:B------:R-:W-:Y:S02]  /*7f10*/  IMAD.MOV.U32 R3, RZ, RZ, R11 ;  /* 0x000000ffff037224 */ /* 0x000fe400078e000b */
[----:B0-----:R-:W-:Y:S01]  /*7f20*/  IMAD.MOV.U32 R0, RZ, RZ, R45 ;  /* 0x000000ffff007224 */ /* 0x001fe200078e002d */
[----:B------:R-:W-:Y:S04]  /*7f30*/  STL [R1+0x2340], R44 ;  /* 0x0023402c01007387 */ /* 0x000fe80000100800 */
[----:B------:R-:W2:Y:S04]  /*7f40*/  LDL.LU.64 R12, [R1+0x110] ;  /* 0x00011000010c7983 */ /* 0x000ea80000300a00 */
[----:B------:R0:W-:Y:S04]  /*7f50*/  STL [R1+0x2334], R0 ;  /* 0x0023340001007387 */ /* 0x0001e80000100800 */
[----:B------:R-:W-:Y:S01]  /*7f60*/  STL [R1+0x2338], R4 ;  /* 0x0023380401007387 */ /* 0x000fe20000100800 */
[----:B0-----:R-:W-:-:S03]  /*7f70*/  IMAD.MOV.U32 R0, RZ, RZ, R5 ;  /* 0x000000ffff007224 */ /* 0x001fc600078e0005 */
[----:B------:R-:W2:Y:S04]  /*7f80*/  LDL.LU.64 R44, [R1+0x10] ;  /* 0x00001000012c7983 */ /* 0x000ea80000300a00 */
[----:B------:R0:W-:Y:S04]  /*7f90*/  STL [R1+0x232c], R0 ;  /* 0x00232c0001007387 */ /* 0x0001e80000100800 */
[----:B------:R1:W-:Y:S01]  /*7fa0*/  STL [R1+0x2330], R50 ;  /* 0x0023303201007387 */ /* 0x0003e20000100800 */
[----:B0-----:R-:W-:-:S03]  /*7fb0*/  IMAD.MOV.U32 R0, RZ, RZ, R51 ;  /* 0x000000ffff007224 */ /* 0x001fc600078e0033 */
[----:B------:R-:W2:Y:S04]  /*7fc0*/  LDL.LU.64 R4, [R1+0x108] ;  /* 0x0001080001047983 */ /* 0x000ea80000300a00 */
[----:B-1----:R-:W2:Y:S04]  /*7fd0*/  LDL.LU.64 R50, [R1+0x8] ;  /* 0x0000080001327983 */ /* 0x002ea80000300a00 */
[----:B------:R0:W-:Y:S04]  /*7fe0*/  STL [R1+0x2324], R0 ;  /* 0x0023240001007387 */ /* 0x0001e80000100800 */
[----:B------:R-:W-:Y:S04]  /*7ff0*/  STL [R1+0x2328], R8 ;  /* 0x0023280801007387 */ /* 0x000fe80000100800 */
[----:B------:R-:W2:Y:S01]  /*8000*/  LDL.LU.64 R10, [R1+0x100] ;  /* 0x00010000010a7983 */ /* 0x000ea20000300a00 */
[----:B0-----:R-:W-:-:S05]  /*8010*/  IMAD.MOV.U32 R0, RZ, RZ, R9 ;  /* 0x000000ffff007224 */ /* 0x001fca00078e0009 */
[----:B------:R0:W-:Y:S04]  /*8020*/  STL [R1+0x231c], R0 ;  /* 0x00231c0001007387 */ /* 0x0001e80000100800 */
[----:B---3--:R1:W-:Y:S01]  /*8030*/  STL [R1+0x2320], R6 ;  /* 0x0023200601007387 */ /* 0x0083e20000100800 */
[----:B0-----:R-:W-:-:S03]  /*8040*/  IMAD.MOV.U32 R0, RZ, RZ, R7 ;  /* 0x000000ffff007224 */ /* 0x001fc600078e0007 */
[----:B------:R-:W3:Y:S04]  /*8050*/  LDL.LU.64 R8, [R1] ;  /* 0x0000000001087983 */ /* 0x000ee80000300a00 */
[----:B------:R0:W-:Y:S04]  /*8060*/  STL [R1+0x2314], R0 ;  /* 0x0023140001007387 */ /* 0x0001e80000100800 */
[----:B------:R0:W-:Y:S01]  /*8070*/  STL [R1+0x2318], R16 ;  /* 0x0023181001007387 */ /* 0x0001e20000100800 */
[----:B-1----:R-:W-:Y:S02]  /*8080*/  IMAD.MOV.U32 R6, RZ, RZ, R60 ;  /* 0x000000ffff067224 */ /* 0x002fe400078e003c */
[----:B------:R-:W-:-:S02]  /*8090*/  IMAD.MOV.U32 R7, RZ, RZ, R61 ;  /* 0x000000ffff077224 */ /* 0x000fc400078e003d */
[----:B------:R-:W3:Y:S01]  /*80a0*/  LDL.LU.64 R60, [R1+0xf8] ;  /* 0x0000f800013c7983 */ /* 0x000ee20000300a00 */
[----:B0-----:R-:W-:-:S03]  /*80b0*/  IMAD.MOV.U32 R0, RZ, RZ, R17 ;  /* 0x000000ffff007224 */ /* 0x001fc600078e0011 */
[----:B------:R-:W3:Y:S04]  /*80c0*/  LDL.LU.64 R16, [R1+0x23f0] ;  /* 0x0023f00001107983 */ /* 0x000ee80000300a00 */
[----:B----4-:R-:W-:Y:S04]  /*80d0*/  STL [R1+0x2310], R48 ;  /* 0x0023103001007387 */ /* 0x010fe80000100800 */
[----:B------:R0:W-:Y:S02]  /*80e0*/  STL [R1+0x230c], R0 ;  /* 0x00230c0001007387 */ /* 0x0001e40000100800 */
[----:B0-----:R-:W-:-:S02]  /*80f0*/  IMAD.MOV.U32 R0, RZ, RZ, R49 ;  /* 0x000000ffff007224 */ /* 0x001fc400078e0031 */
[----:B------:R-:W-:Y:S02]  /*8100*/  IMAD.MOV.U32 R48, RZ, RZ, R58 ;  /* 0x000000ffff307224 */ /* 0x000fe400078e003a */
[----:B------:R-:W-:Y:S02]  /*8110*/  IMAD.MOV.U32 R49, RZ, RZ, R59 ;  /* 0x000000ffff317224 */ /* 0x000fe400078e003b */
[----:B------:R-:W4:Y:S04]  /*8120*/  LDL.LU.64 R58, [R1+0xf0] ;  /* 0x0000f000013a7983 */ /* 0x000f280000300a00 */
[----:B------:R0:W-:Y:S04]  /*8130*/  STL [R1+0x2304], R0 ;  /* 0x0023040001007387 */ /* 0x0001e80000100800 */
[----:B--2---:R1:W-:Y:S01]  /*8140*/  STL [R1+0x2308], R14 ;  /* 0x0023080e01007387 */ /* 0x0043e20000100800 */
[----:B0-----:R-:W-:-:S03]  /*8150*/  IMAD.MOV.U32 R0, RZ, RZ, R15 ;  /* 0x000000ffff007224 */ /* 0x001fc600078e000f */
[----:B-1----:R-:W2:Y:S04]  /*8160*/  LDL.LU.64 R14, [R1+0x23e8] ;  /* 0x0023e800010e7983 */ /* 0x002ea80000300a00 */
[----:B------:R-:W-:Y:S04]  /*8170*/  STL [R1+0x2300], R46 ;  /* 0x0023002e01007387 */ /* 0x000fe80000100800 */
[----:B------:R0:W-:Y:S02]  /*8180*/  STL [R1+0x22fc], R0 ;  /* 0x0022fc0001007387 */ /* 0x0001e40000100800 */
[----:B0-----:R-:W-:-:S02]  /*8190*/  IMAD.MOV.U32 R0, RZ, RZ, R47 ;  /* 0x000000ffff007224 */ /* 0x001fc400078e002f */
[----:B------:R-:W-:Y:S02]  /*81a0*/  IMAD.MOV.U32 R46, RZ, RZ, R56 ;  /* 0x000000ffff2e7224 */ /* 0x000fe400078e0038 */
[----:B------:R-:W-:Y:S02]  /*81b0*/  IMAD.MOV.U32 R47, RZ, RZ, R57 ;  /* 0x000000ffff2f7224 */ /* 0x000fe400078e0039 */
[----:B------:R-:W2:Y:S04]  /*81c0*/  LDL.LU.64 R56, [R1+0xe8] ;  /* 0x0000e80001387983 */ /* 0x000ea80000300a00 */
[----:B------:R0:W-:Y:S04]  /*81d0*/  STL [R1+0x22f4], R0 ;  /* 0x0022f40001007387 */ /* 0x0001e80000100800 */
[----:B------:R1:W-:Y:S01]  /*81e0*/  STL [R1+0x22f8], R12 ;  /* 0x0022f80c01007387 */ /* 0x0003e20000100800 */
        /* <DEDUP_REMOVED lines=8> */
[----:B------:R0:W-:Y:S02]  /*8270*/  STL [R1+0x22e4], R0 ;  /* 0x0022e40001007387 */ /* 0x0001e40000100800 */
[----:B0-----:R-:W-:-:S02]  /*8280*/  IMAD.MOV.U32 R0, RZ, RZ, R5 ;  /* 0x000000ffff007224 */ /* 0x001fc400078e0005 */
[----:B------:R0:W-:Y:S04]  /*8290*/  STL [R1+0x22e8], R4 ;  /* 0x0022e80401007387 */ /* 0x0001e80000100800 */
[----:B------:R-:W-:Y:S04]  /*82a0*/  STL [R1+0x22e0], R50 ;  /* 0x0022e03201007387 */ /* 0x000fe80000100800 */
[----:B------:R1:W-:Y:S01]  /*82b0*/  STL [R1+0x22dc], R0 ;  /* 0x0022dc0001007387 */ /* 0x0003e20000100800 */
[----:B0-----:R-:W-:Y:S02]  /*82c0*/  IMAD.MOV.U32 R4, RZ, RZ, R52 ;  /* 0x000000ffff047224 */ /* 0x001fe400078e0034 */
[----:B------:R-:W-:-:S02]  /*82d0*/  IMAD.MOV.U32 R5, RZ, RZ, R53 ;  /* 0x000000ffff057224 */ /* 0x000fc400078e0035 */
[----:B------:R-:W2:Y:S01]  /*82e0*/  LDL.LU.64 R52, [R1+0xd8] ;  /* 0x0000d80001347983 */ /* 0x000ea20000300a00 */
[----:B-1----:R-:W-:-:S05]  /*82f0*/  IMAD.MOV.U32 R0, RZ, RZ, R51 ;  /* 0x000000ffff007224 */ /* 0x002fca00078e0033 */
[----:B------:R0:W-:Y:S04]  /*8300*/  STL [R1+0x22d4], R0 ;  /* 0x0022d40001007387 */ /* 0x0001e80000100800 */
[----:B------:R1:W-:Y:S04]  /*8310*/  STL [R1+0x22d8], R10 ;  /* 0x0022d80a01007387 */ /* 0x0003e80000100800 */
[----:B------:R-:W2:Y:S01]  /*8320*/  LDL.LU.64 R50, [R1+0xd0] ;  /* 0x0000d00001327983 */ /* 0x000ea20000300a00 */
[----:B0-----:R-:W-:-:S03]  /*8330*/  IMAD.MOV.U32 R0, RZ, RZ, R11 ;  /* 0x000000ffff007224 */ /* 0x001fc600078e000b */
[----:B-1----:R-:W2:Y:S04]  /*8340*/  LDL.LU.64 R10, [R1+0x23d8] ;  /* 0x0023d800010a7983 */ /* 0x002ea80000300a00 */
[----:B---3--:R-:W-:Y:S04]  /*8350*/  STL [R1+0x22d0], R8 ;  /* 0x0022d00801007387 */ /* 0x008fe80000100800 */
[----:B------:R0:W-:Y:S02]  /*8360*/  STL [R1+0x22cc], R0 ;  /* 0x0022cc0001007387 */ /* 0x0001e40000100800 */
[----:B0-----:R-:W-:-:S02]  /*8370*/  IMAD.MOV.U32 R0, RZ, RZ, R9 ;  /* 0x000000ffff007224 */ /* 0x001fc400078e0009 */
[----:B------:R-:W3:Y:S04]  /*8380*/  LDL.LU.64 R8, [R1+0x23d0] ;  /* 0x0023d00001087983 */ /* 0x000ee80000300a00 */
[----:B------:R0:W-:Y:S04]  /*8390*/  STL [R1+0x22c4], R0 ;  /* 0x0022c40001007387 */ /* 0x0001e80000100800 */
[----:B------:R1:W-:Y:S01]  /*83a0*/  STL [R1+0x22c8], R60 ;  /* 0x0022c83c01007387 */ /* 0x0003e20000100800 */
[----:B0-----:R-:W-:-:S03]  /*83b0*/  IMAD.MOV.U32 R0, RZ, RZ, R61 ;  /* 0x000000ffff007224 */ /* 0x001fc600078e003d */
[----:B-1----:R-:W2:Y:S04]  /*83c0*/  LDL.LU.64 R60, [R1+0x23c8] ;  /* 0x0023c800013c7983 */ /* 0x002ea80000300a00 */
[----:B--2---:R0:W-:Y:S04]  /*83d0*/  STL [R1+0x22c0], R60 ;  /* 0x0022c03c01007387 */ /* 0x0041e80000100800 */
[----:B------:R1:W-:Y:S04]  /*83e0*/  STL [R1+0x22bc], R0 ;  /* 0x0022bc0001007387 */ /* 0x0003e80000100800 */
[----:B------:R2:W-:Y:S01]  /*83f0*/  STL [R1+0x22b4], R61 ;  /* 0x0022b43d01007387 */ /* 0x0005e20000100800 */
[----:B0-----:R-:W-:-:S03]  /*8400*/  IMAD.MOV.U32 R60, RZ, RZ, R48 ;  /* 0x000000ffff3c7224 */ /* 0x001fc600078e0030 */
[----:B----4-:R0:W-:Y:S01]  /*8410*/  STL [R1+0x22b8], R58 ;  /* 0x0022b83a01007387 */ /* 0x0101e20000100800 */
[----:B-1----:R-:W-:Y:S02]  /*8420*/  IMAD.MOV.U32 R0, RZ, RZ, R59 ;  /* 0x000000ffff007224 */ /* 0x002fe400078e003b */
[----:B--2---:R-:W-:Y:S02]  /*8430*/  IMAD.MOV.U32 R61, RZ, RZ, R49 ;  /* 0x000000ffff3d7224 */ /* 0x004fe400078e0031 */
[----:B------:R-:W2:Y:S04]  /*8440*/  LDL.LU.64 R48, [R1+0xc8] ;  /* 0x0000c80001307983 */ /* 0x000ea80000300a00 */
[----:B0-----:R-:W4:Y:S04]  /*8450*/  LDL.LU.64 R58, [R1+0x23c0] ;  /* 0x0023c000013a7983 */ /* 0x001f280000300a00 */
[----:B----4-:R0:W-:Y:S04]  /*8460*/  STL [R1+0x22b0], R58 ;  /* 0x0022b03a01007387 */ /* 0x0101e80000100800 */
[----:B------:R1:W-:Y:S04]  /*8470*/  STL [R1+0x22ac], R0 ;  /* 0x0022ac0001007387 */ /* 0x0003e80000100800 */
[----:B------:R4:W-:Y:S01]  /*8480*/  STL [R1+0x22a4], R59 ;  /* 0x0022a43b01007387 */ /* 0x0009e20000100800 */
[----:B0-----:R-:W-:-:S03]  /*8490*/  IMAD.MOV.U32 R58, RZ, RZ, R46 ;  /* 0x000000ffff3a7224 */ /* 0x001fc600078e002e */
[----:B------:R0:W-:Y:S01]  /*84a0*/  STL [R1+0x22a8], R56 ;  /* 0x0022a83801007387 */ /* 0x0001e20000100800 */
[----:B-1----:R-:W-:Y:S02]  /*84b0*/  IMAD.MOV.U32 R0, RZ, RZ, R57 ;  /* 0x000000ffff007224 */ /* 0x002fe400078e0039 */
[----:B----4-:R-:W-:Y:S02]  /*84c0*/  IMAD.MOV.U32 R59, RZ, RZ, R47 ;  /* 0x000000ffff3b7224 */ /* 0x010fe400078e002f */
[----:B------:R-:W4:Y:S04]  /*84d0*/  LDL.LU.64 R46, [R1+0xc0] ;  /* 0x0000c000012e7983 */ /* 0x000f280000300a00 */
[----:B0-----:R-:W2:Y:S04]  /*84e0*/  LDL.LU.64 R56, [R1+0x23b8] ;  /* 0x0023b80001387983 */ /* 0x001ea80000300a00 */
[----:B--2---:R0:W-:Y:S04]  /*84f0*/  STL [R1+0x22a0], R56 ;  /* 0x0022a03801007387 */ /* 0x0041e80000100800 */
[----:B------:R1:W-:Y:S04]  /*8500*/  STL [R1+0x229c], R0 ;  /* 0x00229c0001007387 */ /* 0x0003e80000100800 */
[----:B------:R2:W-:Y:S01]  /*8510*/  STL [R1+0x2294], R57 ;  /* 0x0022943901007387 */ /* 0x0005e20000100800 */
[----:B0-----:R-:W-:-:S03]  /*8520*/  IMAD.MOV.U32 R56, RZ, RZ, R44 ;  /* 0x000000ffff387224 */ /* 0x001fc600078e002c */
[----:B------:R0:W-:Y:S01]  /*8530*/  STL [R1+0x2298], R54 ;  /* 0x0022983601007387 */ /* 0x0001e20000100800 */
[----:B-1----:R-:W-:Y:S02]  /*8540*/  IMAD.MOV.U32 R0, RZ, RZ, R55 ;  /* 0x000000ffff007224 */ /* 0x002fe400078e0037 */
[----:B--2---:R-:W-:Y:S02]  /*8550*/  IMAD.MOV.U32 R57, RZ, RZ, R45 ;  /* 0x000000ffff397224 */ /* 0x004fe400078e002d */
[----:B------:R-:W2:Y:S04]  /*8560*/  LDL.LU.64 R44, [R1+0xb8] ;  /* 0x0000b800012c7983 */ /* 0x000ea80000300a00 */
        /* <DEDUP_REMOVED lines=11> */
[----:B------:R-:W-:Y:S04]  /*8620*/  STL [R1+0x227c], R0 ;  /* 0x00227c0001007387 */ /* 0x000fe80000100800 */
[----:B------:R1:W-:Y:S01]  /*8630*/  STL [R1+0x2274], R53 ;  /* 0x0022743501007387 */ /* 0x0003e20000100800 */
[----:B0-----:R-:W-:-:S02]  /*8640*/  IMAD.MOV.U32 R52, RZ, RZ, R56 ;  /* 0x000000ffff347224 */ /* 0x001fc400078e0038 */
[----:B------:R-:W-:Y:S01]  /*8650*/  IMAD.MOV.U32 R56, RZ, RZ, R58 ;  /* 0x000000ffff387224 */ /* 0x000fe200078e003a */
[----:B------:R0:W-:Y:S01]  /*8660*/  STL [R1+0x2278], R50 ;  /* 0x0022783201007387 */ /* 0x0001e20000100800 */
[----:B------:R-:W-:Y:S02]  /*8670*/  IMAD.MOV.U32 R58, RZ, RZ, R60 ;  /* 0x000000ffff3a7224 */ /* 0x000fe400078e003c */
[----:B-1----:R-:W-:Y:S02]  /*8680*/  IMAD.MOV.U32 R53, RZ, RZ, R57 ;  /* 0x000000ffff357224 */ /* 0x002fe400078e0039 */
[----:B------:R-:W-:Y:S02]  /*8690*/  IMAD.MOV.U32 R57, RZ, RZ, R59 ;  /* 0x000000ffff397224 */ /* 0x000fe400078e003b */
[----:B------:R-:W-:Y:S02]  /*86a0*/  IMAD.MOV.U32 R59, RZ, RZ, R61 ;  /* 0x000000ffff3b7224 */ /* 0x000fe400078e003d */
[----:B------:R-:W-:-:S02]  /*86b0*/  IMAD.MOV.U32 R60, RZ, RZ, R6 ;  /* 0x000000ffff3c7224 */ /* 0x000fc400078e0006 */
[----:B------:R-:W-:Y:S02]  /*86c0*/  IMAD.MOV.U32 R61, RZ, RZ, R7 ;  /* 0x000000ffff3d7224 */ /* 0x000fe400078e0007 */
[----:B------:R-:W2:Y:S01]  /*86d0*/  LDL.LU.64 R6, [R1+0xa8] ;  /* 0x0000a80001067983 */ /* 0x000ea20000300a00 */
[----:B------:R-:W-:-:S03]  /*86e0*/  IMAD.MOV.U32 R0, RZ, RZ, R51 ;  /* 0x000000ffff007224 */ /* 0x000fc600078e0033 */
[----:B0-----:R-:W2:Y:S04]  /*86f0*/  LDL.LU.64 R50, [R1+0x23a0] ;  /* 0x0023a00001327983 */ /* 0x001ea80000300a00 */
[----:B--2---:R-:W-:Y:S04]  /*8700*/  STL [R1+0x2270], R50 ;  /* 0x0022703201007387 */ /* 0x004fe80000100800 */
[----:B------:R0:W-:Y:S04]  /*8710*/  STL [R1+0x226c], R0 ;  /* 0x00226c0001007387 */ /* 0x0001e80000100800 */
[----:B------:R1:W-:Y:S01]  /*8720*/  STL [R1+0x2264], R51 ;  /* 0x0022643301007387 */ /* 0x0003e20000100800 */
[----:B0-----:R-:W-:-:S03]  /*8730*/  IMAD.MOV.U32 R0, RZ, RZ, R49 ;  /* 0x000000ffff007224 */ /* 0x001fc600078e0031 */
[----:B-1----:R-:W2:Y:S04]  /*8740*/  LDL.64 R50, [R1+0xcc8] ;  /* 0x000cc80001327983 */ /* 0x002ea80000100a00 */
[----:B------:R0:W-:Y:S04]  /*8750*/  STL [R1+0x2268], R48 ;  /* 0x0022683001007387 */ /* 0x0001e80000100800 */
[----:B0-----:R-:W2:Y:S04]  /*8760*/  LDL.LU.64 R48, [R1+0x2398] ;  /* 0x0023980001307983 */ /* 0x001ea80000300a00 */
[----:B--2---:R-:W-:Y:S04]  /*8770*/  STL [R1+0x2260], R48 ;  /* 0x0022603001007387 */ /* 0x004fe80000100800 */
[----:B------:R4:W-:Y:S04]  /*8780*/  STL [R1+0x225c], R0 ;  /* 0x00225c0001007387 */ /* 0x0009e80000100800 */
[----:B------:R0:W-:Y:S01]  /*8790*/  STL [R1+0x2254], R49 ;  /* 0x0022543101007387 */ /* 0x0001e20000100800 */
[----:B----4-:R-:W-:-:S03]  /*87a0*/  IMAD.MOV.U32 R0, RZ, RZ, R47 ;  /* 0x000000ffff007224 */ /* 0x010fc600078e002f */
[----:B0-----:R-:W2:Y:S04]  /*87b0*/  LDL.64 R48, [R1+0xb98] ;  /* 0x000b980001307983 */ /* 0x001ea80000100a00 */
[----:B------:R0:W-:Y:S04]  /*87c0*/  STL [R1+0x2258], R46 ;  /* 0x0022582e01007387 */ /* 0x0001e80000100800 */
[----:B0-----:R-:W4:Y:S04]  /*87d0*/  LDL.LU.64 R46, [R1+0x2390] ;  /* 0x00239000012e7983 */ /* 0x001f280000300a00 */
[----:B----4-:R-:W-:Y:S04]  /*87e0*/  STL [R1+0x2250], R46 ;  /* 0x0022502e01007387 */ /* 0x010fe80000100800 */
[----:B------:R0:W-:Y:S04]  /*87f0*/  STL [R1+0x224c], R0 ;  /* 0x00224c0001007387 */ /* 0x0001e80000100800 */
[----:B------:R1:W-:Y:S01]  /*8800*/  STL [R1+0x2244], R47 ;  /* 0x0022442f01007387 */ /* 0x0003e20000100800 */
[----:B0-----:R-:W-:-:S03]  /*8810*/  IMAD.MOV.U32 R0, RZ, RZ, R45 ;  /* 0x000000ffff007224 */ /* 0x001fc600078e002d */
[----:B-1----:R-:W4:Y:S04]  /*8820*/  LDL.LU.64 R46, [R1+0x90] ;  /* 0x00009000012e7983 */ /* 0x002f280000300a00 */
[----:B------:R0:W-:Y:S04]  /*8830*/  STL [R1+0x2248], R44 ;  /* 0x0022482c01007387 */ /* 0x0001e80000100800 */
[----:B0-----:R-:W2:Y:S04]  /*8840*/  LDL.LU.64 R44, [R1+0x2388] ;  /* 0x00238800012c7983 */ /* 0x001ea80000300a00 */
[----:B------:R0:W-:Y:S02]  /*8850*/  STL [R1+0x223c], R0 ;  /* 0x00223c0001007387 */ /* 0x0001e40000100800 */
[----:B0-----:R-:W-:-:S02]  /*8860*/  IMAD.MOV.U32 R0, RZ, RZ, R5 ;  /* 0x000000ffff007224 */ /* 0x001fc400078e0005 */
[----:B--2---:R-:W-:Y:S04]  /*8870*/  STL [R1+0x2240], R44 ;  /* 0x0022402c01007387 */ /* 0x004fe80000100800 */
[----:B------:R0:W-:Y:S04]  /*8880*/  STL [R1+0x2234], R45 ;  /* 0x0022342d01007387 */ /* 0x0001e80000100800 */
[----:B0-----:R-:W2:Y:S04]  /*8890*/  LDL.LU.64 R44, [R1+0x98] ;  /* 0x00009800012c7983 */ /* 0x001ea80000300a00 */
[----:B------:R0:W-:Y:S04]  /*88a0*/  STL [R1+0x2238], R4 ;  /* 0x0022380401007387 */ /* 0x0001e80000100800 */
[----:B0-----:R-:W2:Y:S04]  /*88b0*/  LDL.LU.64 R4, [R1+0x2380] ;  /* 0x0023800001047983 */ /* 0x001ea80000300a00 */
[----:B--2---:R-:W-:Y:S04]  /*88c0*/  STL [R1+0x2230], R4 ;  /* 0x0022300401007387 */ /* 0x004fe80000100800 */
[----:B------:R0:W-:Y:S04]  /*88d0*/  STL [R1+0x222c], R0 ;  /* 0x00222c0001007387 */ /* 0x0001e80000100800 */
[----:B------:R1:W-:Y:S01]  /*88e0*/  STL [R1+0x2224], R5 ;  /* 0x0022240501007387 */ /* 0x0003e20000100800 */
[----:B0-----:R-:W-:-:S03]  /*88f0*/  IMAD.MOV.U32 R0, RZ, RZ, R7 ;  /* 0x000000ffff007224 */ /* 0x001fc600078e0007 */
[----:B-1----:R-:W2:Y:S04]  /*8900*/  LDL.LU.64 R4, [R1+0xa0] ;  /* 0x0000a00001047983 */ /* 0x002ea80000300a00 */
[----:B------:R0:W-:Y:S04]  /*8910*/  STL [R1+0x2228], R6 ;  /* 0x0022280601007387 */ /* 0x0001e80000100800 */
[----:B0-----:R-:W2:Y:S04]  /*8920*/  LDL.LU.64 R6, [R1+0x2378] ;  /* 0x0023780001067983 */ /* 0x001ea80000300a00 */
[----:B--2---:R-:W-:Y:S04]  /*8930*/  STL [R1+0x2220], R6 ;  /* 0x0022200601007387 */ /* 0x004fe80000100800 */
[----:B------:R0:W-:Y:S04]  /*8940*/  STL [R1+0x221c], R0 ;  /* 0x00221c0001007387 */ /* 0x0001e80000100800 */
[----:B------:R1:W-:Y:S01]  /*8950*/  STL [R1+0x2214], R7 ;  /* 0x0022140701007387 */ /* 0x0003e20000100800 */
[----:B0-----:R-:W-:-:S03]  /*8960*/  IMAD.MOV.U32 R0, RZ, RZ, R5 ;  /* 0x000000ffff007224 */ /* 0x001fc600078e0005 */
[----:B------:R-:W-:Y:S04]  /*8970*/  STL [R1+0x2218], R4 ;  /* 0x0022180401007387 */ /* 0x000fe80000100800 */
[----:B-1----:R-:W2:Y:S04]  /*8980*/  LDL.LU.64 R6, [R1+0x78] ;  /* 0x0000780001067983 */ /* 0x002ea80000300a00 */
[----:B------:R0:W-:Y:S04]  /*8990*/  STL [R1+0x220c], R0 ;  /* 0x00220c0001007387 */ /* 0x0001e80000100800 */
[----:B---3--:R-:W-:Y:S04]  /*89a0*/  STL [R1+0x2210], R8 ;  /* 0x0022100801007387 */ /* 0x008fe80000100800 */
[----:B------:R1:W-:Y:S01]  /*89b0*/  STL [R1+0x2204], R9 ;  /* 0x0022040901007387 */ /* 0x0003e20000100800 */
[----:B0-----:R-:W-:-:S03]  /*89c0*/  IMAD.MOV.U32 R0, RZ, RZ, R45 ;  /* 0x000000ffff007224 */ /* 0x001fc600078e002d */
[----:B-1----:R-:W3:Y:S04]  /*89d0*/  LDL.LU.64 R8, [R1+0x80] ;  /* 0x0000800001087983 */ /* 0x002ee80000300a00 */
[----:B------:R-:W-:Y:S04]  /*89e0*/  STL [R1+0x2208], R44 ;  /* 0x0022082c01007387 */ /* 0x000fe80000100800 */
[----:B------:R-:W2:Y:S04]  /*89f0*/  LDL.LU.64 R4, [R1+0x70] ;  /* 0x0000700001047983 */ /* 0x000ea80000300a00 */
[----:B------:R-:W-:Y:S04]  /*8a00*/  STL [R1+0x21fc], R0 ;  /* 0x0021fc0001007387 */ /* 0x000fe80000100800 */
[----:B------:R-:W-:Y:S04]  /*8a10*/  STL [R1+0x2200], R10 ;  /* 0x0022000a01007387 */ /* 0x000fe80000100800 */
[----:B------:R0:W-:Y:S04]  /*8a20*/  STL [R1+0x21f4], R11 ;  /* 0x0021f40b01007387 */ /* 0x0001e80000100800 */
[----:B0-----:R-:W2:Y:S04]  /*8a30*/  LDL.LU.64 R10, [R1+0x88] ;  /* 0x00008800010a7983 */ /* 0x001ea80000300a00 */
[----:B----4-:R0:W-:Y:S04]  /*8a40*/  STL [R1+0x21f8], R46 ;  /* 0x0021f82e01007387 */ /* 0x0101e80000100800 */
[----:B------:R-:W4:Y:S01]  /*8a50*/  LDL.LU.64 R44, [R1+0x68] ;  /* 0x00006800012c7983 */ /* 0x000f220000300a00 */
[----:B------:R-:W-:-:S05]  /*8a60*/  IMAD.MOV.U32 R0, RZ, RZ, R47 ;  /* 0x000000ffff007224 */ /* 0x000fca00078e002f */
[----:B------:R2:W-:Y:S04]  /*8a70*/  STL [R1+0x21ec], R0 ;  /* 0x0021ec0001007387 */ /* 0x0005e80000100800 */
[----:B------:R-:W-:Y:S04]  /*8a80*/  STL [R1+0x21f0], R12 ;  /* 0x0021f00c01007387 */ /* 0x000fe80000100800 */
[----:B0-----:R-:W4:Y:S04]  /*8a90*/  LDL.LU.64 R46, [R1+0x60] ;  /* 0x00006000012e7983 */ /* 0x001f280000300a00 */
[----:B------:R-:W-:Y:S01]  /*8aa0*/  STL [R1+0x21e4], R13 ;  /* 0x0021e40d01007387 */ /* 0x000fe20000100800 */
[----:B--2---:R-:W-:-:S03]  /*8ab0*/  IMAD.MOV.U32 R0, RZ, RZ, R11 ;  /* 0x000000ffff007224 */ /* 0x004fc600078e000b */
[----:B------:R0:W-:Y:S04]  /*8ac0*/  STL [R1+0x21e8], R10 ;  /* 0x0021e80a01007387 */ /* 0x0001e80000100800 */
[----:B------:R1:W-:Y:S04]  /*8ad0*/  STL [R1+0x21dc], R0 ;  /* 0x0021dc0001007387 */ /* 0x0003e80000100800 */
[----:B------:R-:W-:Y:S04]  /*8ae0*/  STL [R1+0x21e0], R14 ;  /* 0x0021e00e01007387 */ /* 0x000fe80000100800 */
[----:B------:R-:W-:Y:S04]  /*8af0*/  STL [R1+0x21d4], R15 ;  /* 0x0021d40f01007387 */ /* 0x000fe80000100800 */
[----:B---3--:R-:W-:Y:S04]  /*8b00*/  STL [R1+0x21d8], R8 ;  /* 0x0021d80801007387 */ /* 0x008fe80000100800 */
[----:B0-----:R-:W2:Y:S01]  /*8b10*/  LDL.LU.64 R10, [R1+0x58] ;  /* 0x00005800010a7983 */ /* 0x001ea20000300a00 */
[----:B-1----:R-:W-:-:S05]  /*8b20*/  IMAD.MOV.U32 R0, RZ, RZ, R9 ;  /* 0x000000ffff007224 */ /* 0x002fca00078e0009 */
[----:B------:R0:W-:Y:S04]  /*8b30*/  STL [R1+0x21cc], R0 ;  /* 0x0021cc0001007387 */ /* 0x0001e80000100800 */
[----:B------:R-:W-:Y:S01]  /*8b40*/  STL [R1+0x21d0], R16 ;  /* 0x0021d01001007387 */ /* 0x000fe20000100800 */
[----:B0-----:R-:W-:-:S03]  /*8b50*/  IMAD.MOV.U32 R0, RZ, RZ, R7 ;  /* 0x000000ffff007224 */ /* 0x001fc600078e0007 */
[----:B------:R-:W-:Y:S04]  /*8b60*/  STL [R1+0x21c4], R17 ;  /* 0x0021c41101007387 */ /* 0x000fe80000100800 */
[----:B------:R0:W-:Y:S04]  /*8b70*/  STL [R1+0x21c8], R6 ;  /* 0x0021c80601007387 */ /* 0x0001e80000100800 */
[----:B------:R1:W-:Y:S04]  /*8b80*/  STL [R1+0x21bc], R0 ;  /* 0x0021bc0001007387 */ /* 0x0003e80000100800 */
[----:B0-----:R-:W3:Y:S04]  /*8b90*/  LDL.LU.64 R6, [R1+0x50] ;  /* 0x0000500001067983 */ /* 0x001ee80000300a00 */
[----:B------:R-:W-:Y:S04]  /*8ba0*/  STL [R1+0x21c0], R18 ;  /* 0x0021c01201007387 */ /* 0x000fe80000100800 */
[----:B------:R-:W-:Y:S01]  /*8bb0*/  STL [R1+0x21b4], R19 ;  /* 0x0021b41301007387 */ /* 0x000fe20000100800 */
[----:B-1----:R-:W-:-:S03]  /*8bc0*/  IMAD.MOV.U32 R0, RZ, RZ, R5 ;  /* 0x000000ffff007224 */ /* 0x002fc600078e0005 */
[----:B------:R0:W-:Y:S04]  /*8bd0*/  STL [R1+0x21b8], R4 ;  /* 0x0021b80401007387 */ /* 0x0001e80000100800 */
[----:B------:R-:W3:Y:S04]  /*8be0*/  LDL.LU.64 R8, [R1+0x1c8] ;  /* 0x0001c80001087983 */ /* 0x000ee80000300a00 */
[----:B------:R1:W-:Y:S04]  /*8bf0*/  STL [R1+0x21ac], R0 ;  /* 0x0021ac0001007387 */ /* 0x0003e80000100800 */
[----:B------:R-:W-:Y:S04]  /*8c00*/  STL [R1+0x21b0], R20 ;  /* 0x0021b01401007387 */ /* 0x000fe80000100800 */
[----:B------:R-:W-:Y:S04]  /*8c10*/  STL [R1+0x21a4], R21 ;  /* 0x0021a41501007387 */ /* 0x000fe80000100800 */
[----:B----4-:R-:W-:Y:S04]  /*8c20*/  STL [R1+0x21a8], R44 ;  /* 0x0021a82c01007387 */ /* 0x010fe80000100800 */
[----:B0-----:R-:W4:Y:S01]  /*8c30*/  LDL.LU.64 R4, [R1+0x1d8] ;  /* 0x0001d80001047983 */ /* 0x001f220000300a00 */
[----:B-1----:R-:W-:-:S05]  /*8c40*/  IMAD.MOV.U32 R0, RZ, RZ, R45 ;  /* 0x000000ffff007224 */ /* 0x002fca00078e002d */
[----:B------:R0:W-:Y:S04]  /*8c50*/  STL [R1+0x219c], R0 ;  /* 0x00219c0001007387 */ /* 0x0001e80000100800 */
[----:B------:R-:W-:Y:S04]  /*8c60*/  STL [R1+0x21a0], R22 ;  /* 0x0021a01601007387 */ /* 0x000fe80000100800 */
[----:B------:R-:W-:Y:S01]  /*8c70*/  STL [R1+0x2194], R23 ;  /* 0x0021941701007387 */ /* 0x000fe20000100800 */
[----:B0-----:R-:W-:-:S03]  /*8c80*/  IMAD.MOV.U32 R0, RZ, RZ, R47 ;  /* 0x000000ffff007224 */ /* 0x001fc600078e002f */
[----:B------:R0:W-:Y:S04]  /*8c90*/  STL [R1+0x2198], R46 ;  /* 0x0021982e01007387 */ /* 0x0001e80000100800 */
[----:B------:R-:W4:Y:S04]  /*8ca0*/  LDL.LU.64 R44, [R1+0x1f0] ;  /* 0x0001f000012c7983 */ /* 0x000f280000300a00 */
[----:B------:R1:W-:Y:S04]  /*8cb0*/  STL [R1+0x218c], R0 ;  /* 0x00218c0001007387 */ /* 0x0003e80000100800 */
[----:B------:R-:W-:Y:S04]  /*8cc0*/  STL [R1+0x2190], R24 ;  /* 0x0021901801007387 */ /* 0x000fe80000100800 */
[----:B------:R-:W-:Y:S04]  /*8cd0*/  STL [R1+0x2184], R25 ;  /* 0x0021841901007387 */ /* 0x000fe80000100800 */
[----:B--2---:R-:W-:Y:S04]  /*8ce0*/  STL [R1+0x2188], R10 ;  /* 0x0021880a01007387 */ /* 0x004fe80000100800 */
[----:B0-----:R-:W2:Y:S01]  /*8cf0*/  LDL.LU.64 R46, [R1+0x208] ;  /* 0x00020800012e7983 */ /* 0x001ea20000300a00 */
[----:B-1----:R-:W-:-:S03]  /*8d00*/  IMAD.MOV.U32 R0, RZ, RZ, R11 ;  /* 0x000000ffff007224 */ /* 0x002fc600078e000b */
[----:B------:R-:W-:Y:S04]  /*8d10*/  STL [R1+0x2180], R26 ;  /* 0x0021801a01007387 */ /* 0x000fe80000100800 */
[----:B------:R3:W-:Y:S04]  /*8d20*/  STL [R1+0x217c], R0 ;  /* 0x00217c0001007387 */ /* 0x0007e80000100800 */
[----:B------:R-:W-:Y:S01]  /*8d30*/  STL [R1+0x2174], R27 ;  /* 0x0021741b01007387 */ /* 0x000fe20000100800 */
[----:B---3--:R-:W-:-:S03]  /*8d40*/  IMAD.MOV.U32 R0, RZ, RZ, R7 ;  /* 0x000000ffff007224 */ /* 0x008fc600078e0007 */
[----:B------:R0:W-:Y:S04]  /*8d50*/  STL [R1+0x2178], R6 ;  /* 0x0021780601007387 */ /* 0x0001e80000100800 */
[----:B------:R-:W-:Y:S04]  /*8d60*/  STL [R1+0x2170], R28 ;  /* 0x0021701c01007387 */ /* 0x000fe80000100800 */
[----:B------:R1:W-:Y:S04]  /*8d70*/  STL [R1+0x216c], R0 ;  /* 0x00216c0001007387 */ /* 0x0003e80000100800 */
[----:B------:R-:W-:Y:S04]  /*8d80*/  STL [R1+0x215c], R29 ;  /* 0x00215c1d01007387 */ /* 0x000fe80000100800 */
[----:B0-----:R-:W3:Y:S01]  /*8d90*/  LDL.LU.64 R6, [R1+0x220] ;  /* 0x0002200001067983 */ /* 0x001ee20000300a00 */
[----:B-1----:R-:W-:-:S03]  /*8da0*/  IMAD.MOV.U32 R0, RZ, RZ, R9 ;  /* 0x000000ffff007224 */ /* 0x002fc600078e0009 */
[----:B------:R-:W-:Y:S04]  /*8db0*/  STL [R1+0x2164], R8 ;  /* 0x0021640801007387 */ /* 0x000fe80000100800 */
[----:B------:R4:W-:Y:S04]  /*8dc0*/  STL [R1+0x2160], R0 ;  /* 0x0021600001007387 */ /* 0x0009e80000100800 */
[----:B------:R-:W-:Y:S04]  /*8dd0*/  STL [R1+0x2168], R30 ;  /* 0x0021681e01007387 */ /* 0x000fe80000100800 */
[----:B------:R-:W3:Y:S01]  /*8de0*/  LDL.LU.64 R12, [R1+0x230] ;  /* 0x00023000010c7983 */ /* 0x000ee20000300a00 */
[----:B----4-:R-:W-:-:S03]  /*8df0*/  IMAD.MOV.U32 R0, RZ, RZ, R5 ;  /* 0x000000ffff007224 */ /* 0x010fc600078e0005 */
[----:B------:R-:W-:Y:S04]  /*8e00*/  STL [R1+0x214c], R31 ;  /* 0x00214c1f01007387 */ /* 0x000fe80000100800 */
[----:B------:R-:W-:Y:S04]  /*8e10*/  STL [R1+0x2154], R4 ;  /* 0x0021540401007387 */ /* 0x000fe80000100800 */
[----:B------:R-:W-:Y:S04]  /*8e20*/  STL [R1+0x2158], R32 ;  /* 0x0021582001007387 */ /* 0x000fe80000100800 */
[----:B------:R0:W-:Y:S04]  /*8e30*/  STL [R1+0x2150], R0 ;  /* 0x0021500001007387 */ /* 0x0001e80000100800 */
[----:B------:R-:W-:Y:S04]  /*8e40*/  STL [R1+0x213c], R33 ;  /* 0x00213c2101007387 */ /* 0x000fe80000100800 */
[----:B------:R-:W4:Y:S01]  /*8e50*/  LDL.LU.64 R10, [R1+0x240] ;  /* 0x00024000010a7983 */ /* 0x000f220000300a00 */
[----:B0-----:R-:W-:-:S03]  /*8e60*/  IMAD.MOV.U32 R0, RZ, RZ, R45 ;  /* 0x000000ffff007224 */ /* 0x001fc600078e002d */
[----:B------:R-:W-:Y:S04]  /*8e70*/  STL [R1+0x2144], R44 ;  /* 0x0021442c01007387 */ /* 0x000fe80000100800 */
[----:B------:R-:W-:Y:S04]  /*8e80*/  STL [R1+0x2148], R34 ;  /* 0x0021482201007387 */ /* 0x000fe80000100800 */
[----:B------:R0:W-:Y:S04]  /*8e90*/  STL [R1+0x2140], R0 ;  /* 0x0021400001007387 */ /* 0x0001e80000100800 */
[----:B------:R-:W-:Y:S04]  /*8ea0*/  STL [R1+0x212c], R35 ;  /* 0x00212c2301007387 */ /* 0x000fe80000100800 */
[----:B--2---:R1:W-:Y:S01]  /*8eb0*/  STL [R1+0x2134], R46 ;  /* 0x0021342e01007387 */ /* 0x0043e20000100800 */
[----:B0-----:R-:W-:-:S03]  /*8ec0*/  IMAD.MOV.U32 R0, RZ, RZ, R47 ;  /* 0x000000ffff007224 */ /* 0x001fc600078e002f */
[----:B------:R-:W2:Y:S04]  /*8ed0*/  LDL.LU.64 R4, [R1+0x248] ;  /* 0x0002480001047983 */ /* 0x000ea80000300a00 */
[----:B------:R3:W-:Y:S04]  /*8ee0*/  STL [R1+0x2130], R0 ;  /* 0x0021300001007387 */ /* 0x0007e80000100800 */
[----:B------:R-:W-:Y:S04]  /*8ef0*/  STL [R1+0x2138], R36 ;  /* 0x0021382401007387 */ /* 0x000fe80000100800 */
[----:B------:R-:W2:Y:S04]  /*8f00*/  LDL.LU.64 R8, [R1+0x150] ;  /* 0x0001500001087983 */ /* 0x000ea80000300a00 */
[----:B------:R-:W-:Y:S04]  /*8f10*/  STL [R1+0x211c], R37 ;  /* 0x00211c2501007387 */ /* 0x000fe80000100800 */
[----:B------:R-:W2:Y:S01]  /*8f20*/  LDL.LU.64 R44, [R1+0x250] ;  /* 0x00025000012c7983 */ /* 0x000ea20000300a00 */
[----:B-1----:R-:W-:-:S02]  /*8f30*/  IMAD.MOV.U32 R46, RZ, RZ, R48 ;  /* 0x000000ffff2e7224 */ /* 0x002fc400078e0030 */
[----:B------:R-:W-:Y:S02]  /*8f40*/  IMAD.MOV.U32 R47, RZ, RZ, R49 ;  /* 0x000000ffff2f7224 */ /* 0x000fe400078e0031 */
[----:B------:R-:W-:Y:S02]  /*8f50*/  IMAD.MOV.U32 R48, RZ, RZ, R2 ;  /* 0x000000ffff307224 */ /* 0x000fe400078e0002 */
[----:B------:R-:W-:Y:S02]  /*8f60*/  IMAD.MOV.U32 R49, RZ, RZ, R3 ;  /* 0x000000ffff317224 */ /* 0x000fe400078e0003 */
[----:B------:R-:W2:Y:S01]  /*8f70*/  LDL.LU.64 R2, [R1+0x158] ;  /* 0x0001580001027983 */ /* 0x000ea20000300a00 */
[----:B---3--:R-:W-:-:S03]  /*8f80*/  IMAD.MOV.U32 R0, RZ, RZ, R7 ;  /* 0x000000ffff007224 */ /* 0x008fc600078e0007 */
[----:B------:R-:W-:Y:S04]  /*8f90*/  STL [R1+0x2124], R6 ;  /* 0x0021240601007387 */ /* 0x000fe80000100800 */
[----:B------:R-:W-:Y:S04]  /*8fa0*/  STL [R1+0x2128], R38 ;  /* 0x0021282601007387 */ /* 0x000fe80000100800 */
[----:B------:R0:W-:Y:S04]  /*8fb0*/  STL [R1+0x2120], R0 ;  /* 0x0021200001007387 */ /* 0x0001e80000100800 */
[----:B------:R-:W-:Y:S04]  /*8fc0*/  STL [R1+0x210c], R39 ;  /* 0x00210c2701007387 */ /* 0x000fe80000100800 */
[----:B------:R-:W-:Y:S01]  /*8fd0*/  STL [R1+0x2114], R12 ;  /* 0x0021140c01007387 */ /* 0x000fe20000100800 */
[----:B0-----:R-:W-:-:S03]  /*8fe0*/  IMAD.MOV.U32 R0, RZ, RZ, R13 ;  /* 0x000000ffff007224 */ /* 0x001fc600078e000d */
[----:B------:R-:W3:Y:S04]  /*8ff0*/  LDL.LU.64 R6, [R1+0x160] ;  /* 0x0001600001067983 */ /* 0x000ee80000300a00 */
[----:B------:R-:W3:Y:S04]  /*9000*/  LDL.LU.64 R16, [R1+0x258] ;  /* 0x0002580001107983 */ /* 0x000ee80000300a00 */
[----:B------:R0:W-:Y:S04]  /*9010*/  STL [R1+0x2110], R0 ;  /* 0x0021100001007387 */ /* 0x0001e80000100800 */
[----:B------:R-:W-:Y:S04]  /*9020*/  STL [R1+0x2118], R40 ;  /* 0x0021182801007387 */ /* 0x000fe80000100800 */
[----:B------:R-:W-:Y:S04]  /*9030*/  STL [R1+0x20fc], R41 ;  /* 0x0020fc2901007387 */ /* 0x000fe80000100800 */
[----:B----4-:R-:W-:Y:S04]  /*9040*/  STL [R1+0x2104], R10 ;  /* 0x0021040a01007387 */ /* 0x010fe80000100800 */
[----:B------:R-:W4:Y:S01]  /*9050*/  LDL.LU.64 R14, [R1+0x260] ;  /* 0x00026000010e7983 */ /* 0x000f220000300a00 */
[----:B0-----:R-:W-:-:S03]  /*9060*/  IMAD.MOV.U32 R0, RZ, RZ, R11 ;  /* 0x000000ffff007224 */ /* 0x001fc600078e000b */
[----:B------:R-:W-:Y:S04]  /*9070*/  STL [R1+0x2108], R42 ;  /* 0x0021082a01007387 */ /* 0x000fe80000100800 */
[----:B------:R2:W-:Y:S04]  /*9080*/  STL [R1+0x2100], R0 ;  /* 0x0021000001007387 */ /* 0x0005e80000100800 */
[----:B------:R-:W4:Y:S04]  /*9090*/  LDL.LU.64 R18, [R1+0x168] ;  /* 0x0001680001127983 */ /* 0x000f280000300a00 */
[----:B------:R-:W-:Y:S04]  /*90a0*/  STL [R1+0xfa8], R43 ;  /* 0x000fa82b01007387 */ /* 0x000fe80000100800 */
[----:B------:R-:W4:Y:S01]  /*90b0*/  LDL.LU.64 R12, [R1+0x268] ;  /* 0x00026800010c7983 */ /* 0x000f220000300a00 */
[----:B--2---:R-:W-:-:S03]  /*90c0*/  IMAD.MOV.U32 R0, RZ, RZ, R5 ;  /* 0x000000ffff007224 */ /* 0x004fc600078e0005 */
[----:B------:R0:W-:Y:S04]  /*90d0*/  STL [R1+0xfb0], R4 ;  /* 0x000fb00401007387 */ /* 0x0001e80000100800 */
[----:B------:R1:W-:Y:S04]  /*90e0*/  STL [R1+0xfac], R0 ;  /* 0x000fac0001007387 */ /* 0x0003e80000100800 */
[----:B------:R-:W-:Y:S04]  /*90f0*/  STL [R1+0xfb8], R8 ;  /* 0x000fb80801007387 */ /* 0x000fe80000100800 */
[----:B0-----:R-:W2:Y:S01]  /*9100*/  LDL.LU.64 R4, [R1+0x1c0] ;  /* 0x0001c00001047983 */ /* 0x001ea20000300a00 */
[----:B-1----:R-:W-:-:S03]  /*9110*/  IMAD.MOV.U32 R0, RZ, RZ, R9 ;  /* 0x000000ffff007224 */ /* 0x002fc600078e0009 */
[----:B------:R-:W-:Y:S04]  /*9120*/  STL [R1+0xfc0], R44 ;  /* 0x000fc02c01007387 */ /* 0x000fe80000100800 */
[----:B------:R0:W-:Y:S04]  /*9130*/  STL [R1+0xfb4], R0 ;  /* 0x000fb40001007387 */ /* 0x0001e80000100800 */
[----:B------:R-:W2:Y:S01]  /*9140*/  LDL.LU.64 R10, [R1+0x270] ;  /* 0x00027000010a7983 */ /* 0x000ea20000300a00 */
[----:B0-----:R-:W-:-:S05]  /*9150*/  IMAD.MOV.U32 R0, RZ, RZ, R45 ;  /* 0x000000ffff007224 */ /* 0x001fca00078e002d */
[----:B------:R0:W-:Y:S04]  /*9160*/  STL [R1+0xfbc], R0 ;  /* 0x000fbc0001007387 */ /* 0x0001e80000100800 */
[----:B------:R1:W-:Y:S04]  /*9170*/  STL [R1+0x1f74], R2 ;  /* 0x001f740201007387 */ /* 0x0003e80000100800 */
[----:B------:R-:W2:Y:S01]  /*9180*/  LDL.LU.64 R8, [R1+0x1d0] ;  /* 0x0001d00001087983 */ /* 0x000ea20000300a00 */
[----:B0-----:R-:W-:-:S03]  /*9190*/  IMAD.MOV.U32 R0, RZ, RZ, R3 ;  /* 0x000000ffff007224 */ /* 0x001fc600078e0003 */
[----:B------:R-:W2:Y:S04]  /*91a0*/  LDL.LU.64 R44, [R1+0x278] ;  /* 0x00027800012c7983 */ /* 0x000ea80000300a00 */
[----:B-1----:R-:W2:Y:S04]  /*91b0*/  LDL.LU.64 R2, [R1+0x1e0] ;  /* 0x0001e00001027983 */ /* 0x002ea80000300a00 */
[----:B------:R3:W-:Y:S02]  /*91c0*/  STL [R1+0xfc4], R0 ;  /* 0x000fc40001007387 */ /* 0x0007e40000100800 */
[----:B---3--:R-:W-:-:S02]  /*91d0*/  IMAD.MOV.U32 R0, RZ, RZ, R17 ;  /* 0x000000ffff007224 */ /* 0x008fc400078e0011 */
[----:B------:R-:W-:Y:S04]  /*91e0*/  STL [R1+0x1f8c], R16 ;  /* 0x001f8c1001007387 */ /* 0x000fe80000100800 */
[----:B------:R-:W-:Y:S04]  /*91f0*/  STL [R1+0x1f94], R6 ;  /* 0x001f940601007387 */ /* 0x000fe80000100800 */
[----:B------:R0:W-:Y:S02]  /*9200*/  STL [R1+0x1f88], R0 ;  /* 0x001f880001007387 */ /* 0x0001e40000100800 */
[----:B0-----:R-:W-:-:S02]  /*9210*/  IMAD.MOV.U32 R0, RZ, RZ, R7 ;  /* 0x000000ffff007224 */ /* 0x001fc400078e0007 */
[----:B----4-:R-:W-:Y:S04]  /*9220*/  STL [R1+0x1f9c], R14 ;  /* 0x001f9c0e01007387 */ /* 0x010fe80000100800 */
[----:B------:R0:W-:Y:S04]  /*9230*/  STL [R1+0x1f90], R0 ;  /* 0x001f900001007387 */ /* 0x0001e80000100800 */
[----:B------:R-:W3:Y:S01]  /*9240*/  LDL.LU.64 R6, [R1+0x280] ;  /* 0x0002800001067983 */ /* 0x000ee20000300a00 */
[----:B0-----:R-:W-:-:S03]  /*9250*/  IMAD.MOV.U32 R0, RZ, RZ, R15 ;  /* 0x000000ffff007224 */ /* 0x001fc600078e000f */
[----:B------:R-:W-:Y:S04]  /*9260*/  STL [R1+0x1fa4], R18 ;  /* 0x001fa41201007387 */ /* 0x000fe80000100800 */
[----:B------:R0:W-:Y:S04]  /*9270*/  STL [R1+0x1f98], R0 ;  /* 0x001f980001007387 */ /* 0x0001e80000100800 */
[----:B------:R-:W4:Y:S04]  /*9280*/  LDL.LU.64 R16, [R1+0x1e8] ;  /* 0x0001e80001107983 */ /* 0x000f280000300a00 */
[----:B------:R-:W4:Y:S01]  /*9290*/  LDL.LU.64 R14, [R1+0x288] ;  /* 0x00028800010e7983 */ /* 0x000f220000300a00 */
[----:B0-----:R-:W-:-:S03]  /*92a0*/  IMAD.MOV.U32 R0, RZ, RZ, R19 ;  /* 0x000000ffff007224 */ /* 0x001fc600078e0013 */
[----:B------:R-:W-:Y:S04]  /*92b0*/  STL [R1+0x1fac], R12 ;  /* 0x001fac0c01007387 */ /* 0x000fe80000100800 */
[----:B------:R0:W-:Y:S02]  /*92c0*/  STL [R1+0x1fa0], R0 ;  /* 0x001fa00001007387 */ /* 0x0001e40000100800 */
[----:B0-----:R-:W-:Y:S02]  /*92d0*/  IMAD.MOV.U32 R0, RZ, RZ, R13 ;  /* 0x000000ffff007224 */ /* 0x001fe400078e000d */
[----:B--2---:R-:W-:Y:S04]  /*92e0*/  STL [R1+0x1fb4], R4 ;  /* 0x001fb40401007387 */ /* 0x004fe80000100800 */
[----:B------:R0:W-:Y:S04]  /*92f0*/  STL [R1+0x1fa8], R0 ;  /* 0x001fa80001007387 */ /* 0x0001e80000100800 */
[----:B------:R-:W2:Y:S01]  /*9300*/  LDL.LU.64 R12, [R1+0x1f8] ;  /* 0x0001f800010c7983 */ /* 0x000ea20000300a00 */
[----:B0-----:R-:W-:-:S03]  /*9310*/  IMAD.MOV.U32 R0, RZ, RZ, R5 ;  /* 0x000000ffff007224 */ /* 0x001fc600078e0005 */
[----:B------:R-:W2:Y:S04]  /*9320*/  LDL.LU.64 R4, [R1+0x298] ;  /* 0x0002980001047983 */ /* 0x000ea80000300a00 */
[----:B------:R0:W-:Y:S04]  /*9330*/  STL [R1+0x1fb0], R0 ;  /* 0x001fb00001007387 */ /* 0x0001e80000100800 */
[----:B------:R1:W-:Y:S01]  /*9340*/  STL [R1+0x1fbc], R10 ;  /* 0x001fbc0a01007387 */ /* 0x0003e20000100800 */
[----:B0-----:R-:W-:-:S05]  /*9350*/  IMAD.MOV.U32 R0, RZ, RZ, R11 ;  /* 0x000000ffff007224 */ /* 0x001fca00078e000b */
[----:B------:R0:W-:Y:S04]  /*9360*/  STL [R1+0x1fb8], R0 ;  /* 0x001fb80001007387 */ /* 0x0001e80000100800 */
[----:B------:R-:W-:Y:S04]  /*9370*/  STL [R1+0x1fc4], R8 ;  /* 0x001fc40801007387 */ /* 0x000fe80000100800 */
[----:B-1----:R-:W2:Y:S01]  /*9380*/  LDL.LU.64 R10, [R1+0x200] ;  /* 0x00020000010a7983 */ /* 0x002ea20000300a00 */
[----:B0-----:R-:W-:-:S03]  /*9390*/  IMAD.MOV.U32 R0, RZ, RZ, R9 ;  /* 0x000000ffff007224 */ /* 0x001fc600078e0009 */
[----:B------:R-:W-:Y:S04]  /*93a0*/  STL [R1+0x1fcc], R44 ;  /* 0x001fcc2c01007387 */ /* 0x000fe80000100800 */
[----:B------:R0:W-:Y:S02]  /*93b0*/  STL [R1+0x1fc0], R0 ;  /* 0x001fc00001007387 */ /* 0x0001e40000100800 */
[----:B0-----:R-:W-:Y:S02]  /*93c0*/  IMAD.MOV.U32 R0, RZ, RZ, R45 ;  /* 0x000000ffff007224 */ /* 0x001fe400078e002d */
[----:B------:R-:W2:Y:S04]  /*93d0*/  LDL.LU.64 R44, [R1+0x2a0] ;  /* 0x0002a000012c7983 */ /* 0x000ea80000300a00 */
[----:B------:R0:W-:Y:S04]  /*93e0*/  STL [R1+0x1fc8], R0 ;  /* 0x001fc80001007387 */ /* 0x0001e80000100800 */
[----:B------:R1:W-:Y:S01]  /*93f0*/  STL [R1+0x1fd4], R2 ;  /* 0x001fd40201007387 */ /* 0x0003e20000100800 */
[----:B0-----:R-:W-:-:S03]  /*9400*/  IMAD.MOV.U32 R0, RZ, RZ, R3 ;  /* 0x000000ffff007224 */ /* 0x001fc600078e0003 */
[----:B-1----:R-:W2:Y:S04]  /*9410*/  LDL.LU.64 R2, [R1+0x210] ;  /* 0x0002100001027983 */ /* 0x002ea80000300a00 */
[----:B------:R0:W-:Y:S04]  /*9420*/  STL [R1+0x1fd0], R0 ;  /* 0x001fd00001007387 */ /* 0x0001e80000100800 */
[----:B---3--:R1:W-:Y:S04]  /*9430*/  STL [R1+0x1fdc], R6 ;  /* 0x001fdc0601007387 */ /* 0x0083e80000100800 */
[----:B------:R-:W3:Y:S01]  /*9440*/  LDL.LU.64 R8, [R1+0x2a8] ;  /* 0x0002a80001087983 */ /* 0x000ee20000300a00 */
[----:B0-----:R-:W-:-:S05]  /*9450*/  IMAD.MOV.U32 R0, RZ, RZ, R7 ;  /* 0x000000ffff007224 */ /* 0x001fca00078e0007 */
[----:B------:R0:W-:Y:S04]  /*9460*/  STL [R1+0x1fd8], R0 ;  /* 0x001fd80001007387 */ /* 0x0001e80000100800 */
[----:B----4-:R-:W-:Y:S04]  /*9470*/  STL [R1+0x1fe4], R16 ;  /* 0x001fe41001007387 */ /* 0x010fe80000100800 */
[----:B-1----:R-:W4:Y:S01]  /*9480*/  LDL.LU.64 R6, [R1+0x218] ;  /* 0x0002180001067983 */ /* 0x002f220000300a00 */
[----:B0-----:R-:W-:-:S03]  /*9490*/  IMAD.MOV.U32 R0, RZ, RZ, R17 ;  /* 0x000000ffff007224 */ /* 0x001fc600078e0011 */
[----:B------:R-:W-:Y:S04]  /*94a0*/  STL [R1+0x1fec], R14 ;  /* 0x001fec0e01007387 */ /* 0x000fe80000100800 */
[----:B------:R0:W-:Y:S04]  /*94b0*/  STL [R1+0x1fe0], R0 ;  /* 0x001fe00001007387 */ /* 0x0001e80000100800 */
[----:B------:R-:W4:Y:S01]  /*94c0*/  LDL.LU.64 R20, [R1+0x2b0] ;  /* 0x0002b00001147983 */ /* 0x000f220000300a00 */
[----:B0-----:R-:W-:-:S05]  /*94d0*/  IMAD.MOV.U32 R0, RZ, RZ, R15 ;  /* 0x000000ffff007224 */ /* 0x001fca00078e000f */
[----:B------:R2:W-:Y:S02]  /*94e0*/  STL [R1+0x1fe8], R0 ;  /* 0x001fe80001007387 */ /* 0x0005e40000100800 */
[----:B--2---:R-:W-:Y:S02]  /*94f0*/  IMAD.MOV.U32 R0, RZ, RZ, R13 ;  /* 0x000000ffff007224 */ /* 0x004fe400078e000d */
[----:B------:R-:W-:Y:S04]  /*9500*/  STL [R1+0x1ff4], R12 ;  /* 0x001ff40c01007387 */ /* 0x000fe80000100800 */
[----:B------:R-:W-:Y:S04]  /*9510*/  STL [R1+0x1ffc], R4 ;  /* 0x001ffc0401007387 */ /* 0x000fe80000100800 */
[----:B------:R0:W-:Y:S04]  /*9520*/  STL [R1+0x1ff0], R0 ;  /* 0x001ff00001007387 */ /* 0x0001e80000100800 */
[----:B------:R-:W2:Y:S01]  /*9530*/  LDL.LU.64 R18, [R1+0x1b8] ;  /* 0x0001b80001127983 */ /* 0x000ea20000300a00 */
[----:B0-----:R-:W-:-:S05]  /*9540*/  IMAD.MOV.U32 R0, RZ, RZ, R5 ;  /* 0x000000ffff007224 */ /* 0x001fca00078e0005 */
[----:B------:R0:W-:Y:S04]  /*9550*/  STL [R1+0x1ff8], R0 ;  /* 0x001ff80001007387 */ /* 0x0001e80000100800 */
[----:B------:R-:W2:Y:S04]  /*9560*/  LDL.LU.64 R16, [R1+0x2b8] ;  /* 0x0002b80001107983 */ /* 0x000ea80000300a00 */
[----:B------:R-:W-:Y:S01]  /*9570*/  STL [R1+0x2004], R10 ;  /* 0x0020040a01007387 */ /* 0x000fe20000100800 */
[----:B0-----:R-:W-:-:S03]  /*9580*/  IMAD.MOV.U32 R0, RZ, RZ, R11 ;  /* 0x000000ffff007224 */ /* 0x001fc600078e000b */
[----:B------:R-:W2:Y:S04]  /*9590*/  LDL.LU.64 R4, [R1+0x228] ;  /* 0x0002280001047983 */ /* 0x000ea80000300a00 */
[----:B------:R-:W2:Y:S04]  /*95a0*/  LDL.LU.64 R14, [R1+0x2c0] ;  /* 0x0002c000010e7983 */ /* 0x000ea80000300a00 */
[----:B------:R0:W-:Y:S02]  /*95b0*/  STL [R1+0x2000], R0 ;  /* 0x0020000001007387 */ /* 0x0001e40000100800 */
[----:B0-----:R-:W-:-:S02]  /*95c0*/  IMAD.MOV.U32 R0, RZ, RZ, R45 ;  /* 0x000000ffff007224 */ /* 0x001fc400078e002d */
[----:B------:R0:W-:Y:S04]  /*95d0*/  STL [R1+0x200c], R44 ;  /* 0x00200c2c01007387 */ /* 0x0001e80000100800 */
[----:B------:R1:W-:Y:S04]  /*95e0*/  STL [R1+0x2008], R0 ;  /* 0x0020080001007387 */ /* 0x0003e80000100800 */
[----:B0-----:R-:W2:Y:S01]  /*95f0*/  LDL.LU.64 R44, [R1+0x1b0] ;  /* 0x0001b000012c7983 */ /* 0x001ea20000300a00 */
[----:B-1----:R-:W-:-:S03]  /*9600*/  IMAD.MOV.U32 R0, RZ, RZ, R3 ;  /* 0x000000ffff007224 */ /* 0x002fc600078e0003 */
[----:B------:R0:W-:Y:S04]  /*9610*/  STL [R1+0x2014], R2 ;  /* 0x0020140201007387 */ /* 0x0001e80000100800 */
[----:B0-----:R-:W2:Y:S04]  /*9620*/  LDL.LU.64 R2, [R1+0x2c8] ;  /* 0x0002c80001027983 */ /* 0x001ea80000300a00 */
[----:B------:R0:W-:Y:S04]  /*9630*/  STL [R1+0x2010], R0 ;  /* 0x0020100001007387 */ /* 0x0001e80000100800 */
[----:B---3--:R-:W-:Y:S04]  /*9640*/  STL [R1+0x201c], R8 ;  /* 0x00201c0801007387 */ /* 0x008fe80000100800 */
[----:B------:R-:W3:Y:S04]  /*9650*/  LDL.LU.64 R12, [R1+0x1a8] ;  /* 0x0001a800010c7983 */ /* 0x000ee80000300a00 */
[----:B------:R-:W3:Y:S01]  /*9660*/  LDL.LU.64 R10, [R1+0x2d0] ;  /* 0x0002d000010a7983 */ /* 0x000ee20000300a00 */
[----:B0-----:R-:W-:-:S03]  /*9670*/  IMAD.MOV.U32 R0, RZ, RZ, R9 ;  /* 0x000000ffff007224 */ /* 0x001fc600078e0009 */
[----:B----4-:R-:W-:Y:S04]  /*9680*/  STL [R1+0x2024], R6 ;  /* 0x0020240601007387 */ /* 0x010fe80000100800 */
[----:B------:R0:W-:Y:S04]  /*9690*/  STL [R1+0x2018], R0 ;  /* 0x0020180001007387 */ /* 0x0001e80000100800 */
[----:B------:R-:W-:Y:S01]  /*96a0*/  STL [R1+0x202c], R20 ;  /* 0x00202c1401007387 */ /* 0x000fe20000100800 */
[----:B0-----:R-:W-:-:S05]  /*96b0*/  IMAD.MOV.U32 R0, RZ, RZ, R7 ;  /* 0x000000ffff007224 */ /* 0x001fca00078e0007 */
[----:B------:R0:W-:Y:S04]  /*96c0*/  STL [R1+0x2020], R0 ;  /* 0x0020200001007387 */ /* 0x0001e80000100800 */
[----:B------:R-:W4:Y:S04]  /*96d0*/  LDL.LU.64 R8, [R1+0x238] ;  /* 0x0002380001087983 */ /* 0x000f280000300a00 */
[----:B------:R-:W4:Y:S01]  /*96e0*/  LDL.LU.64 R6, [R1+0x2d8] ;  /* 0x0002d80001067983 */ /* 0x000f220000300a00 */
[----:B0-----:R-:W-:-:S03]  /*96f0*/  IMAD.MOV.U32 R0, RZ, RZ, R21 ;  /* 0x000000ffff007224 */ /* 0x001fc600078e0015 */
[----:B--2---:R-:W-:Y:S04]  /*9700*/  STL [R1+0x2034], R18 ;  /* 0x0020341201007387 */ /* 0x004fe80000100800 */
[----:B------:R0:W-:Y:S02]  /*9710*/  STL [R1+0x2028], R0 ;  /* 0x0020280001007387 */ /* 0x0001e40000100800 */
[----:B0-----:R-:W-:-:S05]  /*9720*/  IMAD.MOV.U32 R0, RZ, RZ, R19 ;  /* 0x000000ffff007224 */ /* 0x001fca00078e0013 */
[----:B------:R0:W-:Y:S04]  /*9730*/  STL [R1+0x2030], R0 ;  /* 0x0020300001007387 */ /* 0x0001e80000100800 */
[----:B------:R-:W-:Y:S01]  /*9740*/  STL [R1+0x203c], R16 ;  /* 0x00203c1001007387 */ /* 0x000fe20000100800 */
[----:B0-----:R-:W-:-:S03]  /*9750*/  IMAD.MOV.U32 R0, RZ, RZ, R17 ;  /* 0x000000ffff007224 */ /* 0x001fc600078e0011 */
[----:B------:R-:W-:Y:S04]  /*9760*/  STL [R1+0x2044], R4 ;  /* 0x0020440401007387 */ /* 0x000fe80000100800 */
[----:B------:R0:W-:Y:S04]  /*9770*/  STL [R1+0x2038], R0 ;  /* 0x0020380001007387 */ /* 0x0001e80000100800 */
[----:B------:R-:W-:Y:S01]  /*9780*/  STL [R1+0x204c], R14 ;  /* 0x00204c0e01007387 */ /* 0x000fe20000100800 */
[----:B0-----:R-:W-:-:S05]  /*9790*/  IMAD.MOV.U32 R0, RZ, RZ, R5 ;  /* 0x000000ffff007224 */ /* 0x001fca00078e0005 */
[----:B------:R0:W-:Y:S04]  /*97a0*/  STL [R1+0x2040], R0 ;  /* 0x0020400001007387 */ /* 0x0001e80000100800 */
[----:B------:R-:W2:Y:S01]  /*97b0*/  LDL.LU.64 R4, [R1+0x1a0] ;  /* 0x0001a00001047983 */ /* 0x000ea20000300a00 */
[----:B0-----:R-:W-:-:S05]  /*97c0*/  IMAD.MOV.U32 R0, RZ, RZ, R15 ;  /* 0x000000ffff007224 */ /* 0x001fca00078e000f */
[----:B------:R0:W-:Y:S04]  /*97d0*/  STL [R1+0x2048], R0 ;  /* 0x0020480001007387 */ /* 0x0001e80000100800 */
[----:B------:R1:W-:Y:S01]  /*97e0*/  STL [R1+0x2054], R44 ;  /* 0x0020542c01007387 */ /* 0x0003e20000100800 */
[----:B0-----:R-:W-:-:S03]  /*97f0*/  IMAD.MOV.U32 R0, RZ, RZ, R45 ;  /* 0x000000ffff007224 */ /* 0x001fc600078e002d */
[----:B-1----:R-:W2:Y:S04]  /*9800*/  LDL.LU.64 R44, [R1+0x2e0] ;  /* 0x0002e000012c7983 */ /* 0x002ea80000300a00 */
[----:B------:R0:W-:Y:S04]  /*9810*/  STL [R1+0x2050], R0 ;  /* 0x0020500001007387 */ /* 0x0001e80000100800 */
[----:B------:R1:W-:Y:S01]  /*9820*/  STL [R1+0x205c], R2 ;  /* 0x00205c0201007387 */ /* 0x0003e20000100800 */
[----:B0-----:R-:W-:-:S03]  /*9830*/  IMAD.MOV.U32 R0, RZ, RZ, R3 ;  /* 0x000000ffff007224 */ /* 0x001fc600078e0003 */
[----:B---3--:R-:W-:Y:S04]  /*9840*/  STL [R1+0x2064], R12 ;  /* 0x0020640c01007387 */ /* 0x008fe80000100800 */
[----:B------:R0:W-:Y:S04]  /*9850*/  STL [R1+0x2058], R0 ;  /* 0x0020580001007387 */ /* 0x0001e80000100800 */
[----:B-1----:R-:W3:Y:S01]  /*9860*/  LDL.LU.64 R2, [R1+0x198] ;  /* 0x0001980001027983 */ /* 0x002ee20000300a00 */
[----:B0-----:R-:W-:-:S03]  /*9870*/  IMAD.MOV.U32 R0, RZ, RZ, R13 ;  /* 0x000000ffff007224 */ /* 0x001fc600078e000d */
[----:B------:R-:W-:Y:S04]  /*9880*/  STL [R1+0x206c], R10 ;  /* 0x00206c0a01007387 */ /* 0x000fe80000100800 */
[----:B------:R0:W-:Y:S04]  /*9890*/  STL [R1+0x2060], R0 ;  /* 0x0020600001007387 */ /* 0x0001e80000100800 */
[----:B------:R-:W3:Y:S01]  /*98a0*/  LDL.LU.64 R24, [R1+0x2e8] ;  /* 0x0002e80001187983 */ /* 0x000ee20000300a00 */
[----:B0-----:R-:W-:-:S03]  /*98b0*/  IMAD.MOV.U32 R0, RZ, RZ, R11 ;  /* 0x000000ffff007224 */ /* 0x001fc600078e000b */
[----:B----4-:R-:W-:Y:S01]  /*98c0*/  STL [R1+0x2074], R8 ;  /* 0x0020740801007387 */ /* 0x010fe20000100800 */
[----:B------:R-:W0:Y:S03]  /*98d0*/  LDC R11, c[0x0][0x3a8] ;  /* 0x0000ea00ff0b7b82 */ /* 0x000e260000000800 */
[----:B------:R1:W-:Y:S04]  /*98e0*/  STL [R1+0x2068], R0 ;  /* 0x0020680001007387 */ /* 0x0003e80000100800 */
[----:B------:R-:W4:Y:S04]  /*98f0*/  LDL.LU.64 R22, [R1+0x190] ;  /* 0x0001900001167983 */ /* 0x000f280000300a00 */
[----:B------:R-:W4:Y:S01]  /*9900*/  LDL.LU.64 R20, [R1+0x2f0] ;  /* 0x0002f00001147983 */ /* 0x000f220000300a00 */
[----:B-1----:R-:W-:-:S05]  /*9910*/  IMAD.MOV.U32 R0, RZ, RZ, R9 ;  /* 0x000000ffff007224 */ /* 0x002fca00078e0009 */
[----:B------:R1:W-:Y:S04]  /*9920*/  STL [R1+0x2070], R0 ;  /* 0x0020700001007387 */ /* 0x0003e80000100800 */
[----:B------:R-:W-:Y:S04]  /*9930*/  STL [R1+0x207c], R6 ;  /* 0x00207c0601007387 */ /* 0x000fe80000100800 */
[----:B------:R-:W4:Y:S04]  /*9940*/  LDL.LU.64 R18, [R1+0x188] ;  /* 0x0001880001127983 */ /* 0x000f280000300a00 */
[----:B------:R-:W4:Y:S01]  /*9950*/  LDL.LU.64 R16, [R1+0x2f8] ;  /* 0x0002f80001107983 */ /* 0x000f220000300a00 */
[----:B-1----:R-:W-:-:S03]  /*9960*/  IMAD.MOV.U32 R0, RZ, RZ, R7 ;  /* 0x000000ffff007224 */ /* 0x002fc600078e0007 */
[----:B------:R-:W4:Y:S04]  /*9970*/  LDL.LU.64 R12, [R1+0x300] ;  /* 0x00030000010c7983 */ /* 0x000f280000300a00 */
[----:B------:R-:W4:Y:S04]  /*9980*/  LDL.LU.64 R14, [R1+0x180] ;  /* 0x00018000010e7983 */ /* 0x000f280000300a00 */
[----:B------:R2:W-:Y:S02]  /*9990*/  STL [R1+0x2078], R0 ;  /* 0x0020780001007387 */ /* 0x0005e40000100800 */
[----:B--2---:R-:W-:-:S02]  /*99a0*/  IMAD.MOV.U32 R0, RZ, RZ, R5 ;  /* 0x000000ffff007224 */ /* 0x004fc400078e0005 */
[----:B------:R-:W-:Y:S04]  /*99b0*/  STL [R1+0x2084], R4 ;  /* 0x0020840401007387 */ /* 0x000fe80000100800 */
[----:B------:R1:W-:Y:S04]  /*99c0*/  STL [R1+0x2080], R0 ;  /* 0x0020800001007387 */ /* 0x0003e80000100800 */
[----:B------:R-:W2:Y:S04]  /*99d0*/  LDL.LU.64 R8, [R1+0x178] ;  /* 0x0001780001087983 */ /* 0x000ea80000300a00 */
[----:B------:R-:W-:Y:S01]  /*99e0*/  STL [R1+0x208c], R44 ;  /* 0x00208c2c01007387 */ /* 0x000fe20000100800 */
[----:B-1----:R-:W-:-:S03]  /*99f0*/  IMAD.MOV.U32 R0, RZ, RZ, R45 ;  /* 0x000000ffff007224 */ /* 0x002fc600078e002d */
[----:B------:R-:W2:Y:S04]  /*9a00*/  LDL.LU.64 R6, [R1+0x308] ;  /* 0x0003080001067983 */ /* 0x000ea80000300a00 */
[----:B------:R-:W2:Y:S04]  /*9a10*/  LDL.LU.64 R4, [R1+0x170] ;  /* 0x0001700001047983 */ /* 0x000ea80000300a00 */
[----:B------:R1:W-:Y:S04]  /*9a20*/  STL [R1+0x2088], R0 ;  /* 0x0020880001007387 */ /* 0x0003e80000100800 */
[----:B---3--:R3:W-:Y:S01]  /*9a30*/  STL [R1+0x2094], R2 ;  /* 0x0020940201007387 */ /* 0x0087e20000100800 */
[----:B-1----:R-:W-:-:S03]  /*9a40*/  IMAD.MOV.U32 R0, RZ, RZ, R3 ;  /* 0x000000ffff007224 */ /* 0x002fc600078e0003 */
[----:B---3--:R-:W3:Y:S04]  /*9a50*/  LDL.LU.64 R2, [R1+0x310] ;  /* 0x0003100001027983 */ /* 0x008ee80000300a00 */
[----:B------:R1:W-:Y:S04]  /*9a60*/  STL [R1+0x2090], R0 ;  /* 0x0020900001007387 */ /* 0x0003e80000100800 */
[----:B------:R-:W-:Y:S04]  /*9a70*/  STL [R1+0x209c], R24 ;  /* 0x00209c1801007387 */ /* 0x000fe80000100800 */
[----:B------:R-:W3:Y:S01]  /*9a80*/  LDL.LU.64 R44, [R1+0x290] ;  /* 0x00029000012c7983 */ /* 0x000ee20000300a00 */
[----:B-1----:R-:W-:-:S03]  /*9a90*/  IMAD.MOV.U32 R0, RZ, RZ, R25 ;  /* 0x000000ffff007224 */ /* 0x002fc600078e0019 */
[----:B----4-:R-:W-:Y:S04]  /*9aa0*/  STL [R1+0x20a4], R22 ;  /* 0x0020a41601007387 */ /* 0x010fe80000100800 */
[----:B------:R1:W-:Y:S04]  /*9ab0*/  STL [R1+0x2098], R0 ;  /* 0x0020980001007387 */ /* 0x0003e80000100800 */
[----:B------:R-:W-:Y:S01]  /*9ac0*/  STL [R1+0x20ac], R20 ;  /* 0x0020ac1401007387 */ /* 0x000fe20000100800 */
[----:B-1----:R-:W-:-:S05]  /*9ad0*/  IMAD.MOV.U32 R0, RZ, RZ, R23 ;  /* 0x000000ffff007224 */ /* 0x002fca00078e0017 */
[----:B------:R1:W-:Y:S02]  /*9ae0*/  STL [R1+0x20a0], R0 ;  /* 0x0020a00001007387 */ /* 0x0003e40000100800 */
[----:B-1----:R-:W-:-:S05]  /*9af0*/  IMAD.MOV.U32 R0, RZ, RZ, R21 ;  /* 0x000000ffff007224 */ /* 0x002fca00078e0015 */
[----:B------:R1:W-:Y:S04]  /*9b00*/  STL [R1+0x20a8], R0 ;  /* 0x0020a80001007387 */ /* 0x0003e80000100800 */
[----:B------:R-:W-:Y:S01]  /*9b10*/  STL [R1+0x20b4], R18 ;  /* 0x0020b41201007387 */ /* 0x000fe20000100800 */
[----:B-1----:R-:W-:-:S03]  /*9b20*/  IMAD.MOV.U32 R0, RZ, RZ, R19 ;  /* 0x000000ffff007224 */ /* 0x002fc600078e0013 */
[----:B------:R1:W-:Y:S04]  /*9b30*/  STL [R1+0x20bc], R16 ;  /* 0x0020bc1001007387 */ /* 0x0003e80000100800 */
[----:B------:R4:W-:Y:S04]  /*9b40*/  STL [R1+0x20b0], R0 ;  /* 0x0020b00001007387 */ /* 0x0009e80000100800 */
[----:B------:R4:W-:Y:S01]  /*9b50*/  STL [R1+0x20c4], R14 ;  /* 0x0020c40e01007387 */ /* 0x0009e20000100800 */
[----:B0-----:R-:W-:Y:S01]  /*9b60*/  IMAD R10, R11, 0x3a, RZ ;  /* 0x0000003a0b0a7824 */ /* 0x001fe200078e02ff */
[----:B-1----:R-:W0:Y:S01]  /*9b70*/  LDC R16, c[0x0][0x3a8] ;  /* 0x0000ea00ff107b82 */ /* 0x002e220000000800 */
[----:B----4-:R-:W-:-:S05]  /*9b80*/  IMAD.MOV.U32 R0, RZ, RZ, R17 ;  /* 0x000000ffff007224 */ /* 0x010fca00078e0011 */
[----:B------:R1:W-:Y:S02]  /*9b90*/  STL [R1+0x20b8], R0 ;  /* 0x0020b80001007387 */ /* 0x0003e40000100800 */
[----:B------:R-:W4:Y:S02]  /*9ba0*/  LDC R14, c[0x0][0x3a8] ;  /* 0x0000ea00ff0e7b82 */ /* 0x000f240000000800 */
[----:B------:R1:W-:Y:S02]  /*9bb0*/  STL [R1+0x20cc], R12 ;  /* 0x0020cc0c01007387 */ /* 0x0003e40000100800 */
[----:B-1----:R-:W-:-:S04]  /*9bc0*/  IMAD.MOV.U32 R0, RZ, RZ, R15 ;  /* 0x000000ffff007224 */ /* 0x002fc800078e000f */
[----:B------:R-:W1:Y:S01]  /*9bd0*/  LDC R15, c[0x0][0x3a8] ;  /* 0x0000ea00ff0f7b82 */ /* 0x000e620000000800 */
[----:B------:R0:W-:Y:S07]  /*9be0*/  STL [R1+0x20c0], R0 ;  /* 0x0020c00001007387 */ /* 0x0001ee0000100800 */
[----:B------:R-:W1:Y:S01]  /*9bf0*/  LDC R12, c[0x0][0x3a8] ;  /* 0x0000ea00ff0c7b82 */ /* 0x000e620000000800 */
[----:B0-----:R-:W-:-:S07]  /*9c00*/  IMAD.MOV.U32 R0, RZ, RZ, R13 ;  /* 0x000000ffff007224 */ /* 0x001fce00078e000d */
[----:B------:R-:W0:Y:S01]  /*9c10*/  LDC R13, c[0x0][0x3a8] ;  /* 0x0000ea00ff0d7b82 */ /* 0x000e220000000800 */
[----:B--2---:R-:W-:Y:S04]  /*9c20*/  STL [R1+0x20d4], R8 ;  /* 0x0020d40801007387 */ /* 0x004fe80000100800 */
[----:B------:R2:W-:Y:S02]  /*9c30*/  STL [R1+0x20c8], R0 ;  /* 0x0020c80001007387 */ /* 0x0005e40000100800 */
[----:B--2---:R-:W-:Y:S02]  /*9c40*/  IMAD.MOV.U32 R0, RZ, RZ, R9 ;  /* 0x000000ffff007224 */ /* 0x004fe400078e0009 */
[----:B------:R-:W-:Y:S04]  /*9c50*/  STL [R1+0x20dc], R6 ;  /* 0x0020dc0601007387 */ /* 0x000fe80000100800 */
[----:B------:R2:W-:Y:S04]  /*9c60*/  STL [R1+0x20d0], R0 ;  /* 0x0020d00001007387 */ /* 0x0005e80000100800 */
[----:B------:R0:W-:Y:S01]  /*9c70*/  STL [R1+0x20e4], R4 ;  /* 0x0020e40401007387 */ /* 0x0001e20000100800 */
[----:B--2---:R-:W-:-:S02]  /*9c80*/  IMAD.MOV.U32 R0, RZ, RZ, R7 ;  /* 0x000000ffff007224 */ /* 0x004fc400078e0007 */
[----:B0-----:R-:W-:-:S03]  /*9c90*/  IMAD.MOV.U32 R4, RZ, RZ, R5 ;  /* 0x000000ffff047224 */ /* 0x001fc600078e0005 */
[----:B------:R0:W-:Y:S04]  /*9ca0*/  STL [R1+0x20d8], R0 ;  /* 0x0020d80001007387 */ /* 0x0001e80000100800 */
[----:B------:R2:W-:Y:S01]  /*9cb0*/  STL [R1+0x20e0], R4 ;  /* 0x0020e00401007387 */ /* 0x0005e20000100800 */
[----:B---3--:R-:W-:Y:S02]  /*9cc0*/  IMAD.MOV.U32 R6, RZ, RZ, R3 ;  /* 0x000000ffff067224 */ /* 0x008fe400078e0003 */
[----:B0-----:R-:W-:Y:S01]  /*9cd0*/  IMAD R0, R11, 0x3f, RZ ;  /* 0x0000003f0b007824 */ /* 0x001fe200078e02ff */
[----:B------:R-:W-:Y:S03]  /*9ce0*/  STL [R1+0x20ec], R2 ;  /* 0x0020ec0201007387 */ /* 0x000fe60000100800 */
[----:B--2---:R-:W-:Y:S01]  /*9cf0*/  IMAD.WIDE R4, R0, 0x2, R46 ;  /* 0x0000000200047825 */ /* 0x004fe200078e022e */
[----:B------:R0:W-:Y:S04]  /*9d00*/  STL [R1+0x20e8], R6 ;  /* 0x0020e80601007387 */ /* 0x0001e80000100800 */
[----:B------:R-:W-:Y:S01]  /*9d10*/  STL [R1+0x20f4], R44 ;  /* 0x0020f42c01007387 */ /* 0x000fe20000100800 */
[----:B0-----:R-:W-:-:S03]  /*9d20*/  IMAD.MOV.U32 R6, RZ, RZ, R45 ;  /* 0x000000ffff067224 */ /* 0x001fc600078e002d */
[----:B------:R-:W-:Y:S01]  /*9d30*/  STL [R1+0x20f8], R4 ;  /* 0x0020f80401007387 */ /* 0x000fe20000100800 */
[----:B------:R-:W-:-:S03]  /*9d40*/  IMAD.WIDE R2, R0, 0x2, R48 ;  /* 0x0000000200027825 */ /* 0x000fc600078e0230 */
[----:B------:R0:W-:Y:S04]  /*9d50*/  STL [R1+0x20f0], R6 ;  /* 0x0020f00601007387 */ /* 0x0001e80000100800 */
[----:B------:R2:W-:Y:S01]  /*9d60*/  STL [R1+0x1f78], R5 ;  /* 0x001f780501007387 */ /* 0x0005e20000100800 */
[----:B0-----:R-:W-:-:S03]  /*9d70*/  IMAD.WIDE R6, R0, 0x2, R50 ;  /* 0x0000000200067825 */ /* 0x001fc600078e0232 */
[----:B------:R-:W-:Y:S01]  /*9d80*/  STL [R1+0x1f84], R2 ;  /* 0x001f840201007387 */ /* 0x000fe20000100800 */
[----:B--2---:R-:W-:-:S03]  /*9d90*/  IMAD.WIDE R4, R0, 0x2, R52 ;  /* 0x0000000200047825 */ /* 0x004fc600078e0234 */
[----:B------:R0:W-:Y:S04]  /*9da0*/  STL [R1+0x1f7c], R3 ;  /* 0x001f7c0301007387 */ /* 0x0001e80000100800 */
[----:B------:R-:W-:Y:S04]  /*9db0*/  STL [R1+0x1f80], R6 ;  /* 0x001f800601007387 */ /* 0x000fe80000100800 */
[----:B------:R2:W-:Y:S01]  /*9dc0*/  STL [R1+0x1f5c], R7 ;  /* 0x001f5c0701007387 */ /* 0x0005e20000100800 */
[----:B0-----:R-:W-:-:S03]  /*9dd0*/  IMAD.WIDE R2, R0, 0x2, R54 ;  /* 0x0000000200027825 */ /* 0x001fc600078e0236 */
[----:B------:R-:W-:Y:S04]  /*9de0*/  STL [R1+0x1f70], R4 ;  /* 0x001f700401007387 */ /* 0x000fe80000100800 */
[----:B------:R0:W-:Y:S01]  /*9df0*/  STL [R1+0x1f60], R5 ;  /* 0x001f600501007387 */ /* 0x0001e20000100800 */
[----:B--2---:R-:W-:-:S03]  /*9e00*/  IMAD.WIDE R6, R0, 0x2, R58 ;  /* 0x0000000200067825 */ /* 0x004fc600078e023a */
[----:B------:R-:W-:Y:S01]  /*9e10*/  STL [R1+0x1f6c], R2 ;  /* 0x001f6c0201007387 */ /* 0x000fe20000100800 */
[----:B------:R-:W-:Y:S02]  /*9e20*/  IMAD R8, R11, 0x3e, RZ ;  /* 0x0000003e0b087824 */ /* 0x000fe400078e02ff */
[C---:B0-----:R-:W-:Y:S01]  /*9e30*/  IMAD.WIDE R4, R0.reuse, 0x2, R56 ;  /* 0x0000000200047825 */ /* 0x041fe200078e0238 */
[----:B------:R0:W-:Y:S04]  /*9e40*/  STL [R1+0x1f64], R3 ;  /* 0x001f640301007387 */ /* 0x0001e80000100800 */
[----:B------:R-:W-:Y:S04]  /*9e50*/  STL [R1+0x1f68], R4 ;  /* 0x001f680401007387 */ /* 0x000fe80000100800 */
[----:B------:R2:W-:Y:S01]  /*9e60*/  STL [R1+0x1f54], R5 ;  /* 0x001f540501007387 */ /* 0x0005e20000100800 */
[----:B0-----:R-:W-:-:S03]  /*9e70*/  IMAD.WIDE R2, R0, 0x2, R60 ;  /* 0x0000000200027825 */ /* 0x001fc600078e023c */
[----:B------:R-:W-:Y:S04]  /*9e80*/  STL [R1+0x1f58], R6 ;  /* 0x001f580601007387 */ /* 0x000fe80000100800 */
[----:B------:R0:W-:Y:S01]  /*9e90*/  STL [R1+0x1f3c], R7 ;  /* 0x001f3c0701007387 */ /* 0x0001e20000100800 */
[----:B--2---:R-:W-:-:S03]  /*9ea0*/  IMAD.WIDE R4, R8, 0x2, R46 ;  /* 0x0000000208047825 */ /* 0x004fc600078e022e */
[----:B------:R-:W-:Y:S04]  /*9eb0*/  STL [R1+0x1f50], R2 ;  /* 0x001f500201007387 */ /* 0x000fe80000100800 */
        /* <DEDUP_REMOVED lines=15> */
[----:B------:R-:W-:Y:S02]  /*9fb0*/  IMAD R0, R11, 0x3d, RZ ;  /* 0x0000003d0b007824 */ /* 0x000fe400078e02ff */
[C---:B--2---:R-:W-:Y:S01]  /*9fc0*/  IMAD.WIDE R4, R8.reuse, 0x2, R56 ;  /* 0x0000000208047825 */ /* 0x044fe200078e0238 */
        /* <DEDUP_REMOVED lines=49> */
[----:B------:R0:W-:Y:S01]  /*a2e0*/  STL [R1+0x1ea0], R3 ;  /* 0x001ea00301007387 */ /* 0x0001e20000100800 */
[----:B------:R-:W-:-:S03]  /*a2f0*/  IMAD R0, R11, 0x3b, RZ ;  /* 0x0000003b0b007824 */ /* 0x000fc600078e02ff */
        /* <DEDUP_REMOVED lines=36> */
[----:B------:R-:W-:-:S03]  /*a540*/  IMAD.WIDE R8, R10, 0x2, R54 ;  /* 0x000000020a087825 */ /* 0x000fc600078e0236 */
[----:B------:R-:W-:Y:S04]  /*a550*/  STL [R1+0xfe0], R2 ;  /* 0x000fe00201007387 */ /* 0x000fe80000100800 */
[----:B------:R2:W-:Y:S01]  /*a560*/  STL [R1+0xfdc], R3 ;  /* 0x000fdc0301007387 */ /* 0x0005e20000100800 */
[----:B0-----:R-:W-:-:S03]  /*a570*/  IMAD.WIDE R6, R10, 0x2, R52 ;  /* 0x000000020a067825 */ /* 0x001fc600078e0234 */
[----:B------:R-:W-:Y:S01]  /*a580*/  STL [R1+0xfe8], R4 ;  /* 0x000fe80401007387 */ /* 0x000fe20000100800 */
[----:B------:R-:W-:-:S03]  /*a590*/  IMAD R0, R11, 0x39, RZ ;  /* 0x000000390b007824 */ /* 0x000fc600078e02ff */
        /* <DEDUP_REMOVED lines=624> */
[----:B------:R-:W-:-:S03]  /*cca0*/  IMAD.SHL.U32 R10, R11, 0x20, RZ ;  /* 0x000000200b0a7824 */ /* 0x000fc600078e00ff */
        /* <DEDUP_REMOVED lines=68> */
[----:B------:R-:W-:Y:S01]  /*d0f0*/  STL [R1+0x16d4], R9 ;  /* 0x0016d40901007387 */ /* 0x000fe20000100800 */
[----:B--2---:R-:W-:-:S03]  /*d100*/  IMAD.WIDE R6, R10, 0x2, R52 ;  /* 0x000000020a067825 */ /* 0x004fc600078e0234 */
[----:B------:R-:W-:Y:S04]  /*d110*/  STL [R1+0x16e0], R2 ;  /* 0x0016e00201007387 */ /* 0x000fe80000100800 */
[----:B------:R0:W-:Y:S04]  /*d120*/  STL [R1+0x16dc], R3 ;  /* 0x0016dc0301007387 */ /* 0x0001e80000100800 */
[----:B------:R-:W-:Y:S04]  /*d130*/  STL [R1+0x16e8], R4 ;  /* 0x0016e80401007387 */ /* 0x000fe80000100800 */
[----:B------:R2:W-:Y:S01]  /*d140*/  STL [R1+0x16e4], R5 ;  /* 0x0016e40501007387 */ /* 0x0005e20000100800 */
[----:B0-----:R-:W-:-:S03]  /*d150*/  IMAD.WIDE R2, R10, 0x2, R54 ;  /* 0x000000020a027825 */ /* 0x001fc600078e0236 */
[----:B------:R-:W-:Y:S04]  /*d160*/  STL [R1+0x16f0], R6 ;  /* 0x0016f00601007387 */ /* 0x000fe80000100800 */
[----:B------:R0:W-:Y:S04]  /*d170*/  STL [R1+0x16ec], R7 ;  /* 0x0016ec0701007387 */ /* 0x0001e80000100800 */
[----:B------:R-:W-:Y:S01]  /*d180*/  STL [R1+0x16f8], R2 ;  /* 0x0016f80201007387 */ /* 0x000fe20000100800 */
[----:B------:R-:W-:-:S03]  /*d190*/  IMAD R0, R11, 0x1d, RZ ;  /* 0x0000001d0b007824 */ /* 0x000fc600078e02ff */
[----:B------:R3:W-:Y:S01]  /*d1a0*/  STL [R1+0x16f4], R3 ;  /* 0x0016f40301007387 */ /* 0x0007e20000100800 */
[----:B--2---:R-:W-:-:S04]  /*d1b0*/  IMAD.WIDE R4, R10, 0x2, R58 ;  /* 0x000000020a047825 */ /* 0x004fc800078e023a */
[----:B0-----:R-:W-:-:S04]  /*d1c0*/  IMAD.WIDE R6, R10, 0x2, R60 ;  /* 0x000000020a067825 */ /* 0x001fc800078e023c */
[----:B---3--:R-:W-:-:S04]  /*d1d0*/  IMAD.WIDE R2, R10, 0x2, R56 ;  /* 0x000000020a027825 */ /* 0x008fc800078e0238 */
[C---:B------:R-:W-:Y:S01]  /*d1e0*/  IMAD.WIDE R8, R0.reuse, 0x2, R46 ;  /* 0x0000000200087825 */ /* 0x040fe200078e022e */
[----:B------:R-:W-:Y:S04]  /*d1f0*/  STL [R1+0x1700], R2 ;  /* 0x0017000201007387 */ /* 0x000fe80000100800 */
        /* <DEDUP_REMOVED lines=8> */
[----:B------:R-:W-:Y:S01]  /*d280*/  STL [R1+0x1714], R9 ;  /* 0x0017140901007387 */ /* 0x000fe20000100800 */
[----:B0-----:R-:W-:-:S03]  /*d290*/  IMAD.WIDE R6, R0, 0x2, R52 ;  /* 0x0000000200067825 */ /* 0x001fc600078e0234 */
        /* <DEDUP_REMOVED lines=8> */
[----:B-1----:R-:W-:Y:S02]  /*d320*/  IMAD R10, R12, 0x1c, RZ ;  /* 0x0000001c0c0a7824 */ /* 0x002fe400078e02ff */
[C---:B--2---:R-:W-:Y:S01]  /*d330*/  IMAD.WIDE R4, R0.reuse, 0x2, R58 ;  /* 0x0000000200047825 */ /* 0x044fe200078e023a */
[----:B------:R1:W-:Y:S01]  /*d340*/  STL [R1+0x1734], R3 ;  /* 0x0017340301007387 */ /* 0x0003e20000100800 */
[----:B------:R-:W2:Y:S02]  /*d350*/  LDC R12, c[0x0][0x3a8] ;  /* 0x0000ea00ff0c7b82 */ /* 0x000ea40000000800 */
[----:B0-----:R-:W-:-:S04]  /*d360*/  IMAD.WIDE R6, R0, 0x2, R60 ;  /* 0x0000000200067825 */ /* 0x001fc800078e023c */
[----:B-1----:R-:W-:-:S04]  /*d370*/  IMAD.WIDE R2, R0, 0x2, R56 ;  /* 0x0000000200027825 */ /* 0x002fc800078e0238 */
        /* <DEDUP_REMOVED lines=8> */
[----:B-1----:R-:W-:-:S03]  /*d400*/  IMAD.WIDE R4, R10, 0x2, R50 ;  /* 0x000000020a047825 */ /* 0x002fc600078e0232 */
        /* <DEDUP_REMOVED lines=11> */
[----:B------:R-:W-:Y:S02]  /*d4c0*/  IMAD R0, R13, 0x1b, RZ ;  /* 0x0000001b0d007824 */ /* 0x000fe400078e02ff */
[C---:B-1----:R-:W-:Y:S01]  /*d4d0*/  IMAD.WIDE R4, R10.reuse, 0x2, R58 ;  /* 0x000000020a047825 */ /* 0x042fe200078e023a */
[----:B------:R1:W-:Y:S01]  /*d4e0*/  STL [R1+0x1774], R3 ;  /* 0x0017740301007387 */ /* 0x0003e20000100800 */
[----:B------:R-:W3:Y:S02]  /*d4f0*/  LDC R13, c[0x0][0x3a8] ;  /* 0x0000ea00ff0d7b82 */ /* 0x000ee40000000800 */
        /* <DEDUP_REMOVED lines=22> */
[----:B--2---:R-:W-:Y:S02]  /*d660*/  IMAD R10, R12, 0x1a, RZ ;  /* 0x0000001a0c0a7824 */ /* 0x004fe400078e02ff */
[C---:B-1----:R-:W-:Y:S01]  /*d670*/  IMAD.WIDE R4, R0.reuse, 0x2, R58 ;  /* 0x0000000200047825 */ /* 0x042fe200078e023a */
        /* <DEDUP_REMOVED lines=24> */
[----:B---3--:R-:W-:Y:S02]  /*d800*/  IMAD R0, R13, 0x19, RZ ;  /* 0x000000190d007824 */ /* 0x008fe400078e02ff */
        /* <DEDUP_REMOVED lines=233> */
[----:B--2---:R-:W-:Y:S02]  /*e6a0*/  IMAD.SHL.U32 R10, R12, 0x10, RZ ;  /* 0x000000100c0a7824 */ /* 0x004fe400078e00ff */
        /* <DEDUP_REMOVED lines=342> */
[----:B-1----:R-:W-:Y:S02]  /*fc10*/  IMAD.WIDE R2, R10, 0x2, R56 ;  /* 0x000000020a027825 */ /* 0x002fe400078e0238 */
[----:B------:R-:W0:Y:S02]  /*fc20*/  LDC R10, c[0x0][0x3a8] ;  /* 0x0000ea00ff0a7b82 */ /* 0x000e240000000800 */
[C---:B------:R-:W-:Y:S01]  /*fc30*/  IMAD.WIDE R8, R0.reuse, 0x2, R46 ;  /* 0x0000000200087825 */ /* 0x040fe200078e022e */
[----:B------:R-:W-:Y:S04]  /*fc40*/  STL [R1+0x1d80], R2 ;  /* 0x001d800201007387 */ /* 0x000fe80000100800 */
[----:B------:R1:W-:Y:S04]  /*fc50*/  STL [R1+0x1d7c], R3 ;  /* 0x001d7c0301007387 */ /* 0x0003e80000100800 */
[----:B------:R-:W-:Y:S04]  /*fc60*/  STL [R1+0x1d88], R4 ;  /* 0x001d880401007387 */ /* 0x000fe80000100800 */
[----:B------:R2:W-:Y:S01]  /*fc70*/  STL [R1+0x1d84], R5 ;  /* 0x001d840501007387 */ /* 0x0005e20000100800 */
[----:B-1----:R-:W-:-:S03]  /*fc80*/  IMAD.WIDE R2, R0, 0x2, R48 ;  /* 0x0000000200027825 */ /* 0x002fc600078e0230 */
[----:B------:R-:W-:Y:S04]  /*fc90*/  STL [R1+0x1d90], R6 ;  /* 0x001d900601007387 */ /* 0x000fe80000100800 */
[----:B------:R1:W-:Y:S01]  /*fca0*/  STL [R1+0x1d8c], R7 ;  /* 0x001d8c0701007387 */ /* 0x0003e20000100800 */
[----:B--2---:R-:W-:-:S03]  /*fcb0*/  IMAD.WIDE R4, R0, 0x2, R50 ;  /* 0x0000000200047825 */ /* 0x004fc600078e0232 */
        /* <DEDUP_REMOVED lines=10> */
[----:B------:R-:W-:Y:S04]  /*fd60*/  STL [R1+0x1dac], R7 ;  /* 0x001dac0701007387 */ /* 0x000fe80000100800 */
[----:B------:R1:W-:Y:S01]  /*fd70*/  STL [R1+0x1db8], R8 ;  /* 0x001db80801007387 */ /* 0x0003e20000100800 */
[----:B--2---:R-:W-:-:S03]  /*fd80*/  IMAD.WIDE R4, R0, 0x2, R58 ;  /* 0x0000000200047825 */ /* 0x004fc600078e023a */
[----:B------:R2:W-:Y:S04]  /*fd90*/  STL [R1+0x1db4], R9 ;  /* 0x001db40901007387 */ /* 0x0005e80000100800 */
[----:B------:R-:W-:Y:S04]  /*fda0*/  STL [R1+0x1dc0], R2 ;  /* 0x001dc00201007387 */ /* 0x000fe80000100800 */
[----:B------:R0:W-:Y:S01]  /*fdb0*/  STL [R1+0x1dbc], R3 ;  /* 0x001dbc0301007387 */ /* 0x0001e20000100800 */
[----:B-1----:R-:W-:Y:S01]  /*fdc0*/  IMAD.SHL.U32 R8, R12, 0x2, RZ ;  /* 0x000000020c087824 */ /* 0x002fe200078e00ff */
[----:B--2---:R-:W1:Y:S02]  /*fdd0*/  LDC R9, c[0x0][0x3a8] ;  /* 0x0000ea00ff097b82 */ /* 0x004e640000000800 */
[----:B------:R-:W-:Y:S01]  /*fde0*/  STL [R1+0x1dc8], R4 ;  /* 0x001dc80401007387 */ /* 0x000fe20000100800 */
[----:B------:R-:W-:-:S04]  /*fdf0*/  IMAD.WIDE R6, R8, 0x2, R46 ;  /* 0x0000000208067825 */ /* 0x000fc800078e022e */
[----:B0-----:R-:W-:Y:S01]  /*fe00*/  IMAD.WIDE R2, R0, 0x2, R60 ;  /* 0x0000000200027825 */ /* 0x001fe200078e023c */
[----:B------:R-:W0:Y:S01]  /*fe10*/  LDC R12, c[0x0][0x3a8] ;  /* 0x0000ea00ff0c7b82 */ /* 0x000e220000000800 */
[----:B------:R2:W-:Y:S07]  /*fe20*/  STL [R1+0x1dc4], R5 ;  /* 0x001dc40501007387 */ /* 0x0005ee0000100800 */
[----:B------:R-:W0:Y:S01]  /*fe30*/  LDC R0, c[0x0][0x3a8] ;  /* 0x0000ea00ff007b82 */ /* 0x000e220000000800 */
[----:B------:R-:W-:Y:S01]  /*fe40*/  STL [R1+0x1dd0], R2 ;  /* 0x001dd00201007387 */ /* 0x000fe20000100800 */
[----:B--2---:R-:W-:-:S03]  /*fe50*/  IMAD.WIDE R4, R8, 0x2, R48 ;  /* 0x0000000208047825 */ /* 0x004fc600078e0230 */
[----:B------:R2:W-:Y:S04]  /*fe60*/  STL [R1+0x1dcc], R3 ;  /* 0x001dcc0301007387 */ /* 0x0005e80000100800 */
[----:B------:R-:W-:Y:S04]  /*fe70*/  STL [R1+0x1dd8], R6 ;  /* 0x001dd80601007387 */ /* 0x000fe80000100800 */
[----:B------:R3:W-:Y:S01]  /*fe80*/  STL [R1+0x1dd4], R7 ;  /* 0x001dd40701007387 */ /* 0x0007e20000100800 */
[----:B--2---:R-:W-:-:S03]  /*fe90*/  IMAD.WIDE R2, R8, 0x2, R50 ;  /* 0x0000000208027825 */ /* 0x004fc600078e0232 */
[----:B------:R-:W-:Y:S04]  /*fea0*/  STL [R1+0x1de0], R4 ;  /* 0x001de00401007387 */ /* 0x000fe80000100800 */
[----:B------:R2:W-:Y:S01]  /*feb0*/  STL [R1+0x1ddc], R5 ;  /* 0x001ddc0501007387 */ /* 0x0005e20000100800 */
[----:B---3--:R-:W-:-:S03]  /*fec0*/  IMAD.WIDE R6, R8, 0x2, R54 ;  /* 0x0000000208067825 */ /* 0x008fc600078e0236 */
        /* <DEDUP_REMOVED lines=17> */
[----:B-1----:R-:W-:-:S03]  /*ffe0*/  IMAD.WIDE R4, R9, 0x2, R48 ;  /* 0x0000000209047825 */ /* 0x002fc600078e0230 */
[----:B------:R-:W-:Y:S01]  /*fff0*/  STL [R1+0x1e18], R2 ;  /* 0x001e180201007387 */ /* 0x000fe20000100800 */
[----:B------:R-:W-:-:S03]  /*10000*/  IMAD.WIDE R8, R12, 0x2, R52 ;  /* 0x000000020c087825 */ /* 0x000fc600078e0234 */
[----:B------:R1:W-:Y:S01]  /*10010*/  STL [R1+0x1e14], R3 ;  /* 0x001e140301007387 */ /* 0x0003e20000100800 */
[----:B0-----:R-:W-:-:S03]  /*10020*/  IMAD.WIDE R6, R10, 0x2, R50 ;  /* 0x000000020a067825 */ /* 0x001fc600078e0232 */
[----:B------:R-:W-:Y:S04]  /*10030*/  STL [R1+0x1e20], R4 ;  /* 0x001e200401007387 */ /* 0x000fe80000100800 */
[----:B------:R4:W-:Y:S01]  /*10040*/  STL [R1+0x1e1c], R5 ;  /* 0x001e1c0501007387 */ /* 0x0009e20000100800 */
[----:B-1----:R-:W-:-:S03]  /*10050*/  IMAD.WIDE R2, R13, 0x2, R54 ;  /* 0x000000020d027825 */ /* 0x002fc600078e0236 */
[----:B------:R-:W-:Y:S04]  /*10060*/  STL [R1+0x1e28], R6 ;  /* 0x001e280601007387 */ /* 0x000fe80000100800 */
[----:B------:R0:W-:Y:S01]  /*10070*/  STL [R1+0x1e24], R7 ;  /* 0x001e240701007387 */ /* 0x0001e20000100800 */
[----:B----4-:R-:W-:-:S03]  /*10080*/  IMAD.WIDE R4, R14, 0x2, R56 ;  /* 0x000000020e047825 */ /* 0x010fc600078e0238 */
[----:B------:R-:W-:Y:S04]  /*10090*/  STL [R1+0x1e30], R8 ;  /* 0x001e300801007387 */ /* 0x000fe80000100800 */
[----:B------:R-:W-:Y:S01]  /*100a0*/  STL [R1+0x1e2c], R9 ;  /* 0x001e2c0901007387 */ /* 0x000fe20000100800 */
[----:B0-----:R-:W-:-:S03]  /*100b0*/  IMAD.WIDE R6, R15, 0x2, R58 ;  /* 0x000000020f067825 */ /* 0x001fc600078e023a */
[----:B------:R-:W-:Y:S04]  /*100c0*/  STL [R1+0x1e38], R2 ;  /* 0x001e380201007387 */ /* 0x000fe80000100800 */
[----:B------:R0:W-:Y:S04]  /*100d0*/  STL [R1+0x1e34], R3 ;  /* 0x001e340301007387 */ /* 0x0001e80000100800 */
[----:B------:R-:W-:Y:S04]  /*100e0*/  STL [R1+0x1e40], R4 ;  /* 0x001e400401007387 */ /* 0x000fe80000100800 */
[----:B------:R-:W-:Y:S01]  /*100f0*/  STL [R1+0x1e3c], R5 ;  /* 0x001e3c0501007387 */ /* 0x000fe20000100800 */
[----:B0-----:R-:W-:-:S03]  /*10100*/  IMAD.WIDE R2, R16, 0x2, R60 ;  /* 0x0000000210027825 */ /* 0x001fc600078e023c */
[----:B------:R-:W-:Y:S04]  /*10110*/  STL [R1+0x1e48], R6 ;  /* 0x001e480601007387 */ /* 0x000fe80000100800 */
[----:B------:R-:W-:Y:S04]  /*10120*/  STL [R1+0x1e44], R7 ;  /* 0x001e440701007387 */ /* 0x000fe80000100800 */
[----:B------:R-:W-:Y:S04]  /*10130*/  STL [R1+0x1e50], R2 ;  /* 0x001e500201007387 */ /* 0x000fe80000100800 */
[----:B------:R0:W-:Y:S04]  /*10140*/  STL [R1+0x1e4c], R3 ;  /* 0x001e4c0301007387 */ /* 0x0001e80000100800 */
[----:B------:R1:W-:Y:S04]  /*10150*/  STL [R1+0xf84], RZ ;  /* 0x000f84ff01007387 */ /* 0x0003e80000100800 */
        /* <DEDUP_REMOVED lines=417> */
[----:B------:R1:W-:Y:S01]  /*11b70*/  STL [R1+0xa54], RZ ;  /* 0x000a54ff01007387 */ /* 0x0003e20000100800 */
[----:B------:R-:W2:Y:S03]  /*11b80*/  S2R R61, SR_TID.X ;  /* 0x00000000003d7919 */ /* 0x000ea60000002100 */
        /* <DEDUP_REMOVED lines=29> */
[----:B--2---:R-:W-:-:S03]  /*11d60*/  LOP3.LUT R61, R61, 0x1f, RZ, 0xc0, !PT ;  /* 0x0000001f3d3d7812 */ /* 0x004fc600078ec0ff */
[----:B------:R1:W-:Y:S04]  /*11d70*/  STL [R1+0xdc], RZ ;  /* 0x0000dcff01007387 */ /* 0x0003e80000100800 */
[----:B------:R1:W-:Y:S04]  /*11d80*/  STL [R1+0xa80], RZ ;  /* 0x000a80ff01007387 */ /* 0x0003e80000100800 */
[----:B------:R1:W-:Y:S04]  /*11d90*/  STL [R1+0xa84], RZ ;  /* 0x000a84ff01007387 */ /* 0x0003e80000100800 */
[----:B------:R1:W-:Y:S04]  /*11da0*/  STL [R1+0xa88], RZ ;  /* 0x000a88ff01007387 */ /* 0x0003e80000100800 */
[----:B------:R1:W-:Y:S01]  /*11db0*/  STL [R1+0xa8c], RZ ;  /* 0x000a8cff01007387 */ /* 0x0003e20000100800 */
[----:B0-----:R-:W-:-:S02]  /*11dc0*/  IMAD.SHL.U32 R3, R61, 0x2, RZ ;  /* 0x000000023d037824 */ /* 0x001fc400078e00ff */
[----:B------:R-:W0:Y:S01]  /*11dd0*/  LDC R61, c[0x0][0x3ac] ;  /* 0x0000eb00ff3d7b82 */ /* 0x000e220000000800 */
        /* <DEDUP_REMOVED lines=25> */
[----:B0-----:R-:W-:-:S03]  /*11f70*/  IMAD.SHL.U32 R0, R61, 0x40, RZ ;  /* 0x000000403d007824 */ /* 0x001fc600078e00ff */
[----:B------:R1:W-:Y:S04]  /*11f80*/  STL [R1+0xa4], RZ ;  /* 0x0000a4ff01007387 */ /* 0x0003e80000100800 */
[----:B------:R1:W-:Y:S04]  /*11f90*/  STL [R1+0xa8], RZ ;  /* 0x0000a8ff01007387 */ /* 0x0003e80000100800 */
[----:B------:R1:W-:Y:S04]  /*11fa0*/  STL [R1+0xac], RZ ;  /* 0x0000acff01007387 */ /* 0x0003e80000100800 */
[----:B------:R1:W-:Y:S04]  /*11fb0*/  STL [R1+0xa60], RZ ;  /* 0x000a60ff01007387 */ /* 0x0003e80000100800 */
[----:B------:R1:W-:Y:S01]  /*11fc0*/  STL [R1+0xa64], RZ ;  /* 0x000a64ff01007387 */ /* 0x0003e20000100800 */
[----:B------:R-:W0:Y:S03]  /*11fd0*/  S2R R61, SR_TID.X ;  /* 0x00000000003d7919 */ /* 0x000e260000002100 */
        /* <DEDUP_REMOVED lines=29> */
[----:B0-----:R-:W-:-:S03]  /*121b0*/  LOP3.LUT R59, R61, 0x7, RZ, 0xc0, !PT ;  /* 0x000000073d3b7812 */ /* 0x001fc600078ec0ff */
[----:B------:R1:W-:Y:S04]  /*121c0*/  STL [R1+0x7d8], RZ ;  /* 0x0007d8ff01007387 */ /* 0x0003e80000100800 */
[----:B------:R1:W-:Y:S01]  /*121d0*/  STL [R1+0x7dc], RZ ;  /* 0x0007dcff01007387 */ /* 0x0003e20000100800 */
[C---:B--2---:R-:W-:Y:S02]  /*121e0*/  IMAD.SHL.U32 R57, R58.reuse, 0x2, RZ ;  /* 0x000000023a397824 */ /* 0x044fe400078e00ff */
[----:B------:R-:W-:Y:S02]  /*121f0*/  IMAD R61, R59, 0x210, RZ ;  /* 0x000002103b3d7824 */ /* 0x000fe400078e02ff */
[----:B------:R-:W-:Y:S02]  /*12200*/  IMAD.SHL.U32 R11, R11, 0x40, RZ ;  /* 0x000000400b0b7824 */ /* 0x000fe400078e00ff */
[----:B------:R-:W-:Y:S01]  /*12210*/  IMAD R59, R59, 0x90, RZ ;  /* 0x000000903b3b7824 */ /* 0x000fe200078e02ff */
[----:B------:R-:W-:Y:S01]  /*12220*/  SHF.R.S32.HI R2, RZ, 0x1f, R0 ;  /* 0x0000001fff027819 */ /* 0x000fe20000011400 */
[----:B------:R-:W-:Y:S01]  /*12230*/  IMAD.SHL.U32 R58, R58, 0x100, RZ ;  /* 0x000001003a3a7824 */ /* 0x000fe200078e00ff */
[----:B------:R-:W-:-:S02]  /*12240*/  LOP3.LUT R61, R61, 0x10, R57, 0x78, !PT ;  /* 0x000000103d3d7812 */ /* 0x000fc400078e7839 */
[----:B------:R-:W-:Y:S01]  /*12250*/  SHF.R.S32.HI R4, RZ, 0x1f, R11 ;  /* 0x0000001fff047819 */ /* 0x000fe2000001140b */
[----:B------:R-:W-:Y:S01]  /*12260*/  USHF.R.S32.HI UR6, URZ, 0x1f, UR4 ;  /* 0x0000001fff067899 */ /* 0x000fe20008011404 */
[----:B------:R-:W-:Y:S02]  /*12270*/  LOP3.LUT R59, R59, 0x30, R57, 0x78, !PT ;  /* 0x000000303b3b7812 */ /* 0x000fe400078e7839 */
[----:B------:R-:W-:Y:S02]  /*12280*/  SHF.L.U64.HI R2, R0, 0x1, R2 ;  /* 0x0000000100027819 */ /* 0x000fe40000010202 */
[----:B------:R-:W-:Y:S02]  /*12290*/  LOP3.LUT R61, R61, 0x1000, R58, 0xf8, !PT ;  /* 0x000010003d3d7812 */ /* 0x000fe400078ef83a */
[----:B------:R-:W-:Y:S01]  /*122a0*/  SHF.L.U64.HI R0, R11, 0x1, R4 ;  /* 0x000000010b007819 */ /* 0x000fe20000010204 */
[----:B------:R-:W-:Y:S01]  /*122b0*/  ULEA.HI UR6, UR6, UR4, URZ, 0x6 ;  /* 0x0000000406067291 */ /* 0x000fe2000f8f30ff */
[----:B------:R-:W-:Y:S01]  /*122c0*/  LOP3.LUT R4, R3, 0x10, RZ, 0x3c, !PT ;  /* 0x0000001003047812 */ /* 0x000fe200078e3cff */
[----:B------:R-:W-:Y:S01]  /*122d0*/  IMAD.SHL.U32 R60, R11, 0x2, RZ ;  /* 0x000000020b3c7824 */ /* 0x000fe200078e00ff */
[----:B------:R-:W-:-:S02]  /*122e0*/  LOP3.LUT R6, R3, 0x20, RZ, 0x3c, !PT ;  /* 0x0000002003067812 */ /* 0x000fc400078e3cff */
[----:B------:R-:W-:Y:S02]  /*122f0*/  LOP3.LUT R5, R3, 0x30, RZ, 0x3c, !PT ;  /* 0x0000003003057812 */ /* 0x000fe400078e3cff */
[----:B------:R-:W-:Y:S02]  /*12300*/  LOP3.LUT R4, R59, 0x40, RZ, 0x3c, !PT ;  /* 0x000000403b047812 */ /* 0x000fe400078e3cff */
[C---:B------:R-:W-:Y:S02]  /*12310*/  LOP3.LUT R6, R61.reuse, 0x20, RZ, 0x3c, !PT ;  /* 0x000000203d067812 */ /* 0x040fe400078e3cff */
[C---:B------:R-:W-:Y:S02]  /*12320*/  LOP3.LUT R5, R61.reuse, 0x40, RZ, 0x3c, !PT ;  /* 0x000000403d057812 */ /* 0x040fe400078e3cff */
[----:B------:R-:W-:Y:S01]  /*12330*/  LOP3.LUT R4, R61, 0x60, RZ, 0x3c, !PT ;  /* 0x000000603d047812 */ /* 0x000fe200078e3cff */
[----:B-1----:R-:W-:-:S12]  /*12340*/  USHF.R.S32.HI UR6, URZ, 0x6, UR6 ;  /* 0x00000006ff067899 */ /* 0x002fd80008011406 */
.L_x_1:
[----:B0-----:R-:W2:Y:S01]  /*12350*/  LDL.64 R6, [R1+0xcf0] ;  /* 0x000cf00001067983 */ /* 0x001ea20000100a00 */
[----:B------:R-:W0:Y:S03]  /*12360*/  LDC R4, c[0x0][0x3a0] ;  /* 0x0000e800ff047b82 */ /* 0x000e260000000800 */
[----:B--2---:R1:W-:Y:S04]  /*12370*/  STL [R1+0x3e0c], R7 ;  /* 0x003e0c0701007387 */ /* 0x0043e80000100800 */
[----:B-1----:R-:W0:Y:S04]  /*12380*/  LDL R7, [R1+0xf84] ;  /* 0x000f840001077983 */ /* 0x002e280000100800 */
[----:B------:R-:W-:Y:S04]  /*12390*/  STL [R1+0x3854], R9 ;  /* 0x0038540901007387 */ /* 0x000fe80000100800 */
        /* <DEDUP_REMOVED lines=73> */
[----:B------:R-:W-:Y:S01]  /*12830*/  STL [R1+0x3aa4], R9 ;  /* 0x003aa40901007387 */ /* 0x000fe20000100800 */
[----:B0-----:R-:W-:-:S03]  /*12840*/  IMAD R4, R7, -0x40, R4 ;  /* 0xffffffc007047824 */ /* 0x001fc600078e0204 */
        /* <DEDUP_REMOVED lines=292> */
[----:B------:R0:W-:Y:S04]  /*13a90*/  STL [R1+0x3e08], R8 ;  /* 0x003e080801007387 */ /* 0x0001e80000100800 */
        /* <DEDUP_REMOVED lines=14> */
[----:B-----5:R-:W-:Y:S04]  /*13b80*/  STL [R1+0x3810], R25 ;  /* 0x0038101901007387 */ /* 0x020fe80000100800 */
        /* <DEDUP_REMOVED lines=51> */
[----:B------:R-:W2:Y:S01]  /*13ec0*/  LDL.LU R7, [R1+0x3e0c] ;  /* 0x003e0c0001077983 */ /* 0x000ea20000300800 */
[----:B------:R-:W-:-:S02]  /*13ed0*/  ISETP.GT.AND P0, PT, R4, RZ, PT ;  /* 0x000000ff0400720c */ /* 0x000fc40003f04270 */
[----:B0-----:R-:W-:Y:S02]  /*13ee0*/  PRMT R8, RZ, 0x7610, R8 ;  /* 0x00007610ff087816 */ /* 0x001fe40000000008 */
[----:B------:R-:W-:Y:S02]  /*13ef0*/  PRMT R9, RZ, 0x7610, R9 ;  /* 0x00007610ff097816 */ /* 0x000fe40000000009 */
[----:B------:R-:W-:-:S07]  /*13f00*/  PRMT R18, RZ, 0x7610, R18 ;  /* 0x00007610ff127816 */ /* 0x000fce0000000012 */
[----:B--2---:R-:W2:Y:S04]  /*13f10*/  @P0 LDG.E.U16 R8, desc[UR8][R6.64] ;  /* 0x0000000806080981 */ /* 0x004ea8000c1e1500 */
[----:B--2---:R0:W-:Y:S04]  /*13f20*/  STL [R1+0xf38], R8 ;  /* 0x000f380801007387 */ /* 0x0041e80000100800 */
[----:B0-----:R-:W2:Y:S04]  /*13f30*/  LDL.LU R8, [R1+0x3e08] ;  /* 0x003e080001087983 */ /* 0x001ea80000300800 */
[----:B------:R-:W3:Y:S04]  /*13f40*/  LDL.64 R6, [R1+0xce8] ;  /* 0x000ce80001067983 */ /* 0x000ee80000100a00 */
[----:B---3--:R-:W3:Y:S04]  /*13f50*/  @P0 LDG.E.U16 R9, desc[UR8][R6.64] ;  /* 0x0000000806090981 */ /* 0x008ee8000c1e1500 */
[----:B---3--:R0:W-:Y:S04]  /*13f60*/  STL [R1+0xf34], R9 ;  /* 0x000f340901007387 */ /* 0x0081e80000100800 */
[----:B0-----:R-:W3:Y:S04]  /*13f70*/  LDL.LU R9, [R1+0x3e04] ;  /* 0x003e040001097983 */ /* 0x001ee80000300800 */
[----:B------:R-:W4:Y:S01]  /*13f80*/  LDL.64 R6, [R1+0xce0] ;  /* 0x000ce00001067983 */ /* 0x000f220000100a00 */
[----:B---3--:R-:W-:-:S03]  /*13f90*/  PRMT R9, RZ, 0x7610, R9 ;  /* 0x00007610ff097816 */ /* 0x008fc60000000009 */
[----:B----4-:R-:W3:Y:S04]  /*13fa0*/  @P0 LDG.E.U16 R18, desc[UR8][R6.64] ;  /* 0x0000000806120981 */ /* 0x010ee8000c1e1500 */
        /* <DEDUP_REMOVED lines=8> */
[----:B------:R-:W-:-:S02]  /*14030*/  ISETP.GT.AND P1, PT, R4, 0x1, PT ;  /* 0x000000010400780c */ /* 0x000fc40003f24270 */
[----:B---3--:R-:W-:Y:S01]  /*14040*/  PRMT R9, RZ, 0x7610, R9 ;  /* 0x00007610ff097816 */ /* 0x008fe20000000009 */
        /* <DEDUP_REMOVED lines=18> */
[----:B------:R-:W4:Y:S04]  /*14170*/  LDL R6, [R1+0x1e4c] ;  /* 0x001e4c0001067983 */ /* 0x000f280000100800 */
[----:B------:R-:W4:Y:S01]  /*14180*/  LDL R7, [R1+0x1e50] ;  /* 0x001e500001077983 */ /* 0x000f220000100800 */
[----:B---3--:R-:W-:-:S02]  /*14190*/  PRMT R9, RZ, 0x7610, R9 ;  /* 0x00007610ff097816 */ /* 0x008fc40000000009 */
[----:B----4-:R-:W-:-:S04]  /*141a0*/  @P1 LOP3.LUT R7, R7, R6, RZ, 0x3c, !PT ;  /* 0x0000000607071212 */ /* 0x010fc800078e3cff */
[----:B------:R-:W-:-:S04]  /*141b0*/  @P1 LOP3.LUT R6, R7, R6, RZ, 0x3c, !PT ;  /* 0x0000000607061212 */ /* 0x000fc800078e3cff */
[----:B------:R-:W-:-:S05]  /*141c0*/  @P1 LOP3.LUT R7, R7, R6, RZ, 0x3c, !PT ;  /* 0x0000000607071212 */ /* 0x000fca00078e3cff */
[----:B------:R-:W3:Y:S04]  /*141d0*/  @P1 LDG.E.U16 R18, desc[UR8][R6.64] ;  /* 0x0000000806121981 */ /* 0x000ee8000c1e1500 */
        /* <DEDUP_REMOVED lines=31> */
[----:B------:R-:W-:-:S02]  /*143d0*/  ISETP.GT.AND P0, PT, R4, 0x2, PT ;  /* 0x000000020400780c */ /* 0x000fc40003f04270 */
[----:B---3--:R-:W-:Y:S02]  /*143e0*/  PRMT R9, RZ, 0x7610, R9 ;  /* 0x00007610ff097816 */ /* 0x008fe40000000009 */
        /* <DEDUP_REMOVED lines=436> */
[----:B------:R-:W-:-:S02]  /*15f30*/  PRMT R2, RZ, 0x7610, R2 ;  /* 0x00007610ff027816 */ /* 0x000fc40000000002 */
[----:B------:R-:W-:Y:S02]  /*15f40*/  ISETP.GT.AND P0, PT, R4, 0x8, PT ;  /* 0x000000080400780c */ /* 0x000fe40003f04270 */
        /* <DEDUP_REMOVED lines=8> */
[----:B------:R-:W4:Y:S02]  /*15fd0*/  LDL R7, [R1+0x1ca8] ;  /* 0x001ca80001077983 */ /* 0x000f240000100800 */
[----:B----4-:R-:W-:-:S04]  /*15fe0*/  @P1 LOP3.LUT R7, R7, R6, RZ, 0x3c, !PT ;  /* 0x0000000607071212 */ /* 0x010fc800078e3cff */
[----:B------:R-:W-:-:S04]  /*15ff0*/  @P1 LOP3.LUT R6, R7, R6, RZ, 0x3c, !PT ;  /* 0x0000000607061212 */ /* 0x000fc800078e3cff */
[----:B------:R-:W-:-:S05]  /*16000*/  @P1 LOP3.LUT R7, R7, R6, RZ, 0x3c, !PT ;  /* 0x0000000607071212 */ /* 0x000fca00078e3cff */
[----:B------:R-:W4:Y:S04]  /*16010*/  @P1 LDG.E.U16 R9, desc[UR8][R6.64] ;  /* 0x0000000806091981 */ /* 0x000f28000c1e1500 */
[----:B----4-:R0:W-:Y:S04]  /*16020*/  STL [R1+0xe04], R9 ;  /* 0x000e040901007387 */ /* 0x0101e80000100800 */
[----:B0-----:R-:W4:Y:S04]  /*16030*/  LDL.LU R9, [R1+0x3d14] ;  /* 0x003d140001097983 */ /* 0x001f280000300800 */
[----:B------:R-:W2:Y:S04]  /*16040*/  LDL R6, [R1+0x1c9c] ;  /* 0x001c9c0001067983 */ /* 0x000ea80000100800 */
[----:B------:R-:W2:Y:S01]  /*16050*/  LDL R7, [R1+0x1ca0] ;  /* 0x001ca00001077983 */ /* 0x000ea20000100800 */
[----:B---3--:R-:W-:-:S02]  /*16060*/  PRMT R18, RZ, 0x7610, R18 ;  /* 0x00007610ff127816 */ /* 0x008fc40000000012 */
[----:B--2---:R-:W-:-:S04]  /*16070*/  @P1 LOP3.LUT R7, R7, R6, RZ, 0x3c, !PT ;  /* 0x0000000607071212 */ /* 0x004fc800078e3cff */
[----:B------:R-:W-:-:S04]  /*16080*/  @P1 LOP3.LUT R6, R7, R6, RZ, 0x3c, !PT ;  /* 0x0000000607061212 */ /* 0x000fc800078e3cff */
[----:B------:R-:W-:-:S05]  /*16090*/  @P1 LOP3.LUT R7, R7, R6, RZ, 0x3c, !PT ;  /* 0x0000000607071212 */ /* 0x000fca00078e3cff */
[----:B------:R-:W2:Y:S04]  /*160a0*/  @P1 LDG.E.U16 R2, desc[UR8][R6.64] ;  /* 0x0000000806021981 */ /* 0x000ea8000c1e1500 */
[----:B------:R-:W3:Y:S04]  /*160b0*/  LDL R6, [R1+0x1c94] ;  /* 0x001c940001067983 */ /* 0x000ee80000100800 */
[----:B------:R-:W3:Y:S01]  /*160c0*/  LDL R7, [R1+0x1c98] ;  /* 0x001c980001077983 */ /* 0x000ee20000100800 */
[----:B----4-:R-:W-:-:S03]  /*160d0*/  PRMT R9, RZ, 0x7610, R9 ;  /* 0x00007610ff097816 */ /* 0x010fc60000000009 */
[----:B--2---:R-:W-:Y:S01]  /*160e0*/  STL [R1+0x36d8], R2 ;  /* 0x0036d80201007387 */ /* 0x004fe20000100800 */
[----:B---3--:R-:W-:-:S04]  /*160f0*/  @P1 LOP3.LUT R7, R7, R6, RZ, 0x3c, !PT ;  /* 0x0000000607071212 */ /* 0x008fc800078e3cff */
[----:B------:R-:W-:-:S04]  /*16100*/  @P1 LOP3.LUT R6, R7, R6, RZ, 0x3c, !PT ;  /* 0x0000000607061212 */ /* 0x000fc800078e3cff */
[----:B------:R-:W-:-:S05]  /*16110*/  @P1 LOP3.LUT R7, R7, R6, RZ, 0x3c, !PT ;  /* 0x0000000607071212 */ /* 0x000fca00078e3cff */
[----:B------:R-:W2:Y:S04]  /*16120*/  @P1 LDG.E.U16 R18, desc[UR8][R6.64] ;  /* 0x0000000806121981 */ /* 0x000ea8000c1e1500 */
[----:B--2---:R0:W-:Y:S04]  /*16130*/  STL [R1+0xdfc], R18 ;  /* 0x000dfc1201007387 */ /* 0x0041e80000100800 */
[----:B0-----:R-:W2:Y:S04]  /*16140*/  LDL.LU R18, [R1+0x3d10] ;  /* 0x003d100001127983 */ /* 0x001ea80000300800 */
[----:B------:R-:W3:Y:S04]  /*16150*/  LDL R6, [R1+0x1c8c] ;  /* 0x001c8c0001067983 */ /* 0x000ee80000100800 */
[----:B------:R-:W3:Y:S01]  /*16160*/  LDL R7, [R1+0x1c90] ;  /* 0x001c900001077983 */ /* 0x000ee20000100800 */
[----:B--2---:R-:W-:-:S02]  /*16170*/  PRMT R18, RZ, 0x7610, R18 ;  /* 0x00007610ff127816 */ /* 0x004fc40000000012 */
        /* <DEDUP_REMOVED lines=35> */
[----:B------:R-:W-:-:S02]  /*163b0*/  ISETP.GT.AND P1, PT, R4, 0x9, PT ;  /* 0x000000090400780c */ /* 0x000fc40003f24270 */
[----:B--2---:R-:W-:Y:S02]  /*163c0*/  PRMT R18, RZ, 0x7610, R18 ;  /* 0x00007610ff127816 */ /* 0x004fe40000000012 */
        /* <DEDUP_REMOVED lines=2727> */
[----:B------:R-:W-:-:S02]  /*20e40*/  PRMT R8, RZ, 0x7610, R8 ;  /* 0x00007610ff087816 */ /* 0x000fc40000000008 */
[----:B---3--:R-:W-:-:S04]  /*20e50*/  @P1 LOP3.LUT R7, R7, R6, RZ, 0x3c, !PT ;  /* 0x0000000607071212 */ /* 0x008fc800078e3cff */
        /* <DEDUP_REMOVED lines=16> */
[----:B------:R-:W-:-:S02]  /*20f60*/  PRMT R14, RZ, 0x7610, R14 ;  /* 0x00007610ff0e7816 */ /* 0x000fc4000000000e */
[----:B--2---:R-:W-:-:S04]  /*20f70*/  @P0 LOP3.LUT R7, R7, R6, RZ, 0x3c, !PT ;  /* 0x0000000607070212 */ /* 0x004fc800078e3cff */
[----:B------:R-:W-:-:S04]  /*20f80*/  @P0 LOP3.LUT R6, R7, R6, RZ, 0x3c, !PT ;  /* 0x0000000607060212 */ /* 0x000fc800078e3cff */
[----:B------:R-:W-:-:S05]  /*20f90*/  @P0 LOP3.LUT R7, R7, R6, RZ, 0x3c, !PT ;  /* 0x0000000607070212 */ /* 0x000fca00078e3cff */
[----:B------:R-:W2:Y:S04]  /*20fa0*/  @P0 LDG.E.U16 R13, desc[UR8][R6.64] ;  /* 0x00000008060d0981 */ /* 0x000ea8000c1e1500 */
[----:B--2---:R0:W-:Y:S04]  /*20fb0*/  STL [R1+0x1d0], R13 ;  /* 0x0001d00d01007387 */ /* 0x0041e80000100800 */
[----:B0-----:R-:W2:Y:S04]  /*20fc0*/  LDL.LU R13, [R1+0x3848] ;  /* 0x00384800010d7983 */ /* 0x001ea80000300800 */
        /* <DEDUP_REMOVED lines=28> */
[----:B------:R-:W2:Y:S02]  /*21190*/  LDL R7, [R1+0x12e8] ;  /* 0x0012e80001077983 */ /* 0x000ea40000100800 */
        /* <DEDUP_REMOVED lines=18> */
[----:B------:R-:W-:Y:S02]  /*212c0*/  ISETP.GT.AND P1, PT, R4, 0x2f, PT ;  /* 0x0000002f0400780c */ /* 0x000fe40003f24270 */
        /* <DEDUP_REMOVED lines=378> */
[----:B------:R-:W3:Y:S04]  /*22a70*/  LDL R6, [R1+0x1184] ;  /* 0x0011840001067983 */ /* 0x000ee80000100800 */
[----:B------:R-:W3:Y:S01]  /*22a80*/  LDL R7, [R1+0x1188] ;  /* 0x0011880001077983 */ /* 0x000ee20000100800 */
[----:B------:R-:W-:-:S03]  /*22a90*/  PRMT R34, RZ, 0x7610, R34 ;  /* 0x00007610ff227816 */ /* 0x000fc60000000022 */
[----:B--2---:R0:W-:Y:S04]  /*22aa0*/  STL [R1+0x44], R9 ;  /* 0x0000440901007387 */ /* 0x0041e80000100800 */
[----:B0-----:R-:W2:Y:S01]  /*22ab0*/  LDL R9, [R1+0x1160] ;  /* 0x0011600001097983 */ /* 0x001ea20000100800 */
[----:B---3--:R-:W-:-:S04]  /*22ac0*/  @P0 LOP3.LUT R7, R7, R6, RZ, 0x3c, !PT ;  /* 0x0000000607070212 */ /* 0x008fc800078e3cff */
[----:B------:R-:W-:-:S04]  /*22ad0*/  @P0 LOP3.LUT R6, R7, R6, RZ, 0x3c, !PT ;  /* 0x0000000607060212 */ /* 0x000fc800078e3cff */
[----:B------:R-:W-:-:S05]  /*22ae0*/  @P0 LOP3.LUT R7, R7, R6, RZ, 0x3c, !PT ;  /* 0x0000000607070212 */ /* 0x000fca00078e3cff */
[----:B------:R-:W3:Y:S04]  /*22af0*/  @P0 LDG.E.U16 R34, desc[UR8][R6.64] ;  /* 0x0000000806220981 */ /* 0x000ee8000c1e1500 */
[----:B---3--:R0:W-:Y:S04]  /*22b00*/  STL [R1+0x40], R34 ;  /* 0x0000402201007387 */ /* 0x0081e80000100800 */
[----:B0-----:R-:W3:Y:S04]  /*22b10*/  LDL.LU R34, [R1+0x378c] ;  /* 0x00378c0001227983 */ /* 0x001ee80000300800 */
        /* <DEDUP_REMOVED lines=33> */
[----:B------:R-:W3:Y:S01]  /*22d30*/  @P0 LDG.E.U16 R40, desc[UR8][R6.64] ;  /* 0x0000000806280981 */ /* 0x000ee2000c1e1500 */
[----:B----4-:R-:W-:-:S03]  /*22d40*/  PRMT R8, RZ, 0x7610, R8 ;  /* 0x00007610ff087816 */ /* 0x010fc60000000008 */
[----:B---3--:R0:W-:Y:S04]  /*22d50*/  STL [R1+0x30], R40 ;  /* 0x0000302801007387 */ /* 0x0081e80000100800 */
[----:B0-----:R-:W3:Y:S04]  /*22d60*/  LDL.LU R40, [R1+0x3780] ;  /* 0x0037800001287983 */ /* 0x001ee80000300800 */
[----:B------:R-:W4:Y:S01]  /*22d70*/  LDL R7, [R1+0x115c] ;  /* 0x00115c0001077983 */ /* 0x000f220000100800 */
[----:B------:R-:W-:Y:S01]  /*22d80*/  @P0 IMAD.MOV.U32 R6, RZ, RZ, R9 ;  /* 0x000000ffff060224 */ /* 0x000fe200078e0009 */
[----:B------:R-:W-:-:S02]  /*22d90*/  PRMT R13, RZ, 0x7610, R13 ;  /* 0x00007610ff0d7816 */ /* 0x000fc4000000000d */
[----:B------:R-:W2:Y:S04]  /*22da0*/  LDL R9, [R1+0x1134] ;  /* 0x0011340001097983 */ /* 0x000ea80000100800 */
[----:B----4-:R0:W4:Y:S04]  /*22db0*/  @P0 LDG.E.U16 R8, desc[UR8][R6.64] ;  /* 0x0000000806080981 */ /* 0x010128000c1e1500 */
[----:B------:R-:W0:Y:S04]  /*22dc0*/  LDL R6, [R1+0x1154] ;  /* 0x0011540001067983 */ /* 0x000e280000100800 */
[----:B------:R-:W0:Y:S02]  /*22dd0*/  LDL R7, [R1+0x1158] ;  /* 0x0011580001077983 */ /* 0x000e240000100800 */
[----:B0-----:R-:W-:-:S04]  /*22de0*/  @P0 LOP3.LUT R7, R7, R6, RZ, 0x3c, !PT ;  /* 0x0000000607070212 */ /* 0x001fc800078e3cff */
[----:B------:R-:W-:-:S04]  /*22df0*/  @P0 LOP3.LUT R6, R7, R6, RZ, 0x3c, !PT ;  /* 0x0000000607060212 */ /* 0x000fc800078e3cff */
[----:B------:R-:W-:Y:S01]  /*22e00*/  @P0 LOP3.LUT R7, R7, R6, RZ, 0x3c, !PT ;  /* 0x0000000607070212 */ /* 0x000fe200078e3cff */
[----:B----4-:R0:W-:Y:S04]  /*22e10*/  STL [R1+0x2c], R8 ;  /* 0x00002c0801007387 */ /* 0x0101e80000100800 */
[----:B------:R1:W4:Y:S01]  /*22e20*/  @P0 LDG.E.U16 R13, desc[UR8][R6.64] ;  /* 0x00000008060d0981 */ /* 0x000322000c1e1500 */
[----:B------:R-:W-:Y:S02]  /*22e30*/  ISETP.GT.AND P1, PT, R4, 0x35, PT ;  /* 0x000000350400780c */ /* 0x000fe40003f24270 */
[----:B------:R-:W-:Y:S01]  /*22e40*/  PRMT R42, RZ, 0x7610, R42 ;  /* 0x00007610ff2a7816 */ /* 0x000fe2000000002a */
[----:B0-----:R-:W2:Y:S04]  /*22e50*/  LDL R8, [R1+0x1138] ;  /* 0x0011380001087983 */ /* 0x001ea80000100800 */
[----:B------:R-:W1:Y:S04]  /*22e60*/  LDL R6, [R1+0x114c] ;  /* 0x00114c0001067983 */ /* 0x000e680000100800 */
[----:B------:R-:W1:Y:S02]  /*22e70*/  LDL R7, [R1+0x1150] ;  /* 0x0011500001077983 */ /* 0x000e640000100800 */
[----:B-1----:R-:W-:-:S04]  /*22e80*/  @P1 LOP3.LUT R7, R7, R6, RZ, 0x3c, !PT ;  /* 0x0000000607071212 */ /* 0x002fc800078e3cff */
[----:B------:R-:W-:-:S04]  /*22e90*/  @P1 LOP3.LUT R6, R7, R6, RZ, 0x3c, !PT ;  /* 0x0000000607061212 */ /* 0x000fc800078e3cff */
[----:B------:R-:W-:-:S05]  /*22ea0*/  @P1 LOP3.LUT R7, R7, R6, RZ, 0x3c, !PT ;  /* 0x0000000607071212 */ /* 0x000fca00078e3cff */
[----:B------:R-:W2:Y:S04]  /*22eb0*/  @P1 LDG.E.U16 R42, desc[UR8][R6.64] ;  /* 0x00000008062a1981 */ /* 0x000ea8000c1e1500 */
[----:B----4-:R0:W-:Y:S04]  /*22ec0*/  STL [R1+0x28], R13 ;  /* 0x0000280d01007387 */ /* 0x0101e80000100800 */
[----:B0-----:R-:W4:Y:S04]  /*22ed0*/  LDL R13, [R1+0x1130] ;  /* 0x00113000010d7983 */ /* 0x001f280000100800 */
[----:B--2---:R0:W-:Y:S04]  /*22ee0*/  STL [R1+0x24], R42 ;  /* 0x0000242a01007387 */ /* 0x0041e80000100800 */
[----:B0-----:R-:W2:Y:S04]  /*22ef0*/  LDL.LU R42, [R1+0x377c] ;  /* 0x00377c00012a7983 */ /* 0x001ea80000300800 */
[----:B------:R-:W2:Y:S01]  /*22f00*/  LDL R7, [R1+0x1144] ;  /* 0x0011440001077983 */ /* 0x000ea20000100800 */
[----:B------:R-:W-:Y:S01]  /*22f10*/  PRMT R14, RZ, 0x7610, R14 ;  /* 0x00007610ff0e7816 */ /* 0x000fe2000000000e */
[----:B------:R-:W-:Y:S01]  /*22f20*/  @P1 IMAD.MOV.U32 R6, RZ, RZ, R18 ;  /* 0x000000ffff061224 */ /* 0x000fe200078e0012 */
[----:B------:R-:W-:-:S02]  /*22f30*/  PRMT R44, RZ, 0x7610, R44 ;  /* 0x00007610ff2c7816 */ /* 0x000fc4000000002c */
[----:B------:R-:W-:Y:S01]  /*22f40*/  PRMT R3, RZ, 0x7610, R3 ;  /* 0x00007610ff037816 */ /* 0x000fe20000000003 */
[----:B------:R-:W3:Y:S04]  /*22f50*/  LDL R18, [R1+0x111c] ;  /* 0x00111c0001127983 */ /* 0x000ee80000100800 */
[----:B--2---:R0:W2:Y:S04]  /*22f60*/  @P1 LDG.E.U16 R14, desc[UR8][R6.64] ;  /* 0x00000008060e1981 */ /* 0x0040a8000c1e1500 */
[----:B------:R-:W0:Y:S04]  /*22f70*/  LDL R6, [R1+0x113c] ;  /* 0x00113c0001067983 */ /* 0x000e280000100800 */
[----:B------:R-:W0:Y:S02]  /*22f80*/  LDL R7, [R1+0x1140] ;  /* 0x0011400001077983 */ /* 0x000e240000100800 */
[----:B0-----:R-:W-:-:S04]  /*22f90*/  @P1 LOP3.LUT R7, R7, R6, RZ, 0x3c, !PT ;  /* 0x0000000607071212 */ /* 0x001fc800078e3cff */
[----:B------:R-:W-:-:S04]  /*22fa0*/  @P1 LOP3.LUT R6, R7, R6, RZ, 0x3c, !PT ;  /* 0x0000000607061212 */ /* 0x000fc800078e3cff */
[----:B------:R-:W-:-:S05]  /*22fb0*/  @P1 LOP3.LUT R7, R7, R6, RZ, 0x3c, !PT ;  /* 0x0000000607071212 */ /* 0x000fca00078e3cff */
[----:B------:R0:W3:Y:S02]  /*22fc0*/  @P1 LDG.E.U16 R44, desc[UR8][R6.64] ;  /* 0x00000008062c1981 */ /* 0x0000e4000c1e1500 */
[----:B0-----:R-:W-:Y:S02]  /*22fd0*/  @P1 IMAD.MOV.U32 R6, RZ, RZ, R8 ;  /* 0x000000ffff061224 */ /* 0x001fe400078e0008 */
[----:B------:R-:W-:-:S05]  /*22fe0*/  @P1 IMAD.MOV.U32 R7, RZ, RZ, R9 ;  /* 0x000000ffff071224 */ /* 0x000fca00078e0009 */
[----:B------:R-:W4:Y:S04]  /*22ff0*/  @P1 LDG.E.U16 R3, desc[UR8][R6.64] ;  /* 0x0000000806031981 */ /* 0x000f28000c1e1500 */
[----:B--2---:R0:W-:Y:S04]  /*23000*/  STL [R1+0x20], R14 ;  /* 0x0000200e01007387 */ /* 0x0041e80000100800 */
[----:B0-----:R-:W2:Y:S04]  /*23010*/  LDL R14, [R1+0x1120] ;  /* 0x00112000010e7983 */ /* 0x001ea80000100800 */
[----:B---3--:R0:W-:Y:S04]  /*23020*/  STL [R1+0x1c], R44 ;  /* 0x00001c2c01007387 */ /* 0x0081e80000100800 */
[----:B0-----:R-:W3:Y:S04]  /*23030*/  LDL.LU R44, [R1+0x3778] ;  /* 0x00377800012c7983 */ /* 0x001ee80000300800 */
[----:B------:R-:W2:Y:S04]  /*23040*/  LDL R9, [R1+0x1114] ;  /* 0x0011140001097983 */ /* 0x000ea80000100800 */
[----:B------:R-:W2:Y:S04]  /*23050*/  LDL R8, [R1+0x1118] ;  /* 0x0011180001087983 */ /* 0x000ea80000100800 */
[----:B----4-:R-:W-:Y:S04]  /*23060*/  STL [R1+0x18], R3 ;  /* 0x0000180301007387 */ /* 0x010fe80000100800 */
[----:B------:R-:W4:Y:S01]  /*23070*/  LDL R7, [R1+0x112c] ;  /* 0x00112c0001077983 */ /* 0x000f220000100800 */
[----:B------:R-:W-:Y:S01]  /*23080*/  PRMT R12, RZ, 0x7610, R12 ;  /* 0x00007610ff0c7816 */ /* 0x000fe2000000000c */
[----:B------:R-:W-:Y:S01]  /*23090*/  @P1 IMAD.MOV.U32 R6, RZ, RZ, R13 ;  /* 0x000000ffff061224 */ /* 0x000fe200078e000d */
[----:B------:R-:W-:-:S02]  /*230a0*/  PRMT R31, RZ, 0x7610, R31 ;  /* 0x00007610ff1f7816 */ /* 0x000fc4000000001f */
[----:B------:R-:W-:Y:S02]  /*230b0*/  PRMT R10, RZ, 0x7610, R10 ;  /* 0x00007610ff0a7816 */ /* 0x000fe4000000000a */
[----:B------:R-:W-:Y:S01]  /*230c0*/  PRMT R60, RZ, 0x7610, R60 ;  /* 0x00007610ff3c7816 */ /* 0x000fe2000000003c */
[----:B------:R-:W2:Y:S04]  /*230d0*/  LDL R13, [R1+0x110c] ;  /* 0x00110c00010d7983 */ /* 0x000ea80000100800 */
[----:B----4-:R0:W4:Y:S04]  /*230e0*/  @P1 LDG.E.U16 R12, desc[UR8][R6.64] ;  /* 0x00000008060c1981 */ /* 0x010128000c1e1500 */
[----:B------:R-:W0:Y:S04]  /*230f0*/  LDL R6, [R1+0x1124] ;  /* 0x0011240001067983 */ /* 0x000e280000100800 */
[----:B------:R-:W0:Y:S02]  /*23100*/  LDL R7, [R1+0x1128] ;  /* 0x0011280001077983 */ /* 0x000e240000100800 */
[----:B0-----:R-:W-:-:S04]  /*23110*/  @P1 LOP3.LUT R7, R7, R6, RZ, 0x3c, !PT ;  /* 0x0000000607071212 */ /* 0x001fc800078e3cff */
[----:B------:R-:W-:-:S04]  /*23120*/  @P1 LOP3.LUT R6, R7, R6, RZ, 0x3c, !PT ;  /* 0x0000000607061212 */ /* 0x000fc800078e3cff */
[----:B------:R-:W-:-:S05]  /*23130*/  @P1 LOP3.LUT R7, R7, R6, RZ, 0x3c, !PT ;  /* 0x0000000607071212 */ /* 0x000fca00078e3cff */
[----:B------:R2:W3:Y:S02]  /*23140*/  @P1 LDG.E.U16 R31, desc[UR8][R6.64] ;  /* 0x00000008061f1981 */ /* 0x0004e4000c1e1500 */
[----:B--2---:R-:W-:Y:S02]  /*23150*/  @P1 IMAD.MOV.U32 R6, RZ, RZ, R14 ;  /* 0x000000ffff061224 */ /* 0x004fe400078e000e */
[----:B------:R-:W-:-:S05]  /*23160*/  @P1 IMAD.MOV.U32 R7, RZ, RZ, R18 ;  /* 0x000000ffff071224 */ /* 0x000fca00078e0012 */
[----:B------:R0:W2:Y:S02]  /*23170*/  @P1 LDG.E.U16 R10, desc[UR8][R6.64] ;  /* 0x00000008060a1981 */ /* 0x0000a4000c1e1500 */
[----:B0-----:R-:W-:Y:S02]  /*23180*/  @P1 IMAD.MOV.U32 R6, RZ, RZ, R8 ;  /* 0x000000ffff061224 */ /* 0x001fe400078e0008 */
[----:B------:R-:W-:-:S05]  /*23190*/  @P1 IMAD.MOV.U32 R7, RZ, RZ, R9 ;  /* 0x000000ffff071224 */ /* 0x000fca00078e0009 */
[----:B------:R-:W2:Y:S04]  /*231a0*/  @P1 LDG.E.U16 R60, desc[UR8][R6.64] ;  /* 0x00000008063c1981 */ /* 0x000ea8000c1e1500 */
[----:B----4-:R0:W-:Y:S04]  /*231b0*/  STL [R1+0x14], R12 ;  /* 0x0000140c01007387 */ /* 0x0101e80000100800 */
[----:B0-----:R-:W4:Y:S04]  /*231c0*/  LDL R12, [R1+0x1110] ;  /* 0x00111000010c7983 */ /* 0x001f280000100800 */
[----:B---3--:R0:W-:Y:S04]  /*231d0*/  STL [R1+0x10], R31 ;  /* 0x0000101f01007387 */ /* 0x0081e80000100800 */
[----:B0-----:R-:W3:Y:S04]  /*231e0*/  LDL R31, [R1+0x1104] ;  /* 0x00110400011f7983 */ /* 0x001ee80000100800 */
[----:B--2---:R0:W-:Y:S01]  /*231f0*/  STL [R1+0xc], R10 ;  /* 0x00000c0a01007387 */ /* 0x0041e20000100800 */
[----:B------:R-:W-:-:S03]  /*23200*/  ISETP.GT.AND P0, PT, R4, 0x36, PT ;  /* 0x000000360400780c */ /* 0x000fc60003f04270 */
[----:B------:R-:W2:Y:S04]  /*23210*/  LDL R9, [R1+0x10fc] ;  /* 0x0010fc0001097983 */ /* 0x000ea80000100800 */
[----:B------:R-:W2:Y:S04]  /*23220*/  LDL R8, [R1+0x1100] ;  /* 0x0011000001087983 */ /* 0x000ea80000100800 */
[----:B0-----:R-:W2:Y:S01]  /*23230*/  LDL R10, [R1+0x1108] ;  /* 0x00110800010a7983 */ /* 0x001ea20000100800 */
[----:B------:R-:W-:-:S03]  /*23240*/  PRMT R2, RZ, 0x7610, R2 ;  /* 0x00007610ff027816 */ /* 0x000fc60000000002 */
[----:B------:R-:W-:Y:S04]  /*23250*/  STL [R1+0x3748], R60 ;  /* 0x0037483c01007387 */ /* 0x000fe80000100800 */
[----:B------:R-:W2:Y:S04]  /*23260*/  LDL R18, [R1+0x10f4] ;  /* 0x0010f40001127983 */ /* 0x000ea80000100800 */
[----:B------:R-:W2:Y:S01]  /*23270*/  LDL R14, [R1+0x10f8] ;  /* 0x0010f800010e7983 */ /* 0x000ea20000100800 */
[----:B------:R-:W-:Y:S01]  /*23280*/  @P0 IMAD.MOV.U32 R7, RZ, RZ, R13 ;  /* 0x000000ffff070224 */ /* 0x000fe200078e000d */
[----:B------:R-:W-:-:S02]  /*23290*/  PRMT R0, RZ, 0x7610, R0 ;  /* 0x00007610ff007816 */ /* 0x000fc40000000000 */
[----:B------:R-:W-:Y:S02]  /*232a0*/  PRMT R61, RZ, 0x7610, R61 ;  /* 0x00007610ff3d7816 */ /* 0x000fe4000000003d */
[----:B------:R-:W-:Y:S01]  /*232b0*/  PRMT R59, RZ, 0x7610, R59 ;  /* 0x00007610ff3b7816 */ /* 0x000fe2000000003b */
[----:B------:R-:W2:Y:S01]  /*232c0*/  LDL R13, [R1+0x10ec] ;  /* 0x0010ec00010d7983 */ /* 0x000ea20000100800 */
[----:B----4-:R-:W-:-:S03]  /*232d0*/  @P0 IMAD.MOV.U32 R6, RZ, RZ, R12 ;  /* 0x000000ffff060224 */ /* 0x010fc600078e000c */
[----:B------:R-:W4:Y:S04]  /*232e0*/  LDL R12, [R1+0x10f0] ;  /* 0x0010f000010c7983 */ /* 0x000f280000100800 */
[----:B------:R3:W4:Y:S02]  /*232f0*/  @P0 LDG.E.U16 R2, desc[UR8][R6.64] ;  /* 0x0000000806020981 */ /* 0x000724000c1e1500 */
[----:B---3--:R-:W-:Y:S02]  /*23300*/  @P0 IMAD.MOV.U32 R7, RZ, RZ, R31 ;  /* 0x000000ffff070224 */ /* 0x008fe400078e001f */
[----:B--2---:R-:W-:-:S05]  /*23310*/  @P0 IMAD.MOV.U32 R6, RZ, RZ, R10 ;  /* 0x000000ffff060224 */ /* 0x004fca00078e000a */
[----:B------:R0:W2:Y:S02]  /*23320*/  @P0 LDG.E.U16 R0, desc[UR8][R6.64] ;  /* 0x0000000806000981 */ /* 0x0000a4000c1e1500 */
[----:B0-----:R-:W-:Y:S02]  /*23330*/  @P0 IMAD.MOV.U32 R6, RZ, RZ, R8 ;  /* 0x000000ffff060224 */ /* 0x001fe400078e0008 */
[----:B------:R-:W-:-:S05]  /*23340*/  @P0 IMAD.MOV.U32 R7, RZ, RZ, R9 ;  /* 0x000000ffff070224 */ /* 0x000fca00078e0009 */
[----:B------:R0:W3:Y:S02]  /*23350*/  @P0 LDG.E.U16 R61, desc[UR8][R6.64] ;  /* 0x00000008063d0981 */ /* 0x0000e4000c1e1500 */
[----:B0-----:R-:W-:Y:S02]  /*23360*/  @P0 IMAD.MOV.U32 R6, RZ, RZ, R14 ;  /* 0x000000ffff060224 */ /* 0x001fe400078e000e */
[----:B------:R-:W-:-:S05]  /*23370*/  @P0 IMAD.MOV.U32 R7, RZ, RZ, R18 ;  /* 0x000000ffff070224 */ /* 0x000fca00078e0012 */
[----:B------:R0:W3:Y:S04]  /*23380*/  @P0 LDG.E.U16 R59, desc[UR8][R6.64] ;  /* 0x00000008063b0981 */ /* 0x0000e8000c1e1500 */
[----:B----4-:R1:W-:Y:S04]  /*23390*/  STL [R1+0x3708], R2 ;  /* 0x0037080201007387 */ /* 0x0103e80000100800 */
[----:B------:R-:W4:Y:S04]  /*233a0*/  LDL R10, [R1+0x10e4] ;  /* 0x0010e400010a7983 */ /* 0x000f280000100800 */
[----:B-1----:R-:W4:Y:S04]  /*233b0*/  LDL R2, [R1+0x10e8] ;  /* 0x0010e80001027983 */ /* 0x002f280000100800 */
[----:B--2---:R-:W-:Y:S04]  /*233c0*/  STL [R1+0x370c], R0 ;  /* 0x00370c0001007387 */ /* 0x004fe80000100800 */
[----:B------:R-:W2:Y:S04]  /*233d0*/  LDL R9, [R1+0x10dc] ;  /* 0x0010dc0001097983 */ /* 0x000ea80000100800 */
[----:B------:R-:W2:Y:S01]  /*233e0*/  LDL R8, [R1+0x10e0] ;  /* 0x0010e00001087983 */ /* 0x000ea20000100800 */
[----:B------:R-:W-:Y:S01]  /*233f0*/  PRMT R58, RZ, 0x7610, R58 ;  /* 0x00007610ff3a7816 */ /* 0x000fe2000000003a */
[----:B0-----:R-:W-:-:S02]  /*23400*/  @P0 IMAD.MOV.U32 R6, RZ, RZ, R12 ;  /* 0x000000ffff060224 */ /* 0x001fc400078e000c */
[----:B------:R-:W-:Y:S01]  /*23410*/  @P0 IMAD.MOV.U32 R7, RZ, RZ, R13 ;  /* 0x000000ffff070224 */ /* 0x000fe200078e000d */
[----:B------:R-:W-:-:S04]  /*23420*/  PRMT R57, RZ, 0x7610, R57 ;  /* 0x00007610ff397816 */ /* 0x000fc80000000039 */
[----:B------:R4:W2:Y:S04]  /*23430*/  @P0 LDG.E.U16 R58, desc[UR8][R6.64] ;  /* 0x00000008063a0981 */ /* 0x0008a8000c1e1500 */
[----:B---3--:R-:W-:Y:S04]  /*23440*/  STL [R1+0x3710], R61 ;  /* 0x0037103d01007387 */ /* 0x008fe80000100800 */
[----:B------:R-:W-:Y:S04]  /*23450*/  STL [R1+0x3714], R59 ;  /* 0x0037143b01007387 */ /* 0x000fe80000100800 */
[----:B------:R-:W3:Y:S04]  /*23460*/  LDL R14, [R1+0x10d4] ;  /* 0x0010d400010e7983 */ /* 0x000ee80000100800 */
[----:B------:R-:W3:Y:S01]  /*23470*/  LDL R13, [R1+0x10d8] ;  /* 0x0010d800010d7983 */ /* 0x000ee20000100800 */
[----:B----4-:R-:W-:-:S02]  /*23480*/  @P0 IMAD.MOV.U32 R7, RZ, RZ, R10 ;  /* 0x000000ffff070224 */ /* 0x010fc400078e000a */
[----:B------:R-:W-:-:S05]  /*23490*/  @P0 IMAD.MOV.U32 R6, RZ, RZ, R2 ;  /* 0x000000ffff060224 */ /* 0x000fca00078e0002 */
[----:B------:R2:W4:Y:S01]  /*234a0*/  @P0 LDG.E.U16 R57, desc[UR8][R6.64] ;  /* 0x0000000806390981 */ /* 0x000522000c1e1500 */
[----:B------:R-:W-:Y:S01]  /*234b0*/  PRMT R56, RZ, 0x7610, R56 ;  /* 0x00007610ff387816 */ /* 0x000fe20000000038 */
[----:B--2---:R-:W-:Y:S02]  /*234c0*/  @P0 IMAD.MOV.U32 R7, RZ, RZ, R9 ;  /* 0x000000ffff070224 */ /* 0x004fe400078e0009 */
[----:B------:R-:W-:-:S05]  /*234d0*/  @P0 IMAD.MOV.U32 R6, RZ, RZ, R8 ;  /* 0x000000ffff060224 */ /* 0x000fca00078e0008 */
[----:B------:R3:W2:Y:S01]  /*234e0*/  @P0 LDG.E.U16 R56, desc[UR8][R6.64] ;  /* 0x0000000806380981 */ /* 0x0006a2000c1e1500 */
[----:B------:R-:W-:-:S03]  /*234f0*/  PRMT R55, RZ, 0x7610, R55 ;  /* 0x00007610ff377816 */ /* 0x000fc60000000037 */
[----:B------:R-:W-:Y:S04]  /*23500*/  STL [R1+0x3718], R58 ;  /* 0x0037183a01007387 */ /* 0x000fe80000100800 */
[----:B------:R-:W2:Y:S04]  /*23510*/  LDL R10, [R1+0x10cc] ;  /* 0x0010cc00010a7983 */ /* 0x000ea80000100800 */
[----:B------:R-:W2:Y:S01]  /*23520*/  LDL R2, [R1+0x10d0] ;  /* 0x0010d00001027983 */ /* 0x000ea20000100800 */
[----:B---3--:R-:W-:Y:S02]  /*23530*/  @P0 IMAD.MOV.U32 R7, RZ, RZ, R14 ;  /* 0x000000ffff070224 */ /* 0x008fe400078e000e */
[----:B------:R-:W-:-:S05]  /*23540*/  @P0 IMAD.MOV.U32 R6, RZ, RZ, R13 ;  /* 0x000000ffff060224 */ /* 0x000fca00078e000d */
[----:B------:R0:W3:Y:S04]  /*23550*/  @P0 LDG.E.U16 R55, desc[UR8][R6.64] ;  /* 0x0000000806370981 */ /* 0x0000e8000c1e1500 */
[----:B----4-:R-:W-:Y:S04]  /*23560*/  STL [R1+0x371c], R57 ;  /* 0x00371c3901007387 */ /* 0x010fe80000100800 */
[----:B------:R-:W4:Y:S04]  /*23570*/  LDL R18, [R1+0x10c4] ;  /* 0x0010c40001127983 */ /* 0x000f280000100800 */
[----:B------:R-:W4:Y:S04]  /*23580*/  LDL R12, [R1+0x10c8] ;  /* 0x0010c800010c7983 */ /* 0x000f280000100800 */
[----:B------:R-:W4:Y:S04]  /*23590*/  LDL R9, [R1+0x10bc] ;  /* 0x0010bc0001097983 */ /* 0x000f280000100800 */
[----:B------:R-:W4:Y:S04]  /*235a0*/  LDL R8, [R1+0x10c0] ;  /* 0x0010c00001087983 */ /* 0x000f280000100800 */
[----:B--2---:R-:W-:Y:S04]  /*235b0*/  STL [R1+0x3720], R56 ;  /* 0x0037203801007387 */ /* 0x004fe80000100800 */
[----:B------:R-:W2:Y:S04]  /*235c0*/  LDL R14, [R1+0x10b4] ;  /* 0x0010b400010e7983 */ /* 0x000ea80000100800 */
[----:B------:R-:W2:Y:S01]  /*235d0*/  LDL R13, [R1+0x10b8] ;  /* 0x0010b800010d7983 */ /* 0x000ea20000100800 */
[----:B------:R-:W-:-:S02]  /*235e0*/  ISETP.GT.AND P1, PT, R4, 0x37, PT ;  /* 0x000000370400780c */ /* 0x000fc40003f24270 */
[----:B------:R-:W-:-:S11]  /*235f0*/  PRMT R30, RZ, 0x7610, R30 ;  /* 0x00007610ff1e7816 */ /* 0x000fd6000000001e */
[----:B0-----:R-:W-:Y:S02]  /*23600*/  @P1 IMAD.MOV.U32 R6, RZ, RZ, R2 ;  /* 0x000000ffff061224 */ /* 0x001fe400078e0002 */
[----:B------:R-:W-:-:S05]  /*23610*/  @P1 IMAD.MOV.U32 R7, RZ, RZ, R10 ;  /* 0x000000ffff071224 */ /* 0x000fca00078e000a */
[----:B------:R4:W2:Y:S04]  /*23620*/  @P1 LDG.E.U16 R30, desc[UR8][R6.64] ;  /* 0x00000008061e1981 */ /* 0x0008a8000c1e1500 */
[----:B---3--:R-:W-:Y:S04]  /*23630*/  STL [R1+0x3724], R55 ;  /* 0x0037243701007387 */ /* 0x008fe80000100800 */
[----:B------:R-:W3:Y:S04]  /*23640*/  LDL R10, [R1+0x10ac] ;  /* 0x0010ac00010a7983 */ /* 0x000ee80000100800 */
[----:B------:R-:W3:Y:S01]  /*23650*/  LDL R2, [R1+0x10b0] ;  /* 0x0010b00001027983 */ /* 0x000ee20000100800 */
[----:B----4-:R-:W-:-:S02]  /*23660*/  @P1 IMAD.MOV.U32 R7, RZ, RZ, R18 ;  /* 0x000000ffff071224 */ /* 0x010fc400078e0012 */
[----:B------:R-:W-:Y:S01]  /*23670*/  @P1 IMAD.MOV.U32 R6, RZ, RZ, R12 ;  /* 0x000000ffff061224 */ /* 0x000fe200078e000c */
[----:B------:R-:W4:Y:S04]  /*23680*/  LDL R18, [R1+0x10a4] ;  /* 0x0010a40001127983 */ /* 0x000f280000100800 */
[----:B------:R-:W4:Y:S01]  /*23690*/  LDL R12, [R1+0x10a8] ;  /* 0x0010a800010c7983 */ /* 0x000f220000100800 */
[----:B------:R-:W-:Y:S02]  /*236a0*/  PRMT R25, RZ, 0x7610, R25 ;  /* 0x00007610ff197816 */ /* 0x000fe40000000019 */
[----:B------:R-:W-:-:S04]  /*236b0*/  PRMT R24, RZ, 0x7610, R24 ;  /* 0x00007610ff187816 */ /* 0x000fc80000000018 */
[----:B------:R0:W4:Y:S02]  /*236c0*/  @P1 LDG.E.U16 R25, desc[UR8][R6.64] ;  /* 0x0000000806191981 */ /* 0x000124000c1e1500 */
[----:B0-----:R-:W-:Y:S02]  /*236d0*/  @P1 IMAD.MOV.U32 R6, RZ, RZ, R8 ;  /* 0x000000ffff061224 */ /* 0x001fe400078e0008 */
[----:B------:R-:W-:Y:S01]  /*236e0*/  @P1 IMAD.MOV.U32 R7, RZ, RZ, R9 ;  /* 0x000000ffff071224 */ /* 0x000fe200078e0009 */
[----:B------:R-:W4:Y:S04]  /*236f0*/  LDL R8, [R1+0x10a0] ;  /* 0x0010a00001087983 */ /* 0x000f280000100800 */
[----:B------:R-:W4:Y:S04]  /*23700*/  LDL R9, [R1+0x109c] ;  /* 0x00109c0001097983 */ /* 0x000f280000100800 */
[----:B------:R2:W4:Y:S02]  /*23710*/  @P1 LDG.E.U16 R24, desc[UR8][R6.64] ;  /* 0x0000000806181981 */ /* 0x000524000c1e1500 */
[----:B--2---:R-:W-:-:S02]  /*23720*/  @P1 IMAD.MOV.U32 R7, RZ, RZ, R14 ;  /* 0x000000ffff071224 */ /* 0x004fc400078e000e */
[----:B------:R-:W-:Y:S01]  /*23730*/  @P1 IMAD.MOV.U32 R6, RZ, RZ, R13 ;  /* 0x000000ffff061224 */ /* 0x000fe200078e000d */
[----:B------:R-:W2:Y:S04]  /*23740*/  LDL R14, [R1+0x1094] ;  /* 0x00109400010e7983 */ /* 0x000ea80000100800 */
[----:B------:R-:W2:Y:S01]  /*23750*/  LDL R13, [R1+0x1098] ;  /* 0x00109800010d7983 */ /* 0x000ea20000100800 */
[----:B------:R-:W-:Y:S02]  /*23760*/  PRMT R23, RZ, 0x7610, R23 ;  /* 0x00007610ff177816 */ /* 0x000fe40000000017 */
[----:B------:R-:W-:-:S04]  /*23770*/  PRMT R19, RZ, 0x7610, R19 ;  /* 0x00007610ff137816 */ /* 0x000fc80000000013 */
[----:B------:R3:W2:Y:S01]  /*23780*/  @P1 LDG.E.U16 R23, desc[UR8][R6.64] ;  /* 0x0000000806171981 */ /* 0x0006a2000c1e1500 */
[----:B------:R-:W-:Y:S01]  /*23790*/  PRMT R16, RZ, 0x7610, R16 ;  /* 0x00007610ff107816 */ /* 0x000fe20000000010 */
[----:B---3--:R-:W-:Y:S02]  /*237a0*/  @P1 IMAD.MOV.U32 R7, RZ, RZ, R10 ;  /* 0x000000ffff071224 */ /* 0x008fe400078e000a */
[----:B------:R-:W-:Y:S01]  /*237b0*/  @P1 IMAD.MOV.U32 R6, RZ, RZ, R2 ;  /* 0x000000ffff061224 */ /* 0x000fe200078e0002 */
[----:B------:R-:W-:Y:S02]  /*237c0*/  PRMT R17, RZ, 0x7610, R17 ;  /* 0x00007610ff117816 */ /* 0x000fe40000000011 */
[----:B------:R-:W-:Y:S01]  /*237d0*/  PRMT R11, RZ, 0x7610, R11 ;  /* 0x00007610ff0b7816 */ /* 0x000fe2000000000b */
[----:B------:R-:W3:Y:S04]  /*237e0*/  LDL R10, [R1+0x108c] ;  /* 0x00108c00010a7983 */ /* 0x000ee80000100800 */
[----:B------:R4:W3:Y:S04]  /*237f0*/  @P1 LDG.E.U16 R19, desc[UR8][R6.64] ;  /* 0x0000000806131981 */ /* 0x0008e8000c1e1500 */
[----:B------:R-:W3:Y:S01]  /*23800*/  LDL R2, [R1+0x1090] ;  /* 0x0010900001027983 */ /* 0x000ee20000100800 */
[----:B----4-:R-:W-:-:S02]  /*23810*/  @P1 IMAD.MOV.U32 R6, RZ, RZ, R12 ;  /* 0x000000ffff061224 */ /* 0x010fc400078e000c */
[----:B------:R-:W-:Y:S01]  /*23820*/  @P1 IMAD.MOV.U32 R7, RZ, RZ, R18 ;  /* 0x000000ffff071224 */ /* 0x000fe200078e0012 */
[----:B------:R-:W4:Y:S04]  /*23830*/  LDL R12, [R1+0x1088] ;  /* 0x00108800010c7983 */ /* 0x000f280000100800 */
[----:B------:R0:W3:Y:S02]  /*23840*/  @P1 LDG.E.U16 R16, desc[UR8][R6.64] ;  /* 0x0000000806101981 */ /* 0x0000e4000c1e1500 */
[----:B0-----:R-:W-:Y:S02]  /*23850*/  @P1 IMAD.MOV.U32 R6, RZ, RZ, R8 ;  /* 0x000000ffff061224 */ /* 0x001fe400078e0008 */
[----:B------:R-:W-:-:S05]  /*23860*/  @P1 IMAD.MOV.U32 R7, RZ, RZ, R9 ;  /* 0x000000ffff071224 */ /* 0x000fca00078e0009 */
[----:B------:R2:W4:Y:S02]  /*23870*/  @P1 LDG.E.U16 R17, desc[UR8][R6.64] ;  /* 0x0000000806111981 */ /* 0x000524000c1e1500 */
[----:B--2---:R-:W-:Y:S02]  /*23880*/  @P1 IMAD.MOV.U32 R7, RZ, RZ, R14 ;  /* 0x000000ffff071224 */ /* 0x004fe400078e000e */
[----:B------:R-:W-:-:S05]  /*23890*/  @P1 IMAD.MOV.U32 R6, RZ, RZ, R13 ;  /* 0x000000ffff061224 */ /* 0x000fca00078e000d */
[----:B------:R0:W2:Y:S01]  /*238a0*/  @P1 LDG.E.U16 R11, desc[UR8][R6.64] ;  /* 0x00000008060b1981 */ /* 0x0000a2000c1e1500 */
[----:B------:R-:W-:Y:S02]  /*238b0*/  ISETP.GT.AND P0, PT, R4, 0x38, PT ;  /* 0x000000380400780c */ /* 0x000fe40003f04270 */
[----:B------:R-:W-:Y:S01]  /*238c0*/  PRMT R54, RZ, 0x7610, R54 ;  /* 0x00007610ff367816 */ /* 0x000fe20000000036 */
[----:B---3--:R1:W-:Y:S04]  /*238d0*/  STL [R1+0x3d0], R16 ;  /* 0x0003d01001007387 */ /* 0x0083e80000100800 */
[----:B------:R-:W3:Y:S04]  /*238e0*/  LDL R9, [R1+0x107c] ;  /* 0x00107c0001097983 */ /* 0x000ee80000100800 */
[----:B------:R-:W3:Y:S04]  /*238f0*/  LDL R8, [R1+0x1080] ;  /* 0x0010800001087983 */ /* 0x000ee80000100800 */
[----:B-1----:R-:W3:Y:S04]  /*23900*/  LDL R16, [R1+0x1084] ;  /* 0x0010840001107983 */ /* 0x002ee80000100800 */
[----:B------:R-:W-:Y:S04]  /*23910*/  STL [R1+0x3f8], R30 ;  /* 0x0003f81e01007387 */ /* 0x000fe80000100800 */
[----:B------:R-:W3:Y:S04]  /*23920*/  LDL R14, [R1+0x1074] ;  /* 0x00107400010e7983 */ /* 0x000ee80000100800 */
[----:B------:R-:W3:Y:S04]  /*23930*/  LDL R13, [R1+0x1078] ;  /* 0x00107800010d7983 */ /* 0x000ee80000100800 */
[----:B------:R-:W-:Y:S01]  /*23940*/  STL [R1+0x3f0], R25 ;  /* 0x0003f01901007387 */ /* 0x000fe20000100800 */
[----:B0-----:R-:W-:-:S02]  /*23950*/  @P0 IMAD.MOV.U32 R6, RZ, RZ, R2 ;  /* 0x000000ffff060224 */ /* 0x001fc400078e0002 */
[----:B------:R-:W-:-:S05]  /*23960*/  @P0 IMAD.MOV.U32 R7, RZ, RZ, R10 ;  /* 0x000000ffff070224 */ /* 0x000fca00078e000a */
[----:B------:R4:W3:Y:S04]  /*23970*/  @P0 LDG.E.U16 R54, desc[UR8][R6.64] ;  /* 0x0000000806360981 */ /* 0x0008e8000c1e1500 */
[----:B--2---:R0:W-:Y:S04]  /*23980*/  STL [R1+0x2a8], R11 ;  /* 0x0002a80b01007387 */ /* 0x0041e80000100800 */
[----:B0-----:R-:W2:Y:S04]  /*23990*/  LDL R11, [R1+0x106c] ;  /* 0x00106c00010b7983 */ /* 0x001ea80000100800 */
[----:B------:R-:W-:Y:S04]  /*239a0*/  STL [R1+0x3e8], R24 ;  /* 0x0003e81801007387 */ /* 0x000fe80000100800 */
[----:B------:R-:W2:Y:S01]  /*239b0*/  LDL R10, [R1+0x1070] ;  /* 0x00107000010a7983 */ /* 0x000ea20000100800 */
[----:B------:R-:W-:Y:S01]  /*239c0*/  PRMT R53, RZ, 0x7610, R53 ;  /* 0x00007610ff357816 */ /* 0x000fe20000000035 */
[----:B----4-:R-:W-:Y:S01]  /*239d0*/  @P0 IMAD.MOV.U32 R6, RZ, RZ, R12 ;  /* 0x000000ffff060224 */ /* 0x010fe200078e000c */
[----:B------:R-:W-:-:S02]  /*239e0*/  PRMT R52, RZ, 0x7610, R52 ;  /* 0x00007610ff347816 */ /* 0x000fc40000000034 */
[----:B------:R-:W-:Y:S02]  /*239f0*/  PRMT R51, RZ, 0x7610, R51 ;  /* 0x00007610ff337816 */ /* 0x000fe40000000033 */
[----:B------:R-:W-:Y:S01]  /*23a00*/  PRMT R50, RZ, 0x7610, R50 ;  /* 0x00007610ff327816 */ /* 0x000fe20000000032 */
[----:B------:R-:W4:Y:S01]  /*23a10*/  LDL R2, [R1+0x1068] ;  /* 0x0010680001027983 */ /* 0x000f220000100800 */
[----:B---3--:R-:W-:-:S05]  /*23a20*/  @P0 IMAD.MOV.U32 R7, RZ, RZ, R16 ;  /* 0x000000ffff070224 */ /* 0x008fca00078e0010 */
[----:B------:R0:W3:Y:S02]  /*23a30*/  @P0 LDG.E.U16 R53, desc[UR8][R6.64] ;  /* 0x0000000806350981 */ /* 0x0000e4000c1e1500 */
[----:B0-----:R-:W-:Y:S02]  /*23a40*/  @P0 IMAD.MOV.U32 R6, RZ, RZ, R8 ;  /* 0x000000ffff060224 */ /* 0x001fe400078e0008 */
[----:B------:R-:W-:-:S05]  /*23a50*/  @P0 IMAD.MOV.U32 R7, RZ, RZ, R9 ;  /* 0x000000ffff070224 */ /* 0x000fca00078e0009 */
[----:B------:R0:W3:Y:S02]  /*23a60*/  @P0 LDG.E.U16 R52, desc[UR8][R6.64] ;  /* 0x0000000806340981 */ /* 0x0000e4000c1e1500 */
[----:B0-----:R-:W-:Y:S02]  /*23a70*/  @P0 IMAD.MOV.U32 R6, RZ, RZ, R13 ;  /* 0x000000ffff060224 */ /* 0x001fe400078e000d */
[----:B------:R-:W-:-:S05]  /*23a80*/  @P0 IMAD.MOV.U32 R7, RZ, RZ, R14 ;  /* 0x000000ffff070224 */ /* 0x000fca00078e000e */
[----:B------:R2:W3:Y:S04]  /*23a90*/  @P0 LDG.E.U16 R51, desc[UR8][R6.64] ;  /* 0x0000000806330981 */ /* 0x0004e8000c1e1500 */
[----:B------:R-:W-:Y:S04]  /*23aa0*/  STL [R1+0x374c], R54 ;  /* 0x00374c3601007387 */ /* 0x000fe80000100800 */
[----:B------:R-:W-:Y:S04]  /*23ab0*/  STL [R1+0x3e0], R23 ;  /* 0x0003e01701007387 */ /* 0x000fe80000100800 */
[----:B------:R-:W3:Y:S01]  /*23ac0*/  LDL R16, [R1+0x1064] ;  /* 0x0010640001107983 */ /* 0x000ee20000100800 */
[----:B--2---:R-:W-:-:S02]  /*23ad0*/  @P0 IMAD.MOV.U32 R7, RZ, RZ, R11 ;  /* 0x000000ffff070224 */ /* 0x004fc400078e000b */
[----:B------:R-:W-:-:S05]  /*23ae0*/  @P0 IMAD.MOV.U32 R6, RZ, RZ, R10 ;  /* 0x000000ffff060224 */ /* 0x000fca00078e000a */
[----:B------:R4:W2:Y:S04]  /*23af0*/  @P0 LDG.E.U16 R50, desc[UR8][R6.64] ;  /* 0x0000000806320981 */ /* 0x0008a8000c1e1500 */
[----:B------:R0:W-:Y:S04]  /*23b00*/  STL [R1+0x2ac], R17 ;  /* 0x0002ac1101007387 */ /* 0x0001e80000100800 */
[----:B------:R-:W2:Y:S04]  /*23b10*/  LDL R12, [R1+0x1060] ;  /* 0x00106000010c7983 */ /* 0x000ea80000100800 */
[----:B0-----:R-:W2:Y:S04]  /*23b20*/  LDL R17, [R1+0x105c] ;  /* 0x00105c0001117983 */ /* 0x001ea80000100800 */
[----:B------:R0:W-:Y:S01]  /*23b30*/  STL [R1+0x3d8], R19 ;  /* 0x0003d81301007387 */ /* 0x0001e20000100800 */
[----:B------:R-:W-:Y:S01]  /*23b40*/  PRMT R49, RZ, 0x7610, R49 ;  /* 0x00007610ff317816 */ /* 0x000fe20000000031 */
[----:B----4-:R-:W-:-:S02]  /*23b50*/  @P0 IMAD.MOV.U32 R6, RZ, RZ, R2 ;  /* 0x000000ffff060224 */ /* 0x010fc400078e0002 */
[----:B---3--:R-:W-:Y:S04]  /*23b60*/  STL [R1+0x3750], R53 ;  /* 0x0037503501007387 */ /* 0x008fe80000100800 */
[----:B------:R-:W3:Y:S04]  /*23b70*/  LDL R9, [R1+0x1054] ;  /* 0x0010540001097983 */ /* 0x000ee80000100800 */
[----:B------:R-:W4:Y:S04]  /*23b80*/  LDL R8, [R1+0x1058] ;  /* 0x0010580001087983 */ /* 0x000f280000100800 */
[----:B------:R-:W-:Y:S04]  /*23b90*/  STL [R1+0x3754], R52 ;  /* 0x0037543401007387 */ /* 0x000fe80000100800 */
[----:B------:R-:W4:Y:S04]  /*23ba0*/  LDL R14, [R1+0x104c] ;  /* 0x00104c00010e7983 */ /* 0x000f280000100800 */
[----:B------:R-:W4:Y:S04]  /*23bb0*/  LDL R13, [R1+0x1050] ;  /* 0x00105000010d7983 */ /* 0x000f280000100800 */
[----:B------:R-:W-:Y:S04]  /*23bc0*/  STL [R1+0x3758], R51 ;  /* 0x0037583301007387 */ /* 0x000fe80000100800 */
[----:B------:R-:W4:Y:S04]  /*23bd0*/  LDL R11, [R1+0x1044] ;  /* 0x00104400010b7983 */ /* 0x000f280000100800 */
[----:B------:R-:W4:Y:S01]  /*23be0*/  LDL R10, [R1+0x1048] ;  /* 0x00104800010a7983 */ /* 0x000f220000100800 */
[----:B------:R-:W-:-:S05]  /*23bf0*/  @P0 IMAD.MOV.U32 R7, RZ, RZ, R16 ;  /* 0x000000ffff070224 */ /* 0x000fca00078e0010 */
[----:B------:R1:W4:Y:S04]  /*23c00*/  @P0 LDG.E.U16 R49, desc[UR8][R6.64] ;  /* 0x0000000806310981 */ /* 0x000328000c1e1500 */
[----:B--2---:R-:W-:Y:S04]  /*23c10*/  STL [R1+0x375c], R50 ;  /* 0x00375c3201007387 */ /* 0x004fe80000100800 */
[----:B------:R-:W2:Y:S04]  /*23c20*/  LDL R16, [R1+0x103c] ;  /* 0x00103c0001107983 */ /* 0x000ea80000100800 */
[----:B------:R-:W2:Y:S01]  /*23c30*/  LDL R2, [R1+0x1040] ;  /* 0x0010400001027983 */ /* 0x000ea20000100800 */
[----:B------:R-:W-:-:S02]  /*23c40*/  PRMT R48, RZ, 0x7610, R48 ;  /* 0x00007610ff307816 */ /* 0x000fc40000000030 */
[----:B------:R-:W-:Y:S01]  /*23c50*/  ISETP.GT.AND P1, PT, R4, 0x39, PT ;  /* 0x000000390400780c */ /* 0x000fe20003f24270 */
[----:B-1----:R-:W-:Y:S01]  /*23c60*/  @P0 IMAD.MOV.U32 R6, RZ, RZ, R12 ;  /* 0x000000ffff060224 */ /* 0x002fe200078e000c */
[----:B------:R-:W-:Y:S01]  /*23c70*/  PRMT R47, RZ, 0x7610, R47 ;  /* 0x00007610ff2f7816 */ /* 0x000fe2000000002f */
[----:B------:R-:W-:-:S05]  /*23c80*/  @P0 IMAD.MOV.U32 R7, RZ, RZ, R17 ;  /* 0x000000ffff070224 */ /* 0x000fca00078e0011 */
[----:B------:R3:W2:Y:S01]  /*23c90*/  @P0 LDG.E.U16 R48, desc[UR8][R6.64] ;  /* 0x0000000806300981 */ /* 0x0006a2000c1e1500 */
[----:B------:R-:W-:Y:S02]  /*23ca0*/  PRMT R46, RZ, 0x7610, R46 ;  /* 0x00007610ff2e7816 */ /* 0x000fe4000000002e */
[----:B------:R-:W-:Y:S02]  /*23cb0*/  PRMT R45, RZ, 0x7610, R45 ;  /* 0x00007610ff2d7816 */ /* 0x000fe4000000002d */
[----:B------:R-:W-:Y:S01]  /*23cc0*/  PRMT R43, RZ, 0x7610, R43 ;  /* 0x00007610ff2b7816 */ /* 0x000fe2000000002b */
[----:B---3--:R-:W-:Y:S02]  /*23cd0*/  @P0 IMAD.MOV.U32 R7, RZ, RZ, R9 ;  /* 0x000000ffff070224 */ /* 0x008fe400078e0009 */
[----:B----4-:R-:W-:-:S05]  /*23ce0*/  @P0 IMAD.MOV.U32 R6, RZ, RZ, R8 ;  /* 0x000000ffff060224 */ /* 0x010fca00078e0008 */
[----:B------:R1:W3:Y:S02]  /*23cf0*/  @P0 LDG.E.U16 R47, desc[UR8][R6.64] ;  /* 0x00000008062f0981 */ /* 0x0002e4000c1e1500 */
[----:B-1----:R-:W-:Y:S02]  /*23d00*/  @P1 IMAD.MOV.U32 R7, RZ, RZ, R14 ;  /* 0x000000ffff071224 */ /* 0x002fe400078e000e */
[----:B------:R-:W-:-:S05]  /*23d10*/  @P1 IMAD.MOV.U32 R6, RZ, RZ, R13 ;  /* 0x000000ffff061224 */ /* 0x000fca00078e000d */
[----:B------:R1:W4:Y:S02]  /*23d20*/  @P1 LDG.E.U16 R46, desc[UR8][R6.64] ;  /* 0x00000008062e1981 */ /* 0x000324000c1e1500 */
[----:B-1----:R-:W-:Y:S02]  /*23d30*/  @P1 IMAD.MOV.U32 R7, RZ, RZ, R11 ;  /* 0x000000ffff071224 */ /* 0x002fe400078e000b */
[----:B------:R-:W-:-:S05]  /*23d40*/  @P1 IMAD.MOV.U32 R6, RZ, RZ, R10 ;  /* 0x000000ffff061224 */ /* 0x000fca00078e000a */
[----:B------:R2:W4:Y:S04]  /*23d50*/  @P1 LDG.E.U16 R45, desc[UR8][R6.64] ;  /* 0x00000008062d1981 */ /* 0x000528000c1e1500 */
[----:B------:R-:W-:Y:S04]  /*23d60*/  STL [R1+0x3760], R49 ;  /* 0x0037603101007387 */ /* 0x000fe80000100800 */
[----:B------:R-:W4:Y:S04]  /*23d70*/  LDL R18, [R1+0x1034] ;  /* 0x0010340001127983 */ /* 0x000f280000100800 */
[----:B------:R-:W4:Y:S01]  /*23d80*/  LDL R12, [R1+0x1038] ;  /* 0x00103800010c7983 */ /* 0x000f220000100800 */
[----:B--2---:R-:W-:-:S02]  /*23d90*/  @P1 IMAD.MOV.U32 R7, RZ, RZ, R16 ;  /* 0x000000ffff071224 */ /* 0x004fc400078e0010 */
[----:B------:R-:W-:-:S05]  /*23da0*/  @P1 IMAD.MOV.U32 R6, RZ, RZ, R2 ;  /* 0x000000ffff061224 */ /* 0x000fca00078e0002 */
[----:B------:R1:W2:Y:S04]  /*23db0*/  @P1 LDG.E.U16 R43, desc[UR8][R6.64] ;  /* 0x00000008062b1981 */ /* 0x0002a8000c1e1500 */
[----:B------:R-:W-:Y:S04]  /*23dc0*/  STL [R1+0x3764], R48 ;  /* 0x0037643001007387 */ /* 0x000fe80000100800 */
[----:B------:R-:W2:Y:S04]  /*23dd0*/  LDL R9, [R1+0x102c] ;  /* 0x00102c0001097983 */ /* 0x000ea80000100800 */
[----:B------:R-:W2:Y:S04]  /*23de0*/  LDL R8, [R1+0x1030] ;  /* 0x0010300001087983 */ /* 0x000ea80000100800 */
[----:B---3--:R-:W-:Y:S04]  /*23df0*/  STL [R1+0x3768], R47 ;  /* 0x0037682f01007387 */ /* 0x008fe80000100800 */
[----:B------:R-:W3:Y:S04]  /*23e00*/  LDL R17, [R1+0x1024] ;  /* 0x0010240001117983 */ /* 0x000ee80000100800 */
[----:B------:R-:W3:Y:S04]  /*23e10*/  LDL R14, [R1+0x1028] ;  /* 0x00102800010e7983 */ /* 0x000ee80000100800 */
[----:B----4-:R-:W-:Y:S04]  /*23e20*/  STL [R1+0x376c], R46 ;  /* 0x00376c2e01007387 */ /* 0x010fe80000100800 */
[----:B------:R-:W4:Y:S04]  /*23e30*/  LDL R11, [R1+0x101c] ;  /* 0x00101c00010b7983 */ /* 0x000f280000100800 */
[----:B------:R-:W4:Y:S04]  /*23e40*/  LDL R10, [R1+0x1020] ;  /* 0x00102000010a7983 */ /* 0x000f280000100800 */
[----:B------:R-:W4:Y:S04]  /*23e50*/  LDL R13, [R1+0x1018] ;  /* 0x00101800010d7983 */ /* 0x000f280000100800 */
[----:B------:R-:W-:Y:S04]  /*23e60*/  STL [R1+0x3770], R45 ;  /* 0x0037702d01007387 */ /* 0x000fe80000100800 */
[----:B0-----:R-:W4:Y:S04]  /*23e70*/  LDL R19, [R1+0x1014] ;  /* 0x0010140001137983 */ /* 0x001f280000100800 */
[----:B------:R-:W4:Y:S04]  /*23e80*/  LDL R16, [R1+0x100c] ;  /* 0x00100c0001107983 */ /* 0x000f280000100800 */
[----:B------:R-:W4:Y:S01]  /*23e90*/  LDL R2, [R1+0x1010] ;  /* 0x0010100001027983 */ /* 0x000f220000100800 */
[----:B-1----:R-:W-:-:S02]  /*23ea0*/  @P1 IMAD.MOV.U32 R6, RZ, RZ, R12 ;  /* 0x000000ffff061224 */ /* 0x002fc400078e000c */
[----:B------:R-:W-:Y:S01]  /*23eb0*/  @P1 IMAD.MOV.U32 R7, RZ, RZ, R18 ;  /* 0x000000ffff071224 */ /* 0x000fe200078e0012 */
[----:B--2---:R-:W-:Y:S04]  /*23ec0*/  STL [R1+0x3774], R43 ;  /* 0x0037742b01007387 */ /* 0x004fe80000100800 */
[----:B------:R-:W2:Y:S04]  /*23ed0*/  LDL R18, [R1+0x1004] ;  /* 0x0010040001127983 */ /* 0x000ea80000100800 */
[----:B------:R-:W2:Y:S01]  /*23ee0*/  LDL R12, [R1+0x1008] ;  /* 0x00100800010c7983 */ /* 0x000ea20000100800 */
[----:B------:R-:W-:-:S02]  /*23ef0*/  PRMT R41, RZ, 0x7610, R41 ;  /* 0x00007610ff297816 */ /* 0x000fc40000000029 */
[----:B------:R-:W-:-:S04]  /*23f00*/  PRMT R39, RZ, 0x7610, R39 ;  /* 0x00007610ff277816 */ /* 0x000fc80000000027 */
[----:B------:R0:W2:Y:S01]  /*23f10*/  @P1 LDG.E.U16 R41, desc[UR8][R6.64] ;  /* 0x0000000806291981 */ /* 0x0000a2000c1e1500 */
[----:B------:R-:W-:Y:S01]  /*23f20*/  PRMT R37, RZ, 0x7610, R37 ;  /* 0x00007610ff257816 */ /* 0x000fe20000000025 */
[----:B0-----:R-:W-:Y:S02]  /*23f30*/  @P1 IMAD.MOV.U32 R6, RZ, RZ, R8 ;  /* 0x000000ffff061224 */ /* 0x001fe400078e0008 */
[----:B------:R-:W-:Y:S01]  /*23f40*/  @P1 IMAD.MOV.U32 R7, RZ, RZ, R9 ;  /* 0x000000ffff071224 */ /* 0x000fe200078e0009 */
[----:B------:R-:W-:Y:S02]  /*23f50*/  PRMT R35, RZ, 0x7610, R35 ;  /* 0x00007610ff237816 */ /* 0x000fe40000000023 */
[----:B------:R-:W-:Y:S02]  /*23f60*/  ISETP.GT.AND P0, PT, R4, 0x3a, PT ;  /* 0x0000003a0400780c */ /* 0x000fe40003f04270 */
[----:B------:R-:W-:Y:S02]  /*23f70*/  PRMT R33, RZ, 0x7610, R33 ;  /* 0x00007610ff217816 */ /* 0x000fe40000000021 */
[----:B------:R-:W-:Y:S01]  /*23f80*/  PRMT R29, RZ, 0x7610, R29 ;  /* 0x00007610ff1d7816 */ /* 0x000fe2000000001d */
[----:B------:R3:W2:Y:S01]  /*23f90*/  @P1 LDG.E.U16 R39, desc[UR8][R6.64] ;  /* 0x0000000806271981 */ /* 0x0006a2000c1e1500 */
[----:B------:R-:W-:-:S03]  /*23fa0*/  PRMT R5, RZ, 0x7610, R5 ;  /* 0x00007610ff057816 */ /* 0x000fc60000000005 */
[----:B------:R-:W2:Y:S04]  /*23fb0*/  LDL R9, [R1+0xffc] ;  /* 0x000ffc0001097983 */ /* 0x000ea80000100800 */
[----:B------:R-:W2:Y:S01]  /*23fc0*/  LDL R8, [R1+0x1000] ;  /* 0x0010000001087983 */ /* 0x000ea20000100800 */
[----:B---3--:R-:W-:Y:S02]  /*23fd0*/  @P1 IMAD.MOV.U32 R7, RZ, RZ, R17 ;  /* 0x000000ffff071224 */ /* 0x008fe400078e0011 */
[----:B------:R-:W-:Y:S01]  /*23fe0*/  @P1 IMAD.MOV.U32 R6, RZ, RZ, R14 ;  /* 0x000000ffff061224 */ /* 0x000fe200078e000e */
[----:B------:R-:W3:Y:S04]  /*23ff0*/  LDL R17, [R1+0xff4] ;  /* 0x000ff40001117983 */ /* 0x000ee80000100800 */
[----:B------:R-:W3:Y:S04]  /*24000*/  LDL R14, [R1+0xff8] ;  /* 0x000ff800010e7983 */ /* 0x000ee80000100800 */
[----:B------:R4:W3:Y:S02]  /*24010*/  @P1 LDG.E.U16 R37, desc[UR8][R6.64] ;  /* 0x0000000806251981 */ /* 0x0008e4000c1e1500 */
[----:B----4-:R-:W-:-:S02]  /*24020*/  @P1 IMAD.MOV.U32 R7, RZ, RZ, R11 ;  /* 0x000000ffff071224 */ /* 0x010fc400078e000b */
[----:B------:R-:W-:Y:S01]  /*24030*/  @P1 IMAD.MOV.U32 R6, RZ, RZ, R10 ;  /* 0x000000ffff061224 */ /* 0x000fe200078e000a */
[----:B------:R-:W4:Y:S04]  /*24040*/  LDL R11, [R1+0xfec] ;  /* 0x000fec00010b7983 */ /* 0x000f280000100800 */
[----:B------:R-:W4:Y:S04]  /*24050*/  LDL R10, [R1+0xff0] ;  /* 0x000ff000010a7983 */ /* 0x000f280000100800 */
[----:B------:R0:W4:Y:S02]  /*24060*/  @P1 LDG.E.U16 R35, desc[UR8][R6.64] ;  /* 0x0000000806231981 */ /* 0x000124000c1e1500 */
[----:B0-----:R-:W-:-:S02]  /*24070*/  @P1 IMAD.MOV.U32 R6, RZ, RZ, R13 ;  /* 0x000000ffff061224 */ /* 0x001fc400078e000d */
[----:B------:R-:W-:Y:S01]  /*24080*/  @P1 IMAD.MOV.U32 R7, RZ, RZ, R19 ;  /* 0x000000ffff071224 */ /* 0x000fe200078e0013 */
[----:B------:R-:W4:Y:S04]  /*24090*/  LDL R13, [R1+0xfe8] ;  /* 0x000fe800010d7983 */ /* 0x000f280000100800 */
[----:B------:R0:W4:Y:S02]  /*240a0*/  @P1 LDG.E.U16 R33, desc[UR8][R6.64] ;  /* 0x0000000806211981 */ /* 0x000124000c1e1500 */
[----:B0-----:R-:W-:Y:S02]  /*240b0*/  @P0 IMAD.MOV.U32 R6, RZ, RZ, R2 ;  /* 0x000000ffff060224 */ /* 0x001fe400078e0002 */
[----:B------:R-:W-:Y:S01]  /*240c0*/  @P0 IMAD.MOV.U32 R7, RZ, RZ, R16 ;  /* 0x000000ffff070224 */ /* 0x000fe200078e0010 */
[----:B------:R-:W4:Y:S04]  /*240d0*/  LDL R2, [R1+0xfe0] ;  /* 0x000fe00001027983 */ /* 0x000f280000100800 */
[----:B------:R-:W4:Y:S04]  /*240e0*/  LDL R16, [R1+0xfe4] ;  /* 0x000fe40001107983 */ /* 0x000f280000100800 */
[----:B------:R2:W4:Y:S02]  /*240f0*/  @P0 LDG.E.U16 R29, desc[UR8][R6.64] ;  /* 0x00000008061d0981 */ /* 0x000524000c1e1500 */
[----:B--2---:R-:W-:-:S02]  /*24100*/  @P0 IMAD.MOV.U32 R7, RZ, RZ, R18 ;  /* 0x000000ffff070224 */ /* 0x004fc400078e0012 */
[----:B------:R-:W-:-:S05]  /*24110*/  @P0 IMAD.MOV.U32 R6, RZ, RZ, R12 ;  /* 0x000000ffff060224 */ /* 0x000fca00078e000c */
[----:B------:R0:W2:Y:S02]  /*24120*/  @P0 LDG.E.U16 R5, desc[UR8][R6.64] ;  /* 0x0000000806050981 */ /* 0x0000a4000c1e1500 */
[----:B0-----:R-:W-:Y:S02]  /*24130*/  PRMT R6, RZ, 0x7610, R6 ;  /* 0x00007610ff067816 */ /* 0x001fe40000000006 */
[----:B------:R-:W-:-:S04]  /*24140*/  PRMT R7, RZ, 0x7610, R7 ;  /* 0x00007610ff077816 */ /* 0x000fc80000000007 */
[----:B------:R3:W2:Y:S02]  /*24150*/  @P0 LDG.E.U16 R6, desc[UR8][R8.64] ;  /* 0x0000000808060981 */ /* 0x0006a4000c1e1500 */
[----:B---3--:R-:W-:Y:S02]  /*24160*/  @P0 IMAD.MOV.U32 R9, RZ, RZ, R17 ;  /* 0x000000ffff090224 */ /* 0x008fe400078e0011 */
[----:B------:R-:W-:-:S05]  /*24170*/  @P0 IMAD.MOV.U32 R8, RZ, RZ, R14 ;  /* 0x000000ffff080224 */ /* 0x000fca00078e000e */
[----:B------:R0:W3:Y:S04]  /*24180*/  @P0 LDG.E.U16 R7, desc[UR8][R8.64] ;  /* 0x0000000808070981 */ /* 0x0000e8000c1e1500 */
[----:B----4-:R-:W-:Y:S04]  /*24190*/  STL [R1+0x3728], R29 ;  /* 0x0037281d01007387 */ /* 0x010fe80000100800 */
[----:B------:R-:W4:Y:S04]  /*241a0*/  LDL R12, [R1+0xfdc] ;  /* 0x000fdc00010c7983 */ /* 0x000f280000100800 */
[----:B--2---:R1:W-:Y:S04]  /*241b0*/  STL [R1+0x372c], R5 ;  /* 0x00372c0501007387 */ /* 0x0043e80000100800 */
[----:B------:R-:W2:Y:S01]  /*241c0*/  LDL R24, [R1+0xfd4] ;  /* 0x000fd40001187983 */ /* 0x000ea20000100800 */
[----:B0-----:R-:W-:-:S02]  /*241d0*/  PRMT R8, RZ, 0x7610, R8 ;  /* 0x00007610ff087816 */ /* 0x001fc40000000008 */
[----:B------:R-:W-:Y:S01]  /*241e0*/  PRMT R9, RZ, 0x7610, R9 ;  /* 0x00007610ff097816 */ /* 0x000fe20000000009 */
[----:B------:R-:W2:Y:S04]  /*241f0*/  LDL R18, [R1+0x1e54] ;  /* 0x001e540001127983 */ /* 0x000ea80000100800 */
[----:B------:R0:W2:Y:S04]  /*24200*/  @P0 LDG.E.U16 R8, desc[UR8][R10.64] ;  /* 0x000000080a080981 */ /* 0x0000a8000c1e1500 */
[----:B-1----:R-:W2:Y:S01]  /*24210*/  LDL R5, [R1+0xfd8] ;  /* 0x000fd80001057983 */ /* 0x002ea20000100800 */
[----:B0-----:R-:W-:-:S02]  /*24220*/  @P0 IMAD.MOV.U32 R10, RZ, RZ, R13 ;  /* 0x000000ffff0a0224 */ /* 0x001fc400078e000d */
[----:B------:R-:W-:-:S05]  /*24230*/  @P0 IMAD.MOV.U32 R11, RZ, RZ, R16 ;  /* 0x000000ffff0b0224 */ /* 0x000fca00078e0010 */
[----:B------:R0:W2:Y:S02]  /*24240*/  @P0 LDG.E.U16 R9, desc[UR8][R10.64] ;  /* 0x000000080a090981 */ /* 0x0000a4000c1e1500 */
[----:B0-----:R-:W-:Y:S02]  /*24250*/  PRMT R10, RZ, 0x7610, R10 ;  /* 0x00007610ff0a7816 */ /* 0x001fe4000000000a */
[----:B------:R-:W-:Y:S01]  /*24260*/  PRMT R11, RZ, 0x7610, R11 ;  /* 0x00007610ff0b7816 */ /* 0x000fe2000000000b */
[----:B------:R-:W-:Y:S04]  /*24270*/  STL [R1+0x3730], R6 ;  /* 0x0037300601007387 */ /* 0x000fe80000100800 */
[----:B------:R-:W2:Y:S04]  /*24280*/  LDL R19, [R1+0xfd0] ;  /* 0x000fd00001137983 */ /* 0x000ea80000100800 */
[----:B---3--:R-:W-:Y:S04]  /*24290*/  STL [R1+0x3734], R7 ;  /* 0x0037340701007387 */ /* 0x008fe80000100800 */
[----:B------:R-:W3:Y:S04]  /*242a0*/  LDL R23, [R1+0xfcc] ;  /* 0x000fcc0001177983 */ /* 0x000ee80000100800 */
[----:B------:R-:W3:Y:S01]  /*242b0*/  LDL R14, [R1+0x1e58] ;  /* 0x001e5800010e7983 */ /* 0x000ee20000100800 */
[----:B----4-:R-:W-:-:S02]  /*242c0*/  @P0 IMAD.MOV.U32 R13, RZ, RZ, R12 ;  /* 0x000000ffff0d0224 */ /* 0x010fc400078e000c */
[----:B------:R-:W-:-:S05]  /*242d0*/  @P0 IMAD.MOV.U32 R12, RZ, RZ, R2 ;  /* 0x000000ffff0c0224 */ /* 0x000fca00078e0002 */
[----:B------:R2:W4:Y:S02]  /*242e0*/  @P0 LDG.E.U16 R10, desc[UR8][R12.64] ;  /* 0x000000080c0a0981 */ /* 0x000524000c1e1500 */
[----:B--2---:R-:W-:Y:S02]  /*242f0*/  @P0 IMAD.MOV.U32 R13, RZ, RZ, R24 ;  /* 0x000000ffff0d0224 */ /* 0x004fe400078e0018 */
[----:B------:R-:W-:-:S05]  /*24300*/  @P0 IMAD.MOV.U32 R12, RZ, RZ, R5 ;  /* 0x000000ffff0c0224 */ /* 0x000fca00078e0005 */
[----:B------:R0:W2:Y:S01]  /*24310*/  @P0 LDG.E.U16 R11, desc[UR8][R12.64] ;  /* 0x000000080c0b0981 */ /* 0x0000a2000c1e1500 */
[----:B------:R-:W-:-:S03]  /*24320*/  ISETP.GT.AND P1, PT, R4, 0x3b, PT ;  /* 0x0000003b0400780c */ /* 0x000fc60003f24270 */
[----:B------:R-:W-:Y:S04]  /*24330*/  STL [R1+0x3738], R8 ;  /* 0x0037380801007387 */ /* 0x000fe80000100800 */
[----:B------:R-:W2:Y:S04]  /*24340*/  LDL R17, [R1+0xfc8] ;  /* 0x000fc80001117983 */ /* 0x000ea80000100800 */
[----:B------:R-:W2:Y:S04]  /*24350*/  LDL R16, [R1+0x1e64] ;  /* 0x001e640001107983 */ /* 0x000ea80000100800 */
[----:B------:R-:W-:Y:S04]  /*24360*/  STL [R1+0x373c], R9 ;  /* 0x00373c0901007387 */ /* 0x000fe80000100800 */
[----:B------:R-:W2:Y:S01]  /*24370*/  LDL R2, [R1+0x1e6c] ;  /* 0x001e6c0001027983 */ /* 0x000ea20000100800 */
[----:B0-----:R-:W-:Y:S01]  /*24380*/  @P1 IMAD.MOV.U32 R12, RZ, RZ, R18 ;  /* 0x000000ffff0c1224 */ /* 0x001fe200078e0012 */
[----:B------:R-:W-:Y:S01]  /*24390*/  PRMT R20, RZ, 0x7610, R20 ;  /* 0x00007610ff147816 */ /* 0x000fe20000000014 */
[----:B------:R-:W-:Y:S01]  /*243a0*/  @P1 IMAD.MOV.U32 R13, RZ, RZ, R19 ;  /* 0x000000ffff0d1224 */ /* 0x000fe200078e0013 */
[----:B----4-:R0:W-:Y:S04]  /*243b0*/  STL [R1+0x3740], R10 ;  /* 0x0037400a01007387 */ /* 0x0101e80000100800 */
[----:B------:R-:W4:Y:S01]  /*243c0*/  LDL R5, [R1+0x1e60] ;  /* 0x001e600001057983 */ /* 0x000f220000100800 */
[----:B0-----:R-:W-:-:S06]  /*243d0*/  PRMT R10, RZ, 0x7610, R10 ;  /* 0x00007610ff0a7816 */ /* 0x001fcc000000000a */
[----:B------:R3:W4:Y:S02]  /*243e0*/  @P1 LDG.E.U16 R10, desc[UR8][R12.64] ;  /* 0x000000080c0a1981 */ /* 0x000724000c1e1500 */
[----:B---3--:R-:W-:Y:S02]  /*243f0*/  @P1 IMAD.MOV.U32 R12, RZ, RZ, R14 ;  /* 0x000000ffff0c1224 */ /* 0x008fe400078e000e */
[----:B------:R-:W-:-:S05]  /*24400*/  @P1 IMAD.MOV.U32 R13, RZ, RZ, R23 ;  /* 0x000000ffff0d1224 */ /* 0x000fca00078e0017 */
[----:B------:R0:W3:Y:S04]  /*24410*/  @P1 LDG.E.U16 R20, desc[UR8][R12.64] ;  /* 0x000000080c141981 */ /* 0x0000e8000c1e1500 */
[----:B--2---:R-:W-:Y:S04]  /*24420*/  STL [R1+0x3744], R11 ;  /* 0x0037440b01007387 */ /* 0x004fe80000100800 */
[----:B------:R-:W2:Y:S04]  /*24430*/  LDL R19, [R1+0x1e68] ;  /* 0x001e680001137983 */ /* 0x000ea80000100800 */
[----:B------:R-:W2:Y:S01]  /*24440*/  LDL R18, [R1+0x1e70] ;  /* 0x001e700001127983 */ /* 0x000ea20000100800 */
[----:B------:R-:W-:Y:S01]  /*24450*/  PRMT R22, RZ, 0x7610, R22 ;  /* 0x00007610ff167816 */ /* 0x000fe20000000016 */
[----:B0-----:R-:W-:-:S02]  /*24460*/  @P1 IMAD.MOV.U32 R12, RZ, RZ, R16 ;  /* 0x000000ffff0c1224 */ /* 0x001fc400078e0010 */
[----:B------:R-:W-:Y:S01]  /*24470*/  @P1 IMAD.MOV.U32 R13, RZ, RZ, R17 ;  /* 0x000000ffff0d1224 */ /* 0x000fe200078e0011 */
[----:B------:R-:W-:Y:S02]  /*24480*/  PRMT R21, RZ, 0x7610, R21 ;  /* 0x00007610ff157816 */ /* 0x000fe40000000015 */
[----:B------:R-:W-:Y:S01]  /*24490*/  PRMT R15, RZ, 0x7610, R15 ;  /* 0x00007610ff0f7816 */ /* 0x000fe2000000000f */
[----:B------:R-:W2:Y:S04]  /*244a0*/  LDL R14, [R1+0x1e88] ;  /* 0x001e8800010e7983 */ /* 0x000ea80000100800 */
[----:B------:R0:W2:Y:S04]  /*244b0*/  @P1 LDG.E.U16 R22, desc[UR8][R12.64] ;  /* 0x000000080c161981 */ /* 0x0000a8000c1e1500 */
[----:B------:R-:W2:Y:S01]  /*244c0*/  LDL R8, [R1+0x1e90] ;  /* 0x001e900001087983 */ /* 0x000ea20000100800 */
[----:B0-----:R-:W-:-:S02]  /*244d0*/  @P1 IMAD.MOV.U32 R12, RZ, RZ, R2 ;  /* 0x000000ffff0c1224 */ /* 0x001fc400078e0002 */
[----:B----4-:R-:W-:-:S05]  /*244e0*/  @P1 IMAD.MOV.U32 R13, RZ, RZ, R5 ;  /* 0x000000ffff0d1224 */ /* 0x010fca00078e0005 */
[----:B------:R2:W4:Y:S04]  /*244f0*/  @P1 LDG.E.U16 R21, desc[UR8][R12.64] ;  /* 0x000000080c151981 */ /* 0x000528000c1e1500 */
[----:B------:R0:W-:Y:S04]  /*24500*/  STL [R1+0x248], R10 ;  /* 0x0002480a01007387 */ /* 0x0001e80000100800 */
[----:B0-----:R-:W4:Y:S04]  /*24510*/  LDL R10, [R1+0x1e98] ;  /* 0x001e9800010a7983 */ /* 0x001f280000100800 */
[----:B---3--:R0:W-:Y:S04]  /*24520*/  STL [R1+0x240], R20 ;  /* 0x0002401401007387 */ /* 0x0081e80000100800 */
[----:B------:R-:W3:Y:S04]  /*24530*/  LDL R17, [R1+0x1e94] ;  /* 0x001e940001117983 */ /* 0x000ee80000100800 */
[----:B------:R-:W3:Y:S04]  /*24540*/  LDL R16, [R1+0x1ea4] ;  /* 0x001ea40001107983 */ /* 0x000ee80000100800 */
[----:B------:R-:W3:Y:S04]  /*24550*/  LDL R5, [R1+0x1ea0] ;  /* 0x001ea00001057983 */ /* 0x000ee80000100800 */
[----:B------:R-:W3:Y:S04]  /*24560*/  LDL R2, [R1+0x1eac] ;  /* 0x001eac0001027983 */ /* 0x000ee80000100800 */
[----:B0-----:R-:W3:Y:S01]  /*24570*/  LDL R20, [R1+0x1e7c] ;  /* 0x001e7c0001147983 */ /* 0x001ee20000100800 */
[----:B--2---:R-:W-:-:S02]  /*24580*/  @P1 IMAD.MOV.U32 R13, RZ, RZ, R19 ;  /* 0x000000ffff0d1224 */ /* 0x004fc400078e0013 */
[----:B------:R-:W-:Y:S01]  /*24590*/  @P1 IMAD.MOV.U32 R12, RZ, RZ, R18 ;  /* 0x000000ffff0c1224 */ /* 0x000fe200078e0012 */
[----:B------:R-:W-:Y:S01]  /*245a0*/  ISETP.GT.AND P0, PT, R4, 0x3c, PT ;  /* 0x0000003c0400780c */ /* 0x000fe20003f04270 */
[----:B------:R-:W2:Y:S04]  /*245b0*/  LDL R19, [R1+0x1ea8] ;  /* 0x001ea80001137983 */ /* 0x000ea80000100800 */
[----:B------:R0:W2:Y:S04]  /*245c0*/  @P1 LDG.E.U16 R15, desc[UR8][R12.64] ;  /* 0x000000080c0f1981 */ /* 0x0000a8000c1e1500 */
[----:B------:R-:W3:Y:S01]  /*245d0*/  LDL R18, [R1+0x1eb0] ;  /* 0x001eb00001127983 */ /* 0x000ee20000100800 */
[----:B0-----:R-:W-:-:S02]  /*245e0*/  PRMT R12, RZ, 0x7610, R12 ;  /* 0x00007610ff0c7816 */ /* 0x001fc4000000000c */
[----:B------:R-:W-:Y:S01]  /*245f0*/  PRMT R13, RZ, 0x7610, R13 ;  /* 0x00007610ff0d7816 */ /* 0x000fe2000000000d */
[----:B--2---:R0:W-:Y:S04]  /*24600*/  STL [R1+0x228], R15 ;  /* 0x0002280f01007387 */ /* 0x0041e80000100800 */
[----:B----4-:R1:W-:Y:S04]  /*24610*/  STL [R1+0x230], R21 ;  /* 0x0002301501007387 */ /* 0x0103e80000100800 */
[----:B------:R-:W2:Y:S01]  /*24620*/  LDL R23, [R1+0x1ec0] ;  /* 0x001ec00001177983 */ /* 0x000ea20000100800 */
[----:B0-----:R-:W-:-:S02]  /*24630*/  @P0 IMAD.MOV.U32 R15, RZ, RZ, R14 ;  /* 0x000000ffff0f0224 */ /* 0x001fc400078e000e */
[----:B------:R-:W-:Y:S01]  /*24640*/  @P0 IMAD.MOV.U32 R14, RZ, RZ, R8 ;  /* 0x000000ffff0e0224 */ /* 0x000fe200078e0008 */
[----:B-1----:R-:W4:Y:S04]  /*24650*/  LDL R21, [R1+0x1e9c] ;  /* 0x001e9c0001157983 */ /* 0x002f280000100800 */
[----:B------:R-:W2:Y:S04]  /*24660*/  LDL R8, [R1+0x1eb8] ;  /* 0x001eb80001087983 */ /* 0x000ea80000100800 */
[----:B------:R0:W2:Y:S02]  /*24670*/  @P0 LDG.E.U16 R12, desc[UR8][R14.64] ;  /* 0x000000080e0c0981 */ /* 0x0000a4000c1e1500 */
[----:B0-----:R-:W-:-:S02]  /*24680*/  @P0 IMAD.MOV.U32 R14, RZ, RZ, R10 ;  /* 0x000000ffff0e0224 */ /* 0x001fc400078e000a */
[----:B---3--:R-:W-:Y:S01]  /*24690*/  @P0 IMAD.MOV.U32 R15, RZ, RZ, R20 ;  /* 0x000000ffff0f0224 */ /* 0x008fe200078e0014 */
[----:B------:R-:W3:Y:S04]  /*246a0*/  LDL R10, [R1+0x1ec4] ;  /* 0x001ec400010a7983 */ /* 0x000ee80000100800 */
[----:B------:R-:W3:Y:S04]  /*246b0*/  LDL R20, [R1+0x1eb4] ;  /* 0x001eb40001147983 */ /* 0x000ee80000100800 */
[----:B------:R0:W3:Y:S04]  /*246c0*/  @P0 LDG.E.U16 R13, desc[UR8][R14.64] ;  /* 0x000000080e0d0981 */ /* 0x0000e8000c1e1500 */
[----:B------:R1:W-:Y:S04]  /*246d0*/  STL [R1+0x238], R22 ;  /* 0x0002381601007387 */ /* 0x0003e80000100800 */
[----:B------:R-:W3:Y:S04]  /*246e0*/  LDL R25, [R1+0x1e74] ;  /* 0x001e740001197983 */ /* 0x000ee80000100800 */
[----:B------:R-:W3:Y:S01]  /*246f0*/  LDL R24, [R1+0x1e84] ;  /* 0x001e840001187983 */ /* 0x000ee20000100800 */
[----:B0-----:R-:W-:-:S03]  /*24700*/  PRMT R14, RZ, 0x7610, R14 ;  /* 0x00007610ff0e7816 */ /* 0x001fc6000000000e */
[----:B-1----:R-:W3:Y:S04]  /*24710*/  LDL R22, [R1+0x1ecc] ;  /* 0x001ecc0001167983 */ /* 0x002ee80000100800 */
[----:B------:R0:W3:Y:S02]  /*24720*/  @P0 LDG.E.U16 R14, desc[UR8][R16.64] ;  /* 0x00000008100e0981 */ /* 0x0000e4000c1e1500 */
[----:B0-----:R-:W-:Y:S02]  /*24730*/  @P0 IMAD.MOV.U32 R16, RZ, RZ, R2 ;  /* 0x000000ffff100224 */ /* 0x001fe400078e0002 */
[----:B------:R-:W-:Y:S01]  /*24740*/  @P0 IMAD.MOV.U32 R17, RZ, RZ, R5 ;  /* 0x000000ffff110224 */ /* 0x000fe200078e0005 */
[----:B------:R-:W3:Y:S04]  /*24750*/  LDL R2, [R1+0x1e78] ;  /* 0x001e780001027983 */ /* 0x000ee80000100800 */
[----:B------:R-:W3:Y:S01]  /*24760*/  LDL R5, [R1+0x1e5c] ;  /* 0x001e5c0001057983 */ /* 0x000ee20000100800 */
[----:B------:R-:W-:-:S06]  /*24770*/  PRMT R15, RZ, 0x7610, R15 ;  /* 0x00007610ff0f7816 */ /* 0x000fcc000000000f */
[----:B------:R0:W3:Y:S02]  /*24780*/  @P0 LDG.E.U16 R15, desc[UR8][R16.64] ;  /* 0x00000008100f0981 */ /* 0x0000e4000c1e1500 */
[----:B0-----:R-:W-:Y:S02]  /*24790*/  PRMT R16, RZ, 0x7610, R16 ;  /* 0x00007610ff107816 */ /* 0x001fe40000000010 */
[----:B------:R-:W-:-:S04]  /*247a0*/  PRMT R17, RZ, 0x7610, R17 ;  /* 0x00007610ff117816 */ /* 0x000fc80000000011 */
[----:B------:R4:W3:Y:S01]  /*247b0*/  @P0 LDG.E.U16 R16, desc[UR8][R18.64] ;  /* 0x0000000812100981 */ /* 0x0008e2000c1e1500 */
[----:B------:R-:W-:Y:S02]  /*247c0*/  PRMT R26, RZ, 0x7610, R26 ;  /* 0x00007610ff1a7816 */ /* 0x000fe4000000001a */
[----:B------:R-:W-:Y:S01]  /*247d0*/  PRMT R11, RZ, 0x7610, R11 ;  /* 0x00007610ff0b7816 */ /* 0x000fe2000000000b */
[----:B----4-:R-:W-:Y:S02]  /*247e0*/  @P0 IMAD.MOV.U32 R19, RZ, RZ, R21 ;  /* 0x000000ffff130224 */ /* 0x010fe400078e0015 */
[----:B--2---:R-:W-:Y:S02]  /*247f0*/  @P0 IMAD.MOV.U32 R18, RZ, RZ, R8 ;  /* 0x000000ffff120224 */ /* 0x004fe400078e0008 */
[----:B------:R-:W2:Y:S04]  /*24800*/  LDL R8, [R1+0x1e8c] ;  /* 0x001e8c0001087983 */ /* 0x000ea80000100800 */
[----:B------:R0:W4:Y:S02]  /*24810*/  @P0 LDG.E.U16 R17, desc[UR8][R18.64] ;  /* 0x0000000812110981 */ /* 0x000124000c1e1500 */
[----:B0-----:R-:W-:Y:S01]  /*24820*/  PRMT R18, RZ, 0x7610, R18 ;  /* 0x00007610ff127816 */ /* 0x001fe20000000012 */
[----:B---3--:R-:W-:-:S02]  /*24830*/  @P0 IMAD.MOV.U32 R21, RZ, RZ, R20 ;  /* 0x000000ffff150224 */ /* 0x008fc400078e0014 */
[----:B------:R-:W-:Y:S01]  /*24840*/  @P0 IMAD.MOV.U32 R20, RZ, RZ, R10 ;  /* 0x000000ffff140224 */ /* 0x000fe200078e000a */
[----:B------:R-:W-:Y:S01]  /*24850*/  PRMT R19, RZ, 0x7610, R19 ;  /* 0x00007610ff137816 */ /* 0x000fe20000000013 */
[----:B------:R-:W3:Y:S04]  /*24860*/  LDL R10, [R1+0x1e80] ;  /* 0x001e8000010a7983 */ /* 0x000ee80000100800 */
[----:B------:R0:W4:Y:S02]  /*24870*/  @P0 LDG.E.U16 R18, desc[UR8][R20.64] ;  /* 0x0000000814120981 */ /* 0x000124000c1e1500 */
[----:B0-----:R-:W-:Y:S02]  /*24880*/  @P0 IMAD.MOV.U32 R20, RZ, RZ, R22 ;  /* 0x000000ffff140224 */ /* 0x001fe400078e0016 */
[----:B------:R-:W-:Y:S01]  /*24890*/  @P0 IMAD.MOV.U32 R21, RZ, RZ, R23 ;  /* 0x000000ffff150224 */ /* 0x000fe200078e0017 */
[----:B------:R-:W4:Y:S04]  /*248a0*/  LDL R22, [R1+0x1ed0] ;  /* 0x001ed00001167983 */ /* 0x000f280000100800 */
[----:B------:R-:W4:Y:S04]  /*248b0*/  LDL R23, [R1+0x1ec8] ;  /* 0x001ec80001177983 */ /* 0x000f280000100800 */
[----:B------:R0:W4:Y:S02]  /*248c0*/  @P0 LDG.E.U16 R19, desc[UR8][R20.64] ;  /* 0x0000000814130981 */ /* 0x000124000c1e1500 */
[----:B0-----:R-:W-:-:S02]  /*248d0*/  @P1 IMAD.MOV.U32 R20, RZ, RZ, R2 ;  /* 0x000000ffff141224 */ /* 0x001fc400078e0002 */
        /* <DEDUP_REMOVED lines=8> */
[----:B------:R2:W4:Y:S01]  /*24960*/  @P1 LDG.E.U16 R11, desc[UR8][R20.64] ;  /* 0x00000008140b1981 */ /* 0x000522000c1e1500 */
[----:B------:R-:W-:Y:S01]  /*24970*/  PRMT R27, RZ, 0x7610, R27 ;  /* 0x00007610ff1b7816 */ /* 0x000fe2000000001b */
[----:B--2---:R-:W-:-:S02]  /*24980*/  @P1 IMAD.MOV.U32 R20, RZ, RZ, R8 ;  /* 0x000000ffff141224 */ /* 0x004fc400078e0008 */
[----:B---3--:R-:W-:-:S05]  /*24990*/  @P1 IMAD.MOV.U32 R21, RZ, RZ, R10 ;  /* 0x000000ffff151224 */ /* 0x008fca00078e000a */
[----:B------:R0:W2:Y:S04]  /*249a0*/  @P1 LDG.E.U16 R27, desc[UR8][R20.64] ;  /* 0x00000008141b1981 */ /* 0x0000a8000c1e1500 */
[----:B----4-:R1:W-:Y:S04]  /*249b0*/  STL [R1+0x220], R26 ;  /* 0x0002201a01007387 */ /* 0x0103e80000100800 */
[----:B-1----:R-:W3:Y:S04]  /*249c0*/  LDL R26, [R1+0x1ee0] ;  /* 0x001ee000011a7983 */ /* 0x002ee80000100800 */
[----:B------:R1:W-:Y:S04]  /*249d0*/  STL [R1+0x218], R11 ;  /* 0x0002180b01007387 */ /* 0x0003e80000100800 */
[----:B------:R-:W4:Y:S04]  /*249e0*/  LDL R10, [R1+0x1ee8] ;  /* 0x001ee800010a7983 */ /* 0x000f280000100800 */
[----:B------:R-:W2:Y:S01]  /*249f0*/  LDL R8, [R1+0x1ef0] ;  /* 0x001ef00001087983 */ /* 0x000ea20000100800 */
[----:B------:R-:W-:-:S02]  /*24a00*/  ISETP.GT.AND P0, PT, R4, 0x3d, PT ;  /* 0x0000003d0400780c */ /* 0x000fc40003f04270 */
[----:B0-----:R-:W-:Y:S02]  /*24a10*/  PRMT R20, RZ, 0x7610, R20 ;  /* 0x00007610ff147816 */ /* 0x001fe40000000014 */
[----:B------:R-:W-:Y:S01]  /*24a20*/  PRMT R21, RZ, 0x7610, R21 ;  /* 0x00007610ff157816 */ /* 0x000fe20000000015 */
[----:B------:R-:W4:Y:S04]  /*24a30*/  LDL R31, [R1+0x1ef4] ;  /* 0x001ef400011f7983 */ /* 0x000f280000100800 */
[----:B------:R-:W4:Y:S04]  /*24a40*/  LDL R30, [R1+0x1f04] ;  /* 0x001f0400011e7983 */ /* 0x000f280000100800 */
[----:B-1----:R-:W4:Y:S04]  /*24a50*/  LDL R11, [R1+0x1eec] ;  /* 0x001eec00010b7983 */ /* 0x002f280000100800 */
[----:B------:R-:W4:Y:S04]  /*24a60*/  LDL R43, [R1+0x1f00] ;  /* 0x001f0000012b7983 */ /* 0x000f280000100800 */
[----:B------:R0:W4:Y:S02]  /*24a70*/  @P0 LDG.E.U16 R20, desc[UR8][R22.64] ;  /* 0x0000000816140981 */ /* 0x000124000c1e1500 */
[----:B0-----:R-:W-:-:S02]  /*24a80*/  @P0 IMAD.MOV.U32 R22, RZ, RZ, R2 ;  /* 0x000000ffff160224 */ /* 0x001fc400078e0002 */
[----:B------:R-:W-:Y:S01]  /*24a90*/  @P0 IMAD.MOV.U32 R23, RZ, RZ, R5 ;  /* 0x000000ffff170224 */ /* 0x000fe200078e0005 */
[----:B------:R-:W4:Y:S04]  /*24aa0*/  LDL R2, [R1+0x1ef8] ;  /* 0x001ef80001027983 */ /* 0x000f280000100800 */
[----:B------:R-:W4:Y:S04]  /*24ab0*/  LDL R5, [R1+0x1edc] ;  /* 0x001edc0001057983 */ /* 0x000f280000100800 */
[----:B------:R0:W4:Y:S02]  /*24ac0*/  @P0 LDG.E.U16 R21, desc[UR8][R22.64] ;  /* 0x0000000816150981 */ /* 0x000124000c1e1500 */
[----:B0-----:R-:W-:-:S06]  /*24ad0*/  PRMT R22, RZ, 0x7610, R22 ;  /* 0x00007610ff167816 */ /* 0x001fcc0000000016 */
[----:B------:R3:W4:Y:S02]  /*24ae0*/  @P0 LDG.E.U16 R22, desc[UR8][R24.64] ;  /* 0x0000000818160981 */ /* 0x000724000c1e1500 */
[----:B---3--:R-:W-:Y:S02]  /*24af0*/  @P0 IMAD.MOV.U32 R25, RZ, RZ, R26 ;  /* 0x000000ffff190224 */ /* 0x008fe400078e001a */
[----:B--2---:R-:W-:Y:S02]  /*24b00*/  @P0 IMAD.MOV.U32 R26, RZ, RZ, R8 ;  /* 0x000000ffff1a0224 */ /* 0x004fe400078e0008 */
[----:B----4-:R-:W-:Y:S02]  /*24b10*/  @P0 IMAD.MOV.U32 R24, RZ, RZ, R11 ;  /* 0x000000ffff180224 */ /* 0x010fe400078e000b */
[----:B------:R-:W2:Y:S04]  /*24b20*/  LDL R11, [R1+0x1f0c] ;  /* 0x001f0c00010b7983 */ /* 0x000ea80000100800 */
[----:B------:R0:W-:Y:S04]  /*24b30*/  STL [R1+0x210], R27 ;  /* 0x0002101b01007387 */ /* 0x0001e80000100800 */
[----:B------:R-:W3:Y:S01]  /*24b40*/  LDL R8, [R1+0x1f10] ;  /* 0x001f100001087983 */ /* 0x000ee20000100800 */
[----:B------:R-:W-:-:S02]  /*24b50*/  PRMT R23, RZ, 0x7610, R23 ;  /* 0x00007610ff177816 */ /* 0x000fc40000000017 */
[----:B------:R-:W-:Y:S01]  /*24b60*/  ISETP.GT.AND P1, PT, R4, 0x3e, PT ;  /* 0x0000003e0400780c */ /* 0x000fe20003f24270 */
[----:B------:R-:W4:Y:S04]  /*24b70*/  LDL R50, [R1+0x1f14] ;  /* 0x001f140001327983 */ /* 0x000f280000100800 */
[----:B------:R-:W3:Y:S04]  /*24b80*/  LDL R48, [R1+0x1f24] ;  /* 0x001f240001307983 */ /* 0x000ee80000100800 */
[----:B------:R1:W4:Y:S01]  /*24b90*/  @P0 LDG.E.U16 R23, desc[UR8][R24.64] ;  /* 0x0000000818170981 */ /* 0x000322000c1e1500 */
[----:B------:R-:W-:-:S02]  /*24ba0*/  PRMT R28, RZ, 0x7610, R28 ;  /* 0x00007610ff1c7816 */ /* 0x000fc4000000001c */
[----:B------:R-:W-:Y:S01]  /*24bb0*/  PRMT R32, RZ, 0x7610, R32 ;  /* 0x00007610ff207816 */ /* 0x000fe20000000020 */
[----:B------:R-:W4:Y:S01]  /*24bc0*/  LDL R47, [R1+0x1f1c] ;  /* 0x001f1c00012f7983 */ /* 0x000f220000100800 */
[----:B0-----:R-:W-:-:S03]  /*24bd0*/  @P0 IMAD.MOV.U32 R27, RZ, RZ, R10 ;  /* 0x000000ffff1b0224 */ /* 0x001fc600078e000a */
[----:B------:R-:W4:Y:S04]  /*24be0*/  LDL R10, [R1+0x1f08] ;  /* 0x001f0800010a7983 */ /* 0x000f280000100800 */
[----:B------:R-:W4:Y:S01]  /*24bf0*/  LDL R45, [R1+0x1f38] ;  /* 0x001f3800012d7983 */ /* 0x000f220000100800 */
[----:B------:R-:W-:Y:S02]  /*24c00*/  PRMT R34, RZ, 0x7610, R34 ;  /* 0x00007610ff227816 */ /* 0x000fe40000000022 */
[----:B------:R-:W-:Y:S02]  /*24c10*/  PRMT R36, RZ, 0x7610, R36 ;  /* 0x00007610ff247816 */ /* 0x000fe40000000024 */
[----:B------:R-:W-:Y:S02]  /*24c20*/  PRMT R38, RZ, 0x7610, R38 ;  /* 0x00007610ff267816 */ /* 0x000fe40000000026 */
[----:B-1----:R-:W-:-:S02]  /*24c30*/  PRMT R24, RZ, 0x7610, R24 ;  /* 0x00007610ff187816 */ /* 0x002fc40000000018 */
[----:B------:R-:W-:Y:S02]  /*24c40*/  PRMT R25, RZ, 0x7610, R25 ;  /* 0x00007610ff197816 */ /* 0x000fe40000000019 */
[----:B------:R-:W-:Y:S02]  /*24c50*/  PRMT R40, RZ, 0x7610, R40 ;  /* 0x00007610ff287816 */ /* 0x000fe40000000028 */
[----:B------:R-:W-:Y:S02]  /*24c60*/  PRMT R42, RZ, 0x7610, R42 ;  /* 0x00007610ff2a7816 */ /* 0x000fe4000000002a */
[----:B------:R-:W-:Y:S02]  /*24c70*/  PRMT R44, RZ, 0x7610, R44 ;  /* 0x00007610ff2c7816 */ /* 0x000fe4000000002c */
[----:B------:R-:W-:Y:S01]  /*24c80*/  PRMT R7, RZ, 0x7610, R7 ;  /* 0x00007610ff077816 */ /* 0x000fe20000000007 */
[----:B------:R0:W4:Y:S04]  /*24c90*/  @P0 LDG.E.U16 R24, desc[UR8][R26.64] ;  /* 0x000000081a180981 */ /* 0x000128000c1e1500 */
[----:B------:R-:W4:Y:S01]  /*24ca0*/  LDL R51, [R1+0x1f54] ;  /* 0x001f540001337983 */ /* 0x000f220000100800 */
[----:B0-----:R-:W-:-:S02]  /*24cb0*/  @P0 IMAD.MOV.U32 R26, RZ, RZ, R2 ;  /* 0x000000ffff1a0224 */ /* 0x001fc400078e0002 */
[----:B------:R-:W-:Y:S01]  /*24cc0*/  @P0 IMAD.MOV.U32 R27, RZ, RZ, R5 ;  /* 0x000000ffff1b0224 */ /* 0x000fe200078e0005 */
[----:B------:R-:W4:Y:S04]  /*24cd0*/  LDL R2, [R1+0x1f18] ;  /* 0x001f180001027983 */ /* 0x000f280000100800 */
[----:B------:R-:W4:Y:S04]  /*24ce0*/  LDL R5, [R1+0x1efc] ;  /* 0x001efc0001057983 */ /* 0x000f280000100800 */
[----:B------:R0:W4:Y:S02]  /*24cf0*/  @P0 LDG.E.U16 R25, desc[UR8][R26.64] ;  /* 0x000000081a190981 */ /* 0x000124000c1e1500 */
[----:B0-----:R-:W-:-:S02]  /*24d00*/  PRMT R26, RZ, 0x7610, R26 ;  /* 0x00007610ff1a7816 */ /* 0x001fc4000000001a */
[----:B------:R-:W-:-:S04]  /*24d10*/  PRMT R27, RZ, 0x7610, R27 ;  /* 0x00007610ff1b7816 */ /* 0x000fc8000000001b */
[----:B------:R0:W4:Y:S02]  /*24d20*/  @P0 LDG.E.U16 R26, desc[UR8][R30.64] ;  /* 0x000000081e1a0981 */ /* 0x000124000c1e1500 */
[----:B0-----:R-:W-:Y:S02]  /*24d30*/  @P0 IMAD.MOV.U32 R31, RZ, RZ, R43 ;  /* 0x000000ffff1f0224 */ /* 0x001fe400078e002b */
[----:B------:R-:W4:Y:S01]  /*24d40*/  LDL R43, [R1+0x1f20] ;  /* 0x001f2000012b7983 */ /* 0x000f220000100800 */
[----:B--2---:R-:W-:-:S03]  /*24d50*/  @P0 IMAD.MOV.U32 R30, RZ, RZ, R11 ;  /* 0x000000ffff1e0224 */ /* 0x004fc600078e000b */
[----:B------:R-:W2:Y:S04]  /*24d60*/  LDL R11, [R1+0x1f2c] ;  /* 0x001f2c00010b7983 */ /* 0x000ea80000100800 */
[----:B------:R3:W2:Y:S02]  /*24d70*/  @P0 LDG.E.U16 R27, desc[UR8][R30.64] ;  /* 0x000000081e1b0981 */ /* 0x0006a4000c1e1500 */
[----:B---3--:R-:W-:Y:S02]  /*24d80*/  @P1 IMAD.MOV.U32 R30, RZ, RZ, R8 ;  /* 0x000000ffff1e1224 */ /* 0x008fe400078e0008 */
[----:B----4-:R-:W-:Y:S01]  /*24d90*/  @P1 IMAD.MOV.U32 R31, RZ, RZ, R10 ;  /* 0x000000ffff1f1224 */ /* 0x010fe200078e000a */
[----:B------:R-:W3:Y:S04]  /*24da0*/  LDL R8, [R1+0x1f30] ;  /* 0x001f300001087983 */ /* 0x000ee80000100800 */
        /* <DEDUP_REMOVED lines=9> */
[----:B------:R-:W-:Y:S01]  /*24e40*/  ISETP.GT.AND P0, PT, R4, 0x3f, PT ;  /* 0x0000003f0400780c */ /* 0x000fe20003f04270 */
[----:B------:R-:W4:Y:S04]  /*24e50*/  LDL R50, [R1+0x1f68] ;  /* 0x001f680001327983 */ /* 0x000f280000100800 */
[----:B------:R0:W4:Y:S04]  /*24e60*/  @P1 LDG.E.U16 R34, desc[UR8][R30.64] ;  /* 0x000000081e221981 */ /* 0x000128000c1e1500 */
[----:B------:R-:W4:Y:S01]  /*24e70*/  LDL R48, [R1+0x1f64] ;  /* 0x001f640001307983 */ /* 0x000f220000100800 */
[----:B0-----:R-:W-:-:S03]  /*24e80*/  @P1 IMAD.MOV.U32 R31, RZ, RZ, R43 ;  /* 0x000000ffff1f1224 */ /* 0x001fc600078e002b */
        /* <DEDUP_REMOVED lines=28> */
[----:B------:R0:W2:Y:S02]  /*25050*/  @P0 LDG.E.U16 R7, desc[UR8][R30.64] ;  /* 0x000000081e070981 */ /* 0x0000a4000c1e1500 */
[----:B0-----:R-:W-:-:S02]  /*25060*/  @P0 IMAD.MOV.U32 R30, RZ, RZ, R2 ;  /* 0x000000ffff1e0224 */ /* 0x001fc400078e0002 */
[----:B------:R-:W-:Y:S01]  /*25070*/  @P0 IMAD.MOV.U32 R31, RZ, RZ, R5 ;  /* 0x000000ffff1f0224 */ /* 0x000fe200078e0005 */
[----:B------:R-:W-:Y:S02]  /*25080*/  PRMT R52, RZ, 0x7610, R52 ;  /* 0x00007610ff347816 */ /* 0x000fe40000000034 */
[----:B------:R-:W-:-:S04]  /*25090*/  PRMT R49, RZ, 0x7610, R49 ;  /* 0x00007610ff317816 */ /* 0x000fc80000000031 */
[----:B------:R0:W3:Y:S04]  /*250a0*/  @P0 LDG.E.U16 R52, desc[UR8][R30.64] ;  /* 0x000000081e340981 */ /* 0x0000e8000c1e1500 */
[----:B--2---:R1:W-:Y:S04]  /*250b0*/  STL [R1+0x1c8], R7 ;  /* 0x0001c80701007387 */ /* 0x0043e80000100800 */
[----:B------:R-:W2:Y:S04]  /*250c0*/  LDL R5, [R1+0x1f78] ;  /* 0x001f780001057983 */ /* 0x000ea80000100800 */
[----:B------:R-:W2:Y:S04]  /*250d0*/  LDL R2, [R1+0x20f8] ;  /* 0x0020f80001027983 */ /* 0x000ea80000100800 */
[----:B-1----:R-:W2:Y:S01]  /*250e0*/  LDL R7, [R1+0x1f84] ;  /* 0x001f840001077983 */ /* 0x002ea20000100800 */
[----:B0-----:R-:W-:-:S02]  /*250f0*/  @P0 IMAD.MOV.U32 R30, RZ, RZ, R50 ;  /* 0x000000ffff1e0224 */ /* 0x001fc400078e0032 */
[----:B------:R-:W-:Y:S01]  /*25100*/  @P0 IMAD.MOV.U32 R31, RZ, RZ, R51 ;  /* 0x000000ffff1f0224 */ /* 0x000fe200078e0033 */
[----:B------:R-:W-:-:S04]  /*25110*/  PRMT R46, RZ, 0x7610, R46 ;  /* 0x00007610ff2e7816 */ /* 0x000fc8000000002e */
[----:B------:R0:W2:Y:S01]  /*25120*/  @P0 LDG.E.U16 R49, desc[UR8][R30.64] ;  /* 0x000000081e310981 */ /* 0x0000a2000c1e1500 */
[----:B------:R-:W-:Y:S01]  /*25130*/  PRMT R29, RZ, 0x7610, R29 ;  /* 0x00007610ff1d7816 */ /* 0x000fe2000000001d */
[----:B0-----:R-:W-:Y:S02]  /*25140*/  @P0 IMAD.MOV.U32 R30, RZ, RZ, R47 ;  /* 0x000000ffff1e0224 */ /* 0x001fe400078e002f */
[----:B------:R-:W-:-:S05]  /*25150*/  @P0 IMAD.MOV.U32 R31, RZ, RZ, R48 ;  /* 0x000000ffff1f0224 */ /* 0x000fca00078e0030 */
[----:B------:R0:W2:Y:S01]  /*25160*/  @P0 LDG.E.U16 R46, desc[UR8][R30.64] ;  /* 0x000000081e2e0981 */ /* 0x0000a2000c1e1500 */
[----:B------:R-:W-:Y:S01]  /*25170*/  PRMT R9, RZ, 0x7610, R9 ;  /* 0x00007610ff097816 */ /* 0x000fe20000000009 */
[----:B0-----:R-:W-:Y:S02]  /*25180*/  @P0 IMAD.MOV.U32 R30, RZ, RZ, R43 ;  /* 0x000000ffff1e0224 */ /* 0x001fe400078e002b */
[----:B------:R-:W-:Y:S01]  /*25190*/  @P0 IMAD.MOV.U32 R31, RZ, RZ, R45 ;  /* 0x000000ffff1f0224 */ /* 0x000fe200078e002d */
[----:B------:R-:W-:Y:S02]  /*251a0*/  PRMT R6, RZ, 0x7610, R6 ;  /* 0x00007610ff067816 */ /* 0x000fe40000000006 */
[----:B------:R-:W-:Y:S01]  /*251b0*/  PRMT R0, RZ, 0x7610, R0 ;  /* 0x00007610ff007816 */ /* 0x000fe20000000000 */
[----:B------:R-:W2:Y:S04]  /*251c0*/  LDL.LU R45, [R1+0xf38] ;  /* 0x000f3800012d7983 */ /* 0x000ea80000300800 */
[----:B------:R4:W2:Y:S02]  /*251d0*/  @P0 LDG.E.U16 R29, desc[UR8][R30.64] ;  /* 0x000000081e1d0981 */ /* 0x0008a4000c1e1500 */
[----:B----4-:R-:W-:-:S02]  /*251e0*/  @P0 IMAD.MOV.U32 R30, RZ, RZ, R10 ;  /* 0x000000ffff1e0224 */ /* 0x010fc400078e000a */
[----:B------:R-:W-:-:S05]  /*251f0*/  @P0 IMAD.MOV.U32 R31, RZ, RZ, R11 ;  /* 0x000000ffff1f0224 */ /* 0x000fca00078e000b */
[----:B------:R3:W4:Y:S02]  /*25200*/  @P0 LDG.E.U16 R9, desc[UR8][R30.64] ;  /* 0x000000081e090981 */ /* 0x000724000c1e1500 */
[----:B---3--:R-:W-:Y:S02]  /*25210*/  @P0 IMAD.MOV.U32 R31, RZ, RZ, R8 ;  /* 0x000000ffff1f0224 */ /* 0x008fe400078e0008 */
[----:B--2---:R-:W-:-:S05]  /*25220*/  @P0 IMAD.MOV.U32 R30, RZ, RZ, R7 ;  /* 0x000000ffff1e0224 */ /* 0x004fca00078e0007 */
[----:B------:R0:W2:Y:S02]  /*25230*/  @P0 LDG.E.U16 R6, desc[UR8][R30.64] ;  /* 0x000000081e060981 */ /* 0x0000a4000c1e1500 */
[----:B0-----:R-:W-:Y:S02]  /*25240*/  @P0 IMAD.MOV.U32 R30, RZ, RZ, R2 ;  /* 0x000000ffff1e0224 */ /* 0x001fe400078e0002 */
[----:B------:R-:W-:-:S05]  /*25250*/  @P0 IMAD.MOV.U32 R31, RZ, RZ, R5 ;  /* 0x000000ffff1f0224 */ /* 0x000fca00078e0005 */
[----:B------:R-:W3:Y:S04]  /*25260*/  @P0 LDG.E.U16 R0, desc[UR8][R30.64] ;  /* 0x000000081e000981 */ /* 0x000ee8000c1e1500 */
[----:B------:R0:W-:Y:S01]  /*25270*/  STL [R1+0x1b0], R46 ;  /* 0x0001b02e01007387 */ /* 0x0001e20000100800 */
[----:B------:R-:W1:Y:S01]  /*25280*/  S2R R43, SR_TID.X ;  /* 0x00000000002b7919 */ /* 0x000e620000002100 */
[----:B------:R-:W1:Y:S01]  /*25290*/  S2R R3, SR_TID.X ;  /* 0x0000000000037919 */ /* 0x000e620000002100 */
[----:B------:R-:W-:Y:S06]  /*252a0*/  BAR.SYNC.DEFER_BLOCKING 0x0 ;  /* 0x0000000000007b1d */ /* 0x000fec0000010000 */
[----:B0-----:R-:W2:Y:S04]  /*252b0*/  LDL.LU R46, [R1+0xf34] ;  /* 0x000f3400012e7983 */ /* 0x001ea80000300800 */
[----:B------:R-:W2:Y:S04]  /*252c0*/  LDL.LU R47, [R1+0xf30] ;  /* 0x000f3000012f7983 */ /* 0x000ea80000300800 */
[----:B------:R-:W2:Y:S04]  /*252d0*/  LDL.LU R48, [R1+0xf2c] ;  /* 0x000f2c0001307983 */ /* 0x000ea80000300800 */
[----:B------:R0:W-:Y:S04]  /*252e0*/  STL [R1+0x1b8], R49 ;  /* 0x0001b83101007387 */ /* 0x0001e80000100800 */
[----:B0-----:R-:W2:Y:S04]  /*252f0*/  LDL.LU R49, [R1+0xf28] ;  /* 0x000f280001317983 */ /* 0x001ea80000300800 */
[----:B------:R-:W2:Y:S04]  /*25300*/  LDL.LU R50, [R1+0xf24] ;  /* 0x000f240001327983 */ /* 0x000ea80000300800 */
[----:B------:R-:W2:Y:S04]  /*25310*/  LDL.LU R51, [R1+0xf20] ;  /* 0x000f200001337983 */ /* 0x000ea80000300800 */
[----:B------:R0:W-:Y:S04]  /*25320*/  STL [R1+0x1c0], R52 ;  /* 0x0001c03401007387 */ /* 0x0001e80000100800 */
[----:B0-----:R-:W2:Y:S04]  /*25330*/  LDL.LU R52, [R1+0xf1c] ;  /* 0x000f1c0001347983 */ /* 0x001ea80000300800 */
[----:B------:R-:W2:Y:S04]  /*25340*/  LDL.LU R53, [R1+0xe98] ;  /* 0x000e980001357983 */ /* 0x000ea80000300800 */
[----:B------:R-:W2:Y:S04]  /*25350*/  LDL.LU R54, [R1+0xe94] ;  /* 0x000e940001367983 */ /* 0x000ea80000300800 */
[----:B------:R-:W2:Y:S04]  /*25360*/  LDL.LU R55, [R1+0xe90] ;  /* 0x000e900001377983 */ /* 0x000ea80000300800 */
[----:B------:R-:W2:Y:S04]  /*25370*/  LDL.LU R56, [R1+0xe8c] ;  /* 0x000e8c0001387983 */ /* 0x000ea80000300800 */
[----:B------:R-:W2:Y:S04]  /*25380*/  LDL.LU R57, [R1+0xe88] ;  /* 0x000e880001397983 */ /* 0x000ea80000300800 */
[----:B------:R-:W2:Y:S04]  /*25390*/  LDL.LU R58, [R1+0xe84] ;  /* 0x000e8400013a7983 */ /* 0x000ea80000300800 */
[----:B------:R-:W2:Y:S04]  /*253a0*/  LDL.LU R59, [R1+0xe80] ;  /* 0x000e8000013b7983 */ /* 0x000ea80000300800 */
[----:B------:R-:W2:Y:S04]  /*253b0*/  LDL.LU R61, [R1+0xe7c] ;  /* 0x000e7c00013d7983 */ /* 0x000ea80000300800 */
[----:B---3--:R0:W-:Y:S04]  /*253c0*/  STL [R1+0x198], R0 ;  /* 0x0001980001007387 */ /* 0x0081e80000100800 */
[----:B0-----:R-:W3:Y:S04]  /*253d0*/  LDL.LU R0, [R1+0xdf8] ;  /* 0x000df80001007983 */ /* 0x001ee80000300800 */
[----:B------:R-:W3:Y:S04]  /*253e0*/  LDL.LU R2, [R1+0xdf4] ;  /* 0x000df40001027983 */ /* 0x000ee80000300800 */
[----:B------:R-:W3:Y:S04]  /*253f0*/  LDL.LU R60, [R1+0xdf0] ;  /* 0x000df000013c7983 */ /* 0x000ee80000300800 */
[----:B------:R-:W-:Y:S04]  /*25400*/  STL [R1+0x3694], R31 ;  /* 0x0036941f01007387 */ /* 0x000fe80000100800 */
[----:B------:R-:W-:Y:S04]  /*25410*/  STL [R1+0x369c], R31 ;  /* 0x00369c1f01007387 */ /* 0x000fe80000100800 */
[----:B------:R1:W-:Y:S04]  /*25420*/  STL [R1+0x1ac], R29 ;  /* 0x0001ac1d01007387 */ /* 0x0003e80000100800 */
[----:B------:R-:W-:Y:S04]  /*25430*/  STL [R1+0x36a4], R31 ;  /* 0x0036a41f01007387 */ /* 0x000fe80000100800 */
[----:B------:R-:W-:Y:S04]  /*25440*/  STL [R1+0x36ac], R31 ;  /* 0x0036ac1f01007387 */ /* 0x000fe80000100800 */
[----:B----4-:R-:W-:Y:S04]  /*25450*/  STL [R1+0x1a4], R9 ;  /* 0x0001a40901007387 */ /* 0x010fe80000100800 */
[----:B------:R-:W-:Y:S04]  /*25460*/  STL [R1+0x36b4], R31 ;  /* 0x0036b41f01007387 */ /* 0x000fe80000100800 */
[----:B------:R-:W-:Y:S04]  /*25470*/  STL [R1+0x36bc], R31 ;  /* 0x0036bc1f01007387 */ /* 0x000fe80000100800 */
[----:B--2---:R0:W-:Y:S01]  /*25480*/  STL [R1+0x19c], R6 ;  /* 0x00019c0601007387 */ /* 0x0041e20000100800 */
[----:B-1----:R-:W-:-:S02]  /*25490*/  LOP3.LUT R29, R43, 0x1f, RZ, 0xc0, !PT ;  /* 0x0000001f2b1d7812 */ /* 0x002fc400078ec0ff */
[----:B------:R-:W-:Y:S01]  /*254a0*/  LOP3.LUT R5, R43, 0x1f, RZ, 0xc0, !PT ;  /* 0x0000001f2b057812 */ /* 0x000fe200078ec0ff */
[----:B------:R-:W-:Y:S04]  /*254b0*/  STL [R1+0x36c4], R31 ;  /* 0x0036c41f01007387 */ /* 0x000fe80000100800 */
[----:B------:R-:W-:Y:S01]  /*254c0*/  STL [R1+0x36cc], R31 ;  /* 0x0036cc1f01007387 */ /* 0x000fe20000100800 */
[----:B0-----:R-:W-:-:S03]  /*254d0*/  LOP3.LUT R6, R29, 0x20, RZ, 0xfc, !PT ;  /* 0x000000201d067812 */ /* 0x001fc600078efcff */
[----:B------:R-:W-:Y:S04]  /*254e0*/  STL [R1+0x368c], R30 ;  /* 0x00368c1e01007387 */ /* 0x000fe80000100800 */
[----:B------:R0:W-:Y:S01]  /*254f0*/  STL [R1+0x36d0], R30 ;  /* 0x0036d01e01007387 */ /* 0x0001e20000100800 */
[-C--:B------:R-:W-:Y:S02]  /*25500*/  ISETP.GE.AND P0, PT, R5, R4.reuse, PT ;  /* 0x000000040500720c */ /* 0x080fe40003f06270 */
[----:B------:R-:W-:Y:S02]  /*25510*/  ISETP.GE.AND P1, PT, R6, R4, PT ;  /* 0x000000040600720c */ /* 0x000fe40003f26270 */
[----:B------:R-:W-:Y:S01]  /*25520*/  LOP3.LUT R3, R3, 0x1f, RZ, 0xc0, !PT ;  /* 0x0000001f03037812 */ /* 0x000fe200078ec0ff */
[----:B------:R-:W2:Y:S04]  /*25530*/  LDL.LU R4, [R1+0xdec] ;  /* 0x000dec0001047983 */ /* 0x000ea80000300800 */
[----:B0-----:R-:W4:Y:S04]  /*25540*/  LDL.LU R30, [R1+0xde8] ;  /* 0x000de800011e7983 */ /* 0x001f280000300800 */
[----:B------:R-:W4:Y:S04]  /*25550*/  LDL.LU R31, [R1+0xde4] ;  /* 0x000de400011f7983 */ /* 0x000f280000300800 */
[----:B------:R-:W4:Y:S04]  /*25560*/  LDL.LU R11, [R1+0xde0] ;  /* 0x000de000010b7983 */ /* 0x000f280000300800 */
[----:B------:R-:W4:Y:S04]  /*25570*/  LDL.LU R10, [R1+0xddc] ;  /* 0x000ddc00010a7983 */ /* 0x000f280000300800 */
[----:B------:R-:W4:Y:S01]  /*25580*/  LDL.LU R9, [R1+0xd74] ;  /* 0x000d740001097983 */ /* 0x000f220000300800 */
[----:B------:R-:W-:-:S03]  /*25590*/  IMAD.SHL.U32 R3, R3, 0x2, RZ ;  /* 0x0000000203037824 */ /* 0x000fc600078e00ff */
[----:B------:R-:W4:Y:S04]  /*255a0*/  LDL.LU R8, [R1+0xd70] ;  /* 0x000d700001087983 */ /* 0x000f280000300800 */
[----:B------:R-:W4:Y:S04]  /*255b0*/  LDL.LU R7, [R1+0xd6c] ;  /* 0x000d6c0001077983 */ /* 0x000f280000300800 */
[----:B------:R-:W4:Y:S04]  /*255c0*/  LDL.LU R6, [R1+0xd68] ;  /* 0x000d680001067983 */ /* 0x000f280000300800 */
[----:B------:R-:W4:Y:S04]  /*255d0*/  LDL.LU R5, [R1+0xd64] ;  /* 0x000d640001057983 */ /* 0x000f280000300800 */
[----:B------:R-:W4:Y:S04]  /*255e0*/  LDL.LU R29, [R1+0xd60] ;  /* 0x000d6000011d7983 */ /* 0x000f280000300800 */
[----:B------:R0:W-:Y:S04]  /*255f0*/  STS.U16 [R3+UR5], R45 ;  /* 0x0000002d03007988 */ /* 0x0001e80008000405 */
[----:B------:R-:W4:Y:S04]  /*25600*/  LDL.LU R43, [R1+0xd5c] ;  /* 0x000d5c00012b7983 */ /* 0x000f280000300800 */
[----:B------:R1:W-:Y:S04]  /*25610*/  STS.U16 [R3+UR5+0x40], R46 ;  /* 0x0000402e03007988 */ /* 0x0003e80008000405 */
[----:B------:R0:W-:Y:S04]  /*25620*/  STS.U16 [R3+UR5+0x80], R47 ;  /* 0x0000802f03007988 */ /* 0x0001e80008000405 */
[----:B------:R0:W-:Y:S04]  /*25630*/  STS.U16 [R3+UR5+0xc0], R48 ;  /* 0x0000c03003007988 */ /* 0x0001e80008000405 */
[----:B------:R1:W-:Y:S04]  /*25640*/  STS.U16 [R3+UR5+0x100], R49 ;  /* 0x0001003103007988 */ /* 0x0003e80008000405 */
[----:B------:R1:W-:Y:S04]  /*25650*/  STS.U16 [R3+UR5+0x140], R50 ;  /* 0x0001403203007988 */ /* 0x0003e80008000405 */
[----:B0-----:R-:W4:Y:S04]  /*25660*/  LDL.LU R45, [R1+0xd58] ;  /* 0x000d5800012d7983 */ /* 0x001f280000300800 */
[----:B-1----:R-:W4:Y:S04]  /*25670*/  LDL.LU R46, [R1+0xcb4] ;  /* 0x000cb400012e7983 */ /* 0x002f280000300800 */
[----:B------:R-:W4:Y:S04]  /*25680*/  LDL.LU R47, [R1+0xcb0] ;  /* 0x000cb000012f7983 */ /* 0x000f280000300800 */
[----:B------:R-:W4:Y:S04]  /*25690*/  LDL.LU R48, [R1+0xcac] ;  /* 0x000cac0001307983 */ /* 0x000f280000300800 */
[----:B------:R-:W4:Y:S04]  /*256a0*/  LDL.LU R49, [R1+0xca8] ;  /* 0x000ca80001317983 */ /* 0x000f280000300800 */
[----:B------:R0:W-:Y:S04]  /*256b0*/  STS.U16 [R3+UR5+0x180], R51 ;  /* 0x0001803303007988 */ /* 0x0001e80008000405 */
        /* <DEDUP_REMOVED lines=16> */
[----:B0-----:R-:W4:Y:S04]  /*257c0*/  LDL.LU R57, [R1+0xc28] ;  /* 0x000c280001397983 */ /* 0x001f280000300800 */
[----:B-1----:R-:W4:Y:S04]  /*257d0*/  LDL.LU R58, [R1+0xc24] ;  /* 0x000c2400013a7983 */ /* 0x002f280000300800 */
[----:B------:R-:W4:Y:S04]  /*257e0*/  LDL.LU R59, [R1+0xc20] ;  /* 0x000c2000013b7983 */ /* 0x000f280000300800 */
[----:B------:R-:W4:Y:S04]  /*257f0*/  LDL.LU R61, [R1+0xc1c] ;  /* 0x000c1c00013d7983 */ /* 0x000f280000300800 */
[----:B---3--:R0:W-:Y:S04]  /*25800*/  STS.U16 [R3+UR5+0x1000], R0 ;  /* 0x0010000003007988 */ /* 0x0081e80008000405 */
[----:B------:R1:W-:Y:S04]  /*25810*/  STS.U16 [R3+UR5+0x1040], R2 ;  /* 0x0010400203007988 */ /* 0x0003e80008000405 */
[----:B------:R3:W-:Y:S04]  /*25820*/  STS.U16 [R3+UR5+0x1080], R60 ;  /* 0x0010803c03007988 */ /* 0x0007e80008000405 */
[----:B0-----:R-:W4:Y:S04]  /*25830*/  LDL.LU R0, [R1+0xc18] ;  /* 0x000c180001007983 */ /* 0x001f280000300800 */
[----:B-1----:R-:W4:Y:S04]  /*25840*/  LDL.LU R2, [R1+0xbb4] ;  /* 0x000bb40001027983 */ /* 0x002f280000300800 */
[----:B---3--:R-:W3:Y:S04]  /*25850*/  LDL.LU R60, [R1+0xbb0] ;  /* 0x000bb000013c7983 */ /* 0x008ee80000300800 */
[----:B--2---:R0:W-:Y:S04]  /*25860*/  STS.U16 [R3+UR5+0x10c0], R4 ;  /* 0x0010c00403007988 */ /* 0x0041e80008000405 */
[----:B----4-:R1:W-:Y:S04]  /*25870*/  STS.U16 [R3+UR5+0x1100], R30 ;  /* 0x0011001e03007988 */ /* 0x0103e80008000405 */
[----:B------:R2:W-:Y:S04]  /*25880*/  STS.U16 [R3+UR5+0x1140], R31 ;  /* 0x0011401f03007988 */ /* 0x0005e80008000405 */
[----:B0-----:R-:W4:Y:S04]  /*25890*/  LDL.LU R4, [R1+0xbac] ;  /* 0x000bac0001047983 */ /* 0x001f280000300800 */
[----:B------:R0:W-:Y:S04]  /*258a0*/  STS.U16 [R3+UR5+0x1180], R11 ;  /* 0x0011800b03007988 */ /* 0x0001e80008000405 */
[----:B------:R0:W-:Y:S04]  /*258b0*/  STS.U16 [R3+UR5+0x11c0], R10 ;  /* 0x0011c00a03007988 */ /* 0x0001e80008000405 */
[----:B------:R0:W-:Y:S04]  /*258c0*/  STS.U16 [R3+UR5+0x1840], R9 ;  /* 0x0018400903007988 */ /* 0x0001e80008000405 */
[----:B------:R0:W-:Y:S04]  /*258d0*/  STS.U16 [R3+UR5+0x1800], R8 ;  /* 0x0018000803007988 */ /* 0x0001e80008000405 */
[----:B-1----:R-:W4:Y:S04]  /*258e0*/  LDL.LU R30, [R1+0xba8] ;  /* 0x000ba800011e7983 */ /* 0x002f280000300800 */
[----:B--2---:R-:W2:Y:S04]  /*258f0*/  LDL.LU R31, [R1+0xba4] ;  /* 0x000ba400011f7983 */ /* 0x004ea80000300800 */
[----:B0-----:R-:W2:Y:S04]  /*25900*/  LDL.LU R11, [R1+0xba0] ;  /* 0x000ba000010b7983 */ /* 0x001ea80000300800 */
[----:B------:R-:W2:Y:S04]  /*25910*/  LDL.LU R10, [R1+0xb8c] ;  /* 0x000b8c00010a7983 */ /* 0x000ea80000300800 */
[----:B------:R-:W2:Y:S04]  /*25920*/  LDL.LU R9, [R1+0xb88] ;  /* 0x000b880001097983 */ /* 0x000ea80000300800 */
[----:B------:R0:W-:Y:S04]  /*25930*/  STS.U16 [R3+UR5+0x18c0], R7 ;  /* 0x0018c00703007988 */ /* 0x0001e80008000405 */
[----:B------:R-:W2:Y:S04]  /*25940*/  LDL.LU R8, [R1+0x654] ;  /* 0x0006540001087983 */ /* 0x000ea80000300800 */
[----:B------:R1:W-:Y:S04]  /*25950*/  STS.U16 [R3+UR5+0x1880], R6 ;  /* 0x0018800603007988 */ /* 0x0003e80008000405 */
[----:B------:R0:W-:Y:S04]  /*25960*/  STS.U16 [R3+UR5+0x1940], R5 ;  /* 0x0019400503007988 */ /* 0x0001e80008000405 */
[----:B------:R0:W-:Y:S04]  /*25970*/  STS.U16 [R3+UR5+0x1900], R29 ;  /* 0x0019001d03007988 */ /* 0x0001e80008000405 */
[----:B------:R1:W-:Y:S04]  /*25980*/  STS.U16 [R3+UR5+0x19c0], R43 ;  /* 0x0019c02b03007988 */ /* 0x0003e80008000405 */
[----:B------:R1:W-:Y:S04]  /*25990*/  STS.U16 [R3+UR5+0x1980], R45 ;  /* 0x0019802d03007988 */ /* 0x0003e80008000405 */
[----:B0-----:R-:W2:Y:S04]  /*259a0*/  LDL.LU R7, [R1+0x650] ;  /* 0x0006500001077983 */ /* 0x001ea80000300800 */
[----:B-1----:R-:W2:Y:S04]  /*259b0*/  LDL.LU R6, [R1+0x64c] ;  /* 0x00064c0001067983 */ /* 0x002ea80000300800 */
[----:B------:R-:W2:Y:S04]  /*259c0*/  LDL.LU R5, [R1+0x648] ;  /* 0x0006480001057983 */ /* 0x000ea80000300800 */
        /* <DEDUP_REMOVED lines=30> */
[----:B0-----:R-:W2:Y:S04]  /*25bb0*/  LDL.LU R58, [R1+0x438] ;  /* 0x00043800013a7983 */ /* 0x001ea80000300800 */
[----:B-1----:R-:W2:Y:S04]  /*25bc0*/  LDL.LU R59, [R1+0x434] ;  /* 0x00043400013b7983 */ /* 0x002ea80000300800 */
[----:B------:R-:W2:Y:S04]  /*25bd0*/  LDL.LU R61, [R1+0x430] ;  /* 0x00043000013d7983 */ /* 0x000ea80000300800 */
[----:B------:R0:W-:Y:S04]  /*25be0*/  STS.U16 [R3+UR5+0x2980], R0 ;  /* 0x0029800003007988 */ /* 0x0001e80008000405 */
[----:B------:R1:W-:Y:S04]  /*25bf0*/  STS.U16 [R3+UR5+0x3000], R2 ;  /* 0x0030000203007988 */ /* 0x0003e80008000405 */
[----:B---3--:R3:W-:Y:S04]  /*25c00*/  STS.U16 [R3+UR5+0x3040], R60 ;  /* 0x0030403c03007988 */ /* 0x0087e80008000405 */
[----:B0-----:R-:W2:Y:S04]  /*25c10*/  LDL.LU R0, [R1+0x42c] ;  /* 0x00042c0001007983 */ /* 0x001ea80000300800 */
[----:B-1----:R-:W2:Y:S04]  /*25c20*/  LDL.LU R2, [R1+0x428] ;  /* 0x0004280001027983 */ /* 0x002ea80000300800 */
[----:B---3--:R-:W3:Y:S04]  /*25c30*/  LDL.LU R60, [R1+0x2a4] ;  /* 0x0002a400013c7983 */ /* 0x008ee80000300800 */
[----:B----4-:R-:W-:Y:S04]  /*25c40*/  STS.U16 [R3+UR5+0x3080], R4 ;  /* 0x0030800403007988 */ /* 0x010fe80008000405 */
[----:B------:R-:W-:Y:S04]  /*25c50*/  STS.U16 [R3+UR5+0x30c0], R30 ;  /* 0x0030c01e03007988 */ /* 0x000fe80008000405 */
[----:B--2---:R-:W-:Y:S04]  /*25c60*/  STS.U16 [R3+UR5+0x3100], R31 ;  /* 0x0031001f03007988 */ /* 0x004fe80008000405 */
[----:B------:R-:W-:Y:S04]  /*25c70*/  STS.U16 [R3+UR5+0x3140], R11 ;  /* 0x0031400b03007988 */ /* 0x000fe80008000405 */
[----:B------:R-:W-:Y:S04]  /*25c80*/  STS.U16 [R3+UR5+0x3180], R10 ;  /* 0x0031800a03007988 */ /* 0x000fe80008000405 */
[----:B------:R0:W-:Y:S04]  /*25c90*/  STS.U16 [R3+UR5+0x3900], R43 ;  /* 0x0039002b03007988 */ /* 0x0001e80008000405 */
[----:B------:R1:W-:Y:S04]  /*25ca0*/  STS.U16 [R3+UR5+0x39c0], R45 ;  /* 0x0039c02d03007988 */ /* 0x0003e80008000405 */
[----:B0-----:R-:W2:Y:S04]  /*25cb0*/  LDL.LU R43, [R1+0x2a0] ;  /* 0x0002a000012b7983 */ /* 0x001ea80000300800 */
[----:B------:R0:W-:Y:S04]  /*25cc0*/  STS.U16 [R3+UR5+0x3980], R46 ;  /* 0x0039802e03007988 */ /* 0x0001e80008000405 */
[----:B-1----:R-:W4:Y:S04]  /*25cd0*/  LDL.LU R45, [R1+0x29c] ;  /* 0x00029c00012d7983 */ /* 0x002f280000300800 */
        /* <DEDUP_REMOVED lines=14> */
[----:B0-----:R-:W4:Y:S04]  /*25dc0*/  LDL.LU R52, [R1+0x214] ;  /* 0x0002140001347983 */ /* 0x001f280000300800 */
[----:B-1----:R-:W4:Y:S04]  /*25dd0*/  LDL.LU R53, [R1+0x20c] ;  /* 0x00020c0001357983 */ /* 0x002f280000300800 */
[----:B------:R-:W4:Y:S04]  /*25de0*/  LDL.LU R54, [R1+0x208] ;  /* 0x0002080001367983 */ /* 0x000f280000300800 */
[----:B------:R-:W-:Y:S04]  /*25df0*/  STS.U16 [R3+UR5+0x31c0], R9 ;  /* 0x0031c00903007988 */ /* 0x000fe80008000405 */
        /* <DEDUP_REMOVED lines=11> */
[----:B---3--:R0:W-:Y:S04]  /*25eb0*/  STS.U16 [R3+UR5+0x5000], R60 ;  /* 0x0050003c03007988 */ /* 0x0081e80008000405 */
[----:B0-----:R-:W3:Y:S04]  /*25ec0*/  LDL.LU R60, [R1+0x204] ;  /* 0x00020400013c7983 */ /* 0x001ee80000300800 */
[----:B------:R-:W3:Y:S04]  /*25ed0*/  LDL.LU R4, [R1+0x200] ;  /* 0x0002000001047983 */ /* 0x000ee80000300800 */
        /* <DEDUP_REMOVED lines=16> */
[----:B------:R0:W-:Y:S04]  /*25fe0*/  STS.U16 [R3+UR5+0x49c0], R0 ;  /* 0x0049c00003007988 */ /* 0x0001e80008000405 */
[----:B------:R1:W-:Y:S04]  /*25ff0*/  STS.U16 [R3+UR5+0x4980], R2 ;  /* 0x0049800203007988 */ /* 0x0003e80008000405 */
[----:B0-----:R-:W3:Y:S04]  /*26000*/  LDL.LU R0, [R1+0x2c] ;  /* 0x00002c0001007983 */ /* 0x001ee80000300800 */
[----:B-1----:R-:W3:Y:S04]  /*26010*/  LDL.LU R2, [R1+0x28] ;  /* 0x0000280001027983 */ /* 0x002ee80000300800 */
[----:B--2---:R0:W-:Y:S04]  /*26020*/  STS.U16 [R3+UR5+0x5040], R43 ;  /* 0x0050402b03007988 */ /* 0x0041e80008000405 */
[----:B----4-:R1:W-:Y:S04]  /*26030*/  STS.U16 [R3+UR5+0x5080], R45 ;  /* 0x0050802d03007988 */ /* 0x0103e80008000405 */
[----:B0-----:R-:W2:Y:S04]  /*26040*/  LDL.LU R43, [R1+0x3774] ;  /* 0x00377400012b7983 */ /* 0x001ea80000300800 */
[----:B-1----:R-:W4:Y:S04]  /*26050*/  LDL.LU R45, [R1+0x3770] ;  /* 0x00377000012d7983 */ /* 0x002f280000300800 */
[----:B------:R0:W-:Y:S04]  /*26060*/  STS.U16 [R3+UR5+0x50c0], R46 ;  /* 0x0050c02e03007988 */ /* 0x0001e80008000405 */
[----:B------:R1:W-:Y:S04]  /*26070*/  STS.U16 [R3+UR5+0x5100], R47 ;  /* 0x0051002f03007988 */ /* 0x0003e80008000405 */
[----:B------:R0:W-:Y:S04]  /*26080*/  STS.U16 [R3+UR5+0x5140], R48 ;  /* 0x0051403003007988 */ /* 0x0001e80008000405 */
[----:B------:R0:W-:Y:S04]  /*26090*/  STS.U16 [R3+UR5+0x5180], R49 ;  /* 0x0051803103007988 */ /* 0x0001e80008000405 */
[----:B------:R0:W-:Y:S04]  /*260a0*/  STS.U16 [R3+UR5+0x51c0], R50 ;  /* 0x0051c03203007988 */ /* 0x0001e80008000405 */
[----:B------:R1:W-:Y:S04]  /*260b0*/  STS.U16 [R3+UR5+0x5840], R51 ;  /* 0x0058403303007988 */ /* 0x0003e80008000405 */
[----:B0-----:R-:W2:Y:S04]  /*260c0*/  LDL.LU R46, [R1+0x376c] ;  /* 0x00376c00012e7983 */ /* 0x001ea80000300800 */
[----:B-1----:R-:W2:Y:S04]  /*260d0*/  LDL.LU R47, [R1+0x3768] ;  /* 0x00376800012f7983 */ /* 0x002ea80000300800 */
[----:B------:R-:W4:Y:S04]  /*260e0*/  LDL.LU R48, [R1+0x3764] ;  /* 0x0037640001307983 */ /* 0x000f280000300800 */
[----:B------:R-:W4:Y:S04]  /*260f0*/  LDL.LU R49, [R1+0x3760] ;  /* 0x0037600001317983 */ /* 0x000f280000300800 */
[----:B------:R-:W4:Y:S04]  /*26100*/  LDL.LU R50, [R1+0x375c] ;  /* 0x00375c0001327983 */ /* 0x000f280000300800 */
[----:B------:R-:W4:Y:S04]  /*26110*/  LDL.LU R51, [R1+0x3758] ;  /* 0x0037580001337983 */ /* 0x000f280000300800 */
[----:B------:R0:W-:Y:S04]  /*26120*/  STS.U16 [R3+UR5+0x5800], R52 ;  /* 0x0058003403007988 */ /* 0x0001e80008000405 */
[----:B------:R1:W-:Y:S04]  /*26130*/  STS.U16 [R3+UR5+0x58c0], R53 ;  /* 0x0058c03503007988 */ /* 0x0003e80008000405 */
[----:B------:R1:W-:Y:S04]  /*26140*/  STS.U16 [R3+UR5+0x5880], R54 ;  /* 0x0058803603007988 */ /* 0x0003e80008000405 */
[----:B0-----:R-:W4:Y:S04]  /*26150*/  LDL.LU R52, [R1+0x3754] ;  /* 0x0037540001347983 */ /* 0x001f280000300800 */
[----:B-1----:R-:W4:Y:S04]  /*26160*/  LDL.LU R53, [R1+0x3750] ;  /* 0x0037500001357983 */ /* 0x002f280000300800 */
[----:B------:R-:W4:Y:S04]  /*26170*/  LDL.LU R54, [R1+0x374c] ;  /* 0x00374c0001367983 */ /* 0x000f280000300800 */
[----:B---3--:R0:W-:Y:S04]  /*26180*/  STS.U16 [R3+UR5+0x5940], R60 ;  /* 0x0059403c03007988 */ /* 0x0081e80008000405 */
[----:B------:R1:W-:Y:S04]  /*26190*/  STS.U16 [R3+UR5+0x59c0], R30 ;  /* 0x0059c01e03007988 */ /* 0x0003e80008000405 */
[----:B------:R3:W-:Y:S04]  /*261a0*/  STS.U16 [R3+UR5+0x5980], R31 ;  /* 0x0059801f03007988 */ /* 0x0007e80008000405 */
[----:B------:R0:W-:Y:S04]  /*261b0*/  STS.U16 [R3+UR5+0x6000], R11 ;  /* 0x0060000b03007988 */ /* 0x0001e80008000405 */
[----:B------:R1:W-:Y:S04]  /*261c0*/  STS.U16 [R3+UR5+0x6040], R10 ;  /* 0x0060400a03007988 */ /* 0x0003e80008000405 */
[----:B------:R3:W-:Y:S04]  /*261d0*/  STS.U16 [R3+UR5+0x6080], R9 ;  /* 0x0060800903007988 */ /* 0x0007e80008000405 */
[----:B0-----:R-:W4:Y:S04]  /*261e0*/  LDL.LU R60, [R1+0x3748] ;  /* 0x00374800013c7983 */ /* 0x001f280000300800 */
[----:B-1----:R-:W4:Y:S04]  /*261f0*/  LDL.LU R30, [R1+0xf18] ;  /* 0x000f1800011e7983 */ /* 0x002f280000300800 */
[----:B---3--:R-:W3:Y:S04]  /*26200*/  LDL.LU R31, [R1+0xf14] ;  /* 0x000f1400011f7983 */ /* 0x008ee80000300800 */
[----:B------:R-:W3:Y:S04]  /*26210*/  LDL.LU R11, [R1+0xf10] ;  /* 0x000f1000010b7983 */ /* 0x000ee80000300800 */
[----:B------:R-:W3:Y:S04]  /*26220*/  LDL.LU R10, [R1+0xf0c] ;  /* 0x000f0c00010a7983 */ /* 0x000ee80000300800 */
[----:B------:R0:W-:Y:S04]  /*26230*/  STS.U16 [R3+UR5+0x60c0], R8 ;  /* 0x0060c00803007988 */ /* 0x0001e80008000405 */
[----:B------:R-:W3:Y:S04]  /*26240*/  LDL.LU R9, [R1+0xf08] ;  /* 0x000f080001097983 */ /* 0x000ee80000300800 */
[----:B------:R1:W-:Y:S04]  /*26250*/  STS.U16 [R3+UR5+0x6100], R7 ;  /* 0x0061000703007988 */ /* 0x0003e80008000405 */
[----:B------:R0:W-:Y:S04]  /*26260*/  STS.U16 [R3+UR5+0x6140], R6 ;  /* 0x0061400603007988 */ /* 0x0001e80008000405 */
[----:B------:R0:W-:Y:S04]  /*26270*/  STS.U16 [R3+UR5+0x6180], R5 ;  /* 0x0061800503007988 */ /* 0x0001e80008000405 */
[----:B------:R1:W-:Y:S04]  /*26280*/  STS.U16 [R3+UR5+0x61c0], R29 ;  /* 0x0061c01d03007988 */ /* 0x0003e80008000405 */
[----:B------:R1:W-:Y:S04]  /*26290*/  STS.U16 [R3+UR5+0x6840], R55 ;  /* 0x0068403703007988 */ /* 0x0003e80008000405 */
[----:B0-----:R-:W3:Y:S04]  /*262a0*/  LDL.LU R8, [R1+0xf04] ;  /* 0x000f040001087983 */ /* 0x001ee80000300800 */
[----:B-1----:R-:W3:Y:S04]  /*262b0*/  LDL.LU R7, [R1+0xf00] ;  /* 0x000f000001077983 */ /* 0x002ee80000300800 */
[----:B------:R-:W3:Y:S04]  /*262c0*/  LDL.LU R6, [R1+0xefc] ;  /* 0x000efc0001067983 */ /* 0x000ee80000300800 */
        /* <DEDUP_REMOVED lines=14> */
[----:B------:R1:W-:Y:S04]  /*263b0*/  STS.U16 [R3+UR5+0x6980], R2 ;  /* 0x0069800203007988 */ /* 0x0003e80008000405 */
[----:B0-----:R-:W3:Y:S04]  /*263c0*/  LDL.LU R0, [R1+0xdd8] ;  /* 0x000dd80001007983 */ /* 0x001ee80000300800 */
[----:B-1----:R-:W3:Y:S04]  /*263d0*/  LDL.LU R2, [R1+0xdd4] ;  /* 0x000dd40001027983 */ /* 0x002ee80000300800 */
[----:B------:R0:W-:Y:S04]  /*263e0*/  STS.U16 [R3+UR5+0x5900], R4 ;  /* 0x0059000403007988 */ /* 0x0001e80008000405 */
[----:B------:R-:W-:Y:S04]  /*263f0*/  STS.U16 [R3+UR5+0x7840], R12 ;  /* 0x0078400c03007988 */ /* 0x000fe80008000405 */
[----:B------:R-:W-:Y:S04]  /*26400*/  STS.U16 [R3+UR5+0x7800], R13 ;  /* 0x0078000d03007988 */ /* 0x000fe80008000405 */
[----:B------:R-:W-:Y:S04]  /*26410*/  STS.U16 [R3+UR5+0x78c0], R14 ;  /* 0x0078c00e03007988 */ /* 0x000fe80008000405 */
[----:B--2---:R-:W-:Y:S04]  /*26420*/  STS.U16 [R3+UR5+0x71c0], R47 ;  /* 0x0071c02f03007988 */ /* 0x004fe80008000405 */
[----:B----4-:R-:W-:Y:S04]  /*26430*/  STS.U16 [R3+UR5+0x7180], R48 ;  /* 0x0071803003007988 */ /* 0x010fe80008000405 */
[----:B------:R-:W-:Y:S01]  /*26440*/  STS.U16 [R3+UR5+0x7140], R49 ;  /* 0x0071403103007988 */ /* 0x000fe20008000405 */
[----:B0-----:R-:W-:-:S03]  /*26450*/  LOP3.LUT R4, R3, 0x10, RZ, 0x3c, !PT ;  /* 0x0000001003047812 */ /* 0x001fc600078e3cff */
[----:B------:R-:W-:Y:S04]  /*26460*/  STS.U16 [R3+UR5+0x70c0], R51 ;  /* 0x0070c03303007988 */ /* 0x000fe80008000405 */
[----:B------:R-:W-:Y:S04]  /*26470*/  STS.U16 [R3+UR5+0x7100], R50 ;  /* 0x0071003203007988 */ /* 0x000fe80008000405 */
[----:B------:R-:W-:Y:S04]  /*26480*/  STS.U16 [R3+UR5+0x7880], R15 ;  /* 0x0078800f03007988 */ /* 0x000fe80008000405 */
[----:B------:R-:W-:Y:S04]  /*26490*/  STS.U16 [R3+UR5+0x7940], R16 ;  /* 0x0079401003007988 */ /* 0x000fe80008000405 */
[----:B------:R-:W-:Y:S04]  /*264a0*/  STS.U16 [R3+UR5+0x7900], R17 ;  /* 0x0079001103007988 */ /* 0x000fe80008000405 */
[----:B------:R-:W-:Y:S04]  /*264b0*/  STS.U16 [R3+UR5+0x79c0], R18 ;  /* 0x0079c01203007988 */ /* 0x000fe80008000405 */
[----:B------:R-:W-:Y:S04]  /*264c0*/  STS.U16 [R3+UR5+0x7980], R19 ;  /* 0x0079801303007988 */ /* 0x000fe80008000405 */
[----:B------:R-:W-:Y:S04]  /*264d0*/  STL [R1+0x36dc], R54 ;  /* 0x0036dc3601007387 */ /* 0x000fe80000100800 */
[----:B------:R-:W-:Y:S04]  /*264e0*/  STL [R1+0x36e0], R53 ;  /* 0x0036e03501007387 */ /* 0x000fe80000100800 */
[----:B------:R-:W-:Y:S04]  /*264f0*/  STL [R1+0x36e4], R52 ;  /* 0x0036e43401007387 */ /* 0x000fe80000100800 */
[----:B------:R-:W-:Y:S04]  /*26500*/  STL [R1+0x36e8], R51 ;  /* 0x0036e83301007387 */ /* 0x000fe80000100800 */
[----:B------:R-:W-:Y:S04]  /*26510*/  STS.U16 [R3+UR5+0x7000], R54 ;  /* 0x0070003603007988 */ /* 0x000fe80008000405 */
[----:B------:R-:W-:Y:S04]  /*26520*/  STS.U16 [R3+UR5+0x7040], R53 ;  /* 0x0070403503007988 */ /* 0x000fe80008000405 */
[----:B------:R-:W-:Y:S04]  /*26530*/  STS.U16 [R3+UR5+0x7080], R52 ;  /* 0x0070803403007988 */ /* 0x000fe80008000405 */
[----:B------:R-:W-:Y:S04]  /*26540*/  STL [R1+0x36ec], R50 ;  /* 0x0036ec3201007387 */ /* 0x000fe80000100800 */
[----:B------:R-:W-:Y:S04]  /*26550*/  STL [R1+0x36f0], R49 ;  /* 0x0036f03101007387 */ /* 0x000fe80000100800 */
[----:B------:R-:W-:Y:S04]  /*26560*/  STL [R1+0x36f4], R48 ;  /* 0x0036f43001007387 */ /* 0x000fe80000100800 */
[----:B------:R-:W-:Y:S04]  /*26570*/  STL [R1+0x36f8], R47 ;  /* 0x0036f82f01007387 */ /* 0x000fe80000100800 */
[----:B------:R-:W-:Y:S04]  /*26580*/  STL [R1+0x36fc], R12 ;  /* 0x0036fc0c01007387 */ /* 0x000fe80000100800 */
[----:B------:R-:W-:Y:S04]  /*26590*/  STL [R1+0x3700], R13 ;  /* 0x0037000d01007387 */ /* 0x000fe80000100800 */
[----:B------:R0:W-:Y:S04]  /*265a0*/  STL [R1+0x3704], R14 ;  /* 0x0037040e01007387 */ /* 0x0001e80000100800 */
[----:B0-----:R-:W2:Y:S04]  /*265b0*/  LDL.LU R14, [R1+0xdd0] ;  /* 0x000dd000010e7983 */ /* 0x001ea80000300800 */
        /* <DEDUP_REMOVED lines=8> */
[----:B------:R-:W-:Y:S04]  /*26640*/  STS.U16 [R4+UR5+0x200], R30 ;  /* 0x0002001e04007988 */ /* 0x000fe80008000405 */
[----:B---3--:R-:W-:Y:S04]  /*26650*/  STS.U16 [R4+UR5+0x240], R31 ;  /* 0x0002401f04007988 */ /* 0x008fe80008000405 */
        /* <DEDUP_REMOVED lines=12> */
[----:B------:R0:W-:Y:S04]  /*26720*/  STS.U16 [R4+UR5+0xbc0], R59 ;  /* 0x000bc03b04007988 */ /* 0x0001e80008000405 */
[----:B------:R1:W-:Y:S04]  /*26730*/  STS.U16 [R4+UR5+0xb80], R61 ;  /* 0x000b803d04007988 */ /* 0x0003e80008000405 */
[----:B0-----:R-:W3:Y:S04]  /*26740*/  LDL.LU R59, [R1+0xd48] ;  /* 0x000d4800013b7983 */ /* 0x001ee80000300800 */
[----:B-1----:R-:W3:Y:S04]  /*26750*/  LDL.LU R61, [R1+0xd44] ;  /* 0x000d4400013d7983 */ /* 0x002ee80000300800 */
        /* <DEDUP_REMOVED lines=16> */
[----:B------:R-:W3:Y:S04]  /*26860*/  LDL.LU R58, [R1+0xc04] ;  /* 0x000c0400013a7983 */ /* 0x000ee80000300800 */
[----:B------:R1:W-:Y:S04]  /*26870*/  STS.U16 [R4+UR5+0x1240], R2 ;  /* 0x0012400204007988 */ /* 0x0003e80008000405 */
[----:B0-----:R-:W3:Y:S04]  /*26880*/  LDL.LU R0, [R1+0xc00] ;  /* 0x000c000001007983 */ /* 0x001ee80000300800 */
[----:B-1----:R-:W3:Y:S04]  /*26890*/  LDL.LU R2, [R1+0xbfc] ;  /* 0x000bfc0001027983 */ /* 0x002ee80000300800 */
[----:B--2---:R-:W-:Y:S04]  /*268a0*/  STS.U16 [R4+UR5+0x1280], R14 ;  /* 0x0012800e04007988 */ /* 0x004fe80008000405 */
[----:B----4-:R-:W-:Y:S04]  /*268b0*/  STS.U16 [R4+UR5+0x12c0], R13 ;  /* 0x0012c00d04007988 */ /* 0x010fe80008000405 */
        /* <DEDUP_REMOVED lines=8> */
[----:B------:R1:W-:Y:S04]  /*26940*/  STS.U16 [R4+UR5+0x1b40], R61 ;  /* 0x001b403d04007988 */ /* 0x0003e80008000405 */
[----:B------:R-:W-:Y:S04]  /*26950*/  STS.U16 [R4+UR5+0x1b00], R53 ;  /* 0x001b003504007988 */ /* 0x000fe80008000405 */
[----:B------:R-:W-:Y:S04]  /*26960*/  STS.U16 [R4+UR5+0x1bc0], R54 ;  /* 0x001bc03604007988 */ /* 0x000fe80008000405 */
[----:B------:R-:W-:Y:S04]  /*26970*/  STS.U16 [R4+UR5+0x1b80], R30 ;  /* 0x001b801e04007988 */ /* 0x000fe80008000405 */
[----:B------:R-:W-:Y:S04]  /*26980*/  STS.U16 [R4+UR5+0x2200], R31 ;  /* 0x0022001f04007988 */ /* 0x000fe80008000405 */
[----:B------:R-:W-:Y:S04]  /*26990*/  STS.U16 [R4+UR5+0x2240], R11 ;  /* 0x0022400b04007988 */ /* 0x000fe80008000405 */
[----:B------:R-:W-:Y:S04]  /*269a0*/  STS.U16 [R4+UR5+0x2280], R10 ;  /* 0x0022800a04007988 */ /* 0x000fe80008000405 */
[----:B------:R-:W-:Y:S04]  /*269b0*/  STS.U16 [R4+UR5+0x22c0], R9 ;  /* 0x0022c00904007988 */ /* 0x000fe80008000405 */
[----:B0-----:R-:W2:Y:S04]  /*269c0*/  LDL.LU R59, [R1+0xbf8] ;  /* 0x000bf800013b7983 */ /* 0x001ea80000300800 */
[----:B-1----:R-:W3:Y:S04]  /*269d0*/  LDL.LU R61, [R1+0xb84] ;  /* 0x000b8400013d7983 */ /* 0x002ee80000300800 */
[----:B------:R-:W-:Y:S04]  /*269e0*/  STS.U16 [R4+UR5+0x2300], R8 ;  /* 0x0023000804007988 */ /* 0x000fe80008000405 */
[----:B------:R-:W-:Y:S04]  /*269f0*/  STS.U16 [R4+UR5+0x2340], R7 ;  /* 0x0023400704007988 */ /* 0x000fe80008000405 */
[----:B------:R-:W4:Y:S04]  /*26a00*/  LDL.LU R14, [R1+0xb80] ;  /* 0x000b8000010e7983 */ /* 0x000f280000300800 */
        /* <DEDUP_REMOVED lines=14> */
[----:B------:R0:W-:Y:S04]  /*26af0*/  STS.U16 [R4+UR5+0x2b00], R0 ;  /* 0x002b000004007988 */ /* 0x0001e80008000405 */
[----:B------:R-:W4:Y:S04]  /*26b00*/  LDL.LU R52, [R1+0x630] ;  /* 0x0006300001347983 */ /* 0x000f280000300800 */
[----:B------:R1:W-:Y:S04]  /*26b10*/  STS.U16 [R4+UR5+0x2bc0], R2 ;  /* 0x002bc00204007988 */ /* 0x0003e80008000405 */
[----:B0-----:R-:W4:Y:S04]  /*26b20*/  LDL.LU R0, [R1+0x58c] ;  /* 0x00058c0001007983 */ /* 0x001f280000300800 */
[----:B-1----:R-:W4:Y:S04]  /*26b30*/  LDL.LU R2, [R1+0x588] ;  /* 0x0005880001027983 */ /* 0x002f280000300800 */
        /* <DEDUP_REMOVED lines=16> */
[----:B--2---:R0:W-:Y:S04]  /*26c40*/  STS.U16 [R4+UR5+0x2b80], R59 ;  /* 0x002b803b04007988 */ /* 0x0041e80008000405 */
[----:B---3--:R1:W-:Y:S04]  /*26c50*/  STS.U16 [R4+UR5+0x3200], R61 ;  /* 0x0032003d04007988 */ /* 0x0083e80008000405 */
[----:B----4-:R-:W-:Y:S04]  /*26c60*/  STS.U16 [R4+UR5+0x3240], R14 ;  /* 0x0032400e04007988 */ /* 0x010fe80008000405 */
[----:B------:R-:W-:Y:S04]  /*26c70*/  STS.U16 [R4+UR5+0x3280], R13 ;  /* 0x0032800d04007988 */ /* 0x000fe80008000405 */
[----:B------:R-:W-:Y:S04]  /*26c80*/  STS.U16 [R4+UR5+0x32c0], R12 ;  /* 0x0032c00c04007988 */ /* 0x000fe80008000405 */
[----:B------:R-:W-:Y:S04]  /*26c90*/  STS.U16 [R4+UR5+0x3300], R47 ;  /* 0x0033002f04007988 */ /* 0x000fe80008000405 */
[----:B0-----:R-:W2:Y:S04]  /*26ca0*/  LDL.LU R59, [R1+0x414] ;  /* 0x00041400013b7983 */ /* 0x001ea80000300800 */
[----:B------:R-:W-:Y:S04]  /*26cb0*/  STS.U16 [R4+UR5+0x3340], R48 ;  /* 0x0033403004007988 */ /* 0x000fe80008000405 */
[----:B------:R-:W-:Y:S04]  /*26cc0*/  STS.U16 [R4+UR5+0x3380], R49 ;  /* 0x0033803104007988 */ /* 0x000fe80008000405 */
[----:B-1----:R-:W3:Y:S04]  /*26cd0*/  LDL.LU R61, [R1+0x410] ;  /* 0x00041000013d7983 */ /* 0x002ee80000300800 */
[----:B------:R-:W-:Y:S04]  /*26ce0*/  STS.U16 [R4+UR5+0x33c0], R50 ;  /* 0x0033c03204007988 */ /* 0x000fe80008000405 */
[----:B------:R-:W-:Y:S04]  /*26cf0*/  STS.U16 [R4+UR5+0x3a40], R51 ;  /* 0x003a403304007988 */ /* 0x000fe80008000405 */
[----:B------:R-:W-:Y:S04]  /*26d00*/  STS.U16 [R4+UR5+0x3a00], R52 ;  /* 0x003a003404007988 */ /* 0x000fe80008000405 */
[----:B------:R0:W-:Y:S04]  /*26d10*/  STS.U16 [R4+UR5+0x3ac0], R0 ;  /* 0x003ac00004007988 */ /* 0x0001e80008000405 */
[----:B------:R1:W-:Y:S04]  /*26d20*/  STS.U16 [R4+UR5+0x3a80], R2 ;  /* 0x003a800204007988 */ /* 0x0003e80008000405 */
[----:B0-----:R-:W4:Y:S04]  /*26d30*/  LDL.LU R0, [R1+0x40c] ;  /* 0x00040c0001007983 */ /* 0x001f280000300800 */
[----:B-1----:R-:W4:Y:S04]  /*26d40*/  LDL.LU R2, [R1+0x408] ;  /* 0x0004080001027983 */ /* 0x002f280000300800 */
        /* <DEDUP_REMOVED lines=40> */
[----:B0-----:R-:W4:Y:S04]  /*26fd0*/  LDL.LU R58, [R1+0x24] ;  /* 0x00002400013a7983 */ /* 0x001f280000300800 */
[----:B--2---:R0:W-:Y:S04]  /*26fe0*/  STS.U16 [R4+UR5+0x4b40], R59 ;  /* 0x004b403b04007988 */ /* 0x0041e80008000405 */
[----:B---3--:R1:W-:Y:S04]  /*26ff0*/  STS.U16 [R4+UR5+0x4b00], R61 ;  /* 0x004b003d04007988 */ /* 0x0083e80008000405 */
[----:B0-----:R-:W2:Y:S04]  /*27000*/  LDL.LU R59, [R1+0x20] ;  /* 0x00002000013b7983 */ /* 0x001ea80000300800 */
[----:B-1----:R-:W3:Y:S04]  /*27010*/  LDL.LU R61, [R1+0x1c] ;  /* 0x00001c00013d7983 */ /* 0x002ee80000300800 */
[----:B----4-:R0:W-:Y:S04]  /*27020*/  STS.U16 [R4+UR5+0x4bc0], R0 ;  /* 0x004bc00004007988 */ /* 0x0101e80008000405 */
[----:B------:R1:W-:Y:S04]  /*27030*/  STS.U16 [R4+UR5+0x4b80], R2 ;  /* 0x004b800204007988 */ /* 0x0003e80008000405 */
[----:B0-----:R-:W4:Y:S04]  /*27040*/  LDL.LU R0, [R1+0x18] ;  /* 0x0000180001007983 */ /* 0x001f280000300800 */
[----:B-1----:R-:W4:Y:S04]  /*27050*/  LDL.LU R2, [R1+0x14] ;  /* 0x0000140001027983 */ /* 0x002f280000300800 */
        /* <DEDUP_REMOVED lines=44> */
[----:B------:R0:W-:Y:S04]  /*27320*/  STS.U16 [R4+UR5+0x6b80], R60 ;  /* 0x006b803c04007988 */ /* 0x0001e80008000405 */
[----:B------:R-:W-:Y:S04]  /*27330*/  STS.U16 [R4+UR5+0x7200], R46 ;  /* 0x0072002e04007988 */ /* 0x000fe80008000405 */
[----:B------:R-:W-:Y:S04]  /*27340*/  STS.U16 [R4+UR5+0x7240], R45 ;  /* 0x0072402d04007988 */ /* 0x000fe80008000405 */
[----:B------:R-:W-:Y:S04]  /*27350*/  STS.U16 [R4+UR5+0x7280], R43 ;  /* 0x0072802b04007988 */ /* 0x000fe80008000405 */
[----:B------:R-:W-:Y:S04]  /*27360*/  STS.U16 [R4+UR5+0x72c0], R41 ;  /* 0x0072c02904007988 */ /* 0x000fe80008000405 */
[----:B------:R-:W-:Y:S04]  /*27370*/  STS.U16 [R4+UR5+0x7300], R39 ;  /* 0x0073002704007988 */ /* 0x000fe80008000405 */
[----:B------:R-:W-:Y:S04]  /*27380*/  STS.U16 [R4+UR5+0x7340], R37 ;  /* 0x0073402504007988 */ /* 0x000fe80008000405 */
[----:B------:R-:W-:Y:S01]  /*27390*/  STS.U16 [R4+UR5+0x7380], R35 ;  /* 0x0073802304007988 */ /* 0x000fe20008000405 */
[----:B0-----:R-:W-:-:S03]  /*273a0*/  LOP3.LUT R60, R3, 0x20, RZ, 0x3c, !PT ;  /* 0x00000020033c7812 */ /* 0x001fc600078e3cff */
[----:B------:R-:W4:Y:S04]  /*273b0*/  LDL.LU R3, [R1+0xe44] ;  /* 0x000e440001037983 */ /* 0x000f280000300800 */
[----:B------:R-:W4:Y:S04]  /*273c0*/  LDL.LU R14, [R1+0xe3c] ;  /* 0x000e3c00010e7983 */ /* 0x000f280000300800 */
        /* <DEDUP_REMOVED lines=40> */
[----:B--2---:R-:W2:Y:S04]  /*27650*/  LDL.LU R58, [R1+0xc50] ;  /* 0x000c5000013a7983 */ /* 0x004ea80000300800 */
[----:B------:R0:W-:Y:S04]  /*27660*/  STS.U16 [R60+UR5+0x5c0], R59 ;  /* 0x0005c03b3c007988 */ /* 0x0001e80008000405 */
[----:B---3--:R1:W-:Y:S04]  /*27670*/  STS.U16 [R60+UR5+0xc40], R61 ;  /* 0x000c403d3c007988 */ /* 0x0083e80008000405 */
[----:B0-----:R-:W3:Y:S04]  /*27680*/  LDL.LU R59, [R1+0xc48] ;  /* 0x000c4800013b7983 */ /* 0x001ee80000300800 */
[----:B-1----:R-:W2:Y:S04]  /*27690*/  LDL.LU R61, [R1+0xc40] ;  /* 0x000c4000013d7983 */ /* 0x002ea80000300800 */
[----:B----4-:R0:W-:Y:S04]  /*276a0*/  STS.U16 [R60+UR5+0xc00], R0 ;  /* 0x000c00003c007988 */ /* 0x0101e80008000405 */
[----:B------:R1:W-:Y:S04]  /*276b0*/  STS.U16 [R60+UR5+0xcc0], R2 ;  /* 0x000cc0023c007988 */ /* 0x0003e80008000405 */
[----:B0-----:R-:W4:Y:S04]  /*276c0*/  LDL.LU R0, [R1+0xbf4] ;  /* 0x000bf40001007983 */ /* 0x001f280000300800 */
[----:B-1----:R-:W3:Y:S04]  /*276d0*/  LDL.LU R2, [R1+0xbf0] ;  /* 0x000bf00001027983 */ /* 0x002ee80000300800 */
        /* <DEDUP_REMOVED lines=8> */
[----:B------:R0:W-:Y:S04]  /*27760*/  STS.U16 [R60+UR5+0x1400], R48 ;  /* 0x001400303c007988 */ /* 0x0001e80008000405 */
[----:B------:R-:W4:Y:S04]  /*27770*/  LDL.LU R12, [R1+0xbd0] ;  /* 0x000bd000010c7983 */ /* 0x000f280000300800 */
[----:B------:R-:W4:Y:S04]  /*27780*/  LDL.LU R47, [R1+0xbc8] ;  /* 0x000bc800012f7983 */ /* 0x000f280000300800 */
[----:B------:R1:W-:Y:S04]  /*27790*/  STS.U16 [R60+UR5+0x1440], R49 ;  /* 0x001440313c007988 */ /* 0x0003e80008000405 */
[----:B------:R0:W-:Y:S04]  /*277a0*/  STS.U16 [R60+UR5+0x1480], R50 ;  /* 0x001480323c007988 */ /* 0x0001e80008000405 */
[----:B------:R1:W-:Y:S04]  /*277b0*/  STS.U16 [R60+UR5+0x14c0], R51 ;  /* 0x0014c0333c007988 */ /* 0x0003e80008000405 */
[----:B------:R1:W-:Y:S04]  /*277c0*/  STS.U16 [R60+UR5+0x1500], R52 ;  /* 0x001500343c007988 */ /* 0x0003e80008000405 */
[----:B0-----:R-:W4:Y:S04]  /*277d0*/  LDL.LU R48, [R1+0xbc0] ;  /* 0x000bc00001307983 */ /* 0x001f280000300800 */
[----:B-1----:R-:W4:Y:S04]  /*277e0*/  LDL.LU R49, [R1+0xb64] ;  /* 0x000b640001317983 */ /* 0x002f280000300800 */
[----:B------:R0:W-:Y:S04]  /*277f0*/  STS.U16 [R60+UR5+0x1540], R53 ;  /* 0x001540353c007988 */ /* 0x0001e80008000405 */
[----:B------:R-:W4:Y:S04]  /*27800*/  LDL.LU R50, [R1+0xb60] ;  /* 0x000b600001327983 */ /* 0x000f280000300800 */
[----:B------:R-:W4:Y:S04]  /*27810*/  LDL.LU R51, [R1+0xb58] ;  /* 0x000b580001337983 */ /* 0x000f280000300800 */
[----:B------:R-:W4:Y:S04]  /*27820*/  LDL.LU R52, [R1+0xb50] ;  /* 0x000b500001347983 */ /* 0x000f280000300800 */
[----:B------:R1:W-:Y:S04]  /*27830*/  STS.U16 [R60+UR5+0x1580], R54 ;  /* 0x001580363c007988 */ /* 0x0003e80008000405 */
[----:B------:R1:W-:Y:S04]  /*27840*/  STS.U16 [R60+UR5+0x15c0], R4 ;  /* 0x0015c0043c007988 */ /* 0x0003e80008000405 */
[----:B------:R1:W-:Y:S04]  /*27850*/  STS.U16 [R60+UR5+0x1c40], R30 ;  /* 0x001c401e3c007988 */ /* 0x0003e80008000405 */
[----:B0-----:R-:W4:Y:S04]  /*27860*/  LDL.LU R53, [R1+0xb48] ;  /* 0x000b480001357983 */ /* 0x001f280000300800 */
[----:B------:R0:W-:Y:S04]  /*27870*/  STS.U16 [R60+UR5+0x1c00], R31 ;  /* 0x001c001f3c007988 */ /* 0x0001e80008000405 */
[----:B------:R0:W-:Y:S04]  /*27880*/  STS.U16 [R60+UR5+0x1cc0], R11 ;  /* 0x001cc00b3c007988 */ /* 0x0001e80008000405 */
[----:B-1----:R-:W4:Y:S04]  /*27890*/  LDL.LU R54, [R1+0xb40] ;  /* 0x000b400001367983 */ /* 0x002f280000300800 */
[----:B------:R-:W4:Y:S04]  /*278a0*/  LDL.LU R4, [R1+0x668] ;  /* 0x0006680001047983 */ /* 0x000f280000300800 */
[----:B------:R-:W4:Y:S04]  /*278b0*/  LDL.LU R30, [R1+0x660] ;  /* 0x00066000011e7983 */ /* 0x000f280000300800 */
[----:B------:R1:W-:Y:S04]  /*278c0*/  STS.U16 [R60+UR5+0x1c80], R10 ;  /* 0x001c800a3c007988 */ /* 0x0003e80008000405 */
[----:B------:R1:W-:Y:S04]  /*278d0*/  STS.U16 [R60+UR5+0x1d40], R9 ;  /* 0x001d40093c007988 */ /* 0x0003e80008000405 */
[----:B0-----:R-:W4:Y:S04]  /*278e0*/  LDL.LU R31, [R1+0x574] ;  /* 0x00057400011f7983 */ /* 0x001f280000300800 */
[----:B------:R-:W4:Y:S04]  /*278f0*/  LDL.LU R11, [R1+0x570] ;  /* 0x00057000010b7983 */ /* 0x000f280000300800 */
[----:B------:R0:W-:Y:S04]  /*27900*/  STS.U16 [R60+UR5+0x1d00], R8 ;  /* 0x001d00083c007988 */ /* 0x0001e80008000405 */
[----:B------:R0:W-:Y:S04]  /*27910*/  STS.U16 [R60+UR5+0x1dc0], R7 ;  /* 0x001dc0073c007988 */ /* 0x0001e80008000405 */
[----:B------:R0:W-:Y:S04]  /*27920*/  STS.U16 [R60+UR5+0x1d80], R6 ;  /* 0x001d80063c007988 */ /* 0x0001e80008000405 */
[----:B-1----:R-:W4:Y:S04]  /*27930*/  LDL.LU R10, [R1+0x56c] ;  /* 0x00056c00010a7983 */ /* 0x002f280000300800 */
[----:B------:R-:W4:Y:S04]  /*27940*/  LDL.LU R9, [R1+0x564] ;  /* 0x0005640001097983 */ /* 0x000f280000300800 */
[----:B------:R1:W-:Y:S04]  /*27950*/  STS.U16 [R60+UR5+0x2400], R5 ;  /* 0x002400053c007988 */ /* 0x0003e80008000405 */
[----:B0-----:R-:W4:Y:S04]  /*27960*/  LDL.LU R8, [R1+0x55c] ;  /* 0x00055c0001087983 */ /* 0x001f280000300800 */
[----:B------:R-:W4:Y:S04]  /*27970*/  LDL.LU R7, [R1+0x554] ;  /* 0x0005540001077983 */ /* 0x000f280000300800 */
[----:B------:R-:W4:Y:S04]  /*27980*/  LDL.LU R6, [R1+0x54c] ;  /* 0x00054c0001067983 */ /* 0x000f280000300800 */
[----:B------:R0:W-:Y:S04]  /*27990*/  STS.U16 [R60+UR5+0x2440], R29 ;  /* 0x0024401d3c007988 */ /* 0x0001e80008000405 */
[----:B------:R0:W-:Y:S04]  /*279a0*/  STS.U16 [R60+UR5+0x2480], R55 ;  /* 0x002480373c007988 */ /* 0x0001e80008000405 */
[----:B------:R0:W-:Y:S04]  /*279b0*/  STS.U16 [R60+UR5+0x24c0], R56 ;  /* 0x0024c0383c007988 */ /* 0x0001e80008000405 */
[----:B-1----:R-:W4:Y:S04]  /*279c0*/  LDL.LU R5, [R1+0x544] ;  /* 0x0005440001057983 */ /* 0x002f280000300800 */
[----:B------:R1:W-:Y:S04]  /*279d0*/  STS.U16 [R60+UR5+0x2500], R57 ;  /* 0x002500393c007988 */ /* 0x0003e80008000405 */
[----:B--2---:R2:W-:Y:S04]  /*279e0*/  STS.U16 [R60+UR5+0x2540], R58 ;  /* 0x0025403a3c007988 */ /* 0x0045e80008000405 */
[----:B0-----:R-:W4:Y:S04]  /*279f0*/  LDL.LU R29, [R1+0x484] ;  /* 0x00048400011d7983 */ /* 0x001f280000300800 */
[----:B------:R-:W4:Y:S04]  /*27a00*/  LDL.LU R55, [R1+0x480] ;  /* 0x0004800001377983 */ /* 0x000f280000300800 */
[----:B------:R-:W4:Y:S04]  /*27a10*/  LDL.LU R56, [R1+0x47c] ;  /* 0x00047c0001387983 */ /* 0x000f280000300800 */
[----:B-1----:R-:W4:Y:S04]  /*27a20*/  LDL.LU R57, [R1+0x474] ;  /* 0x0004740001397983 */ /* 0x002f280000300800 */
[----:B--2---:R-:W2:Y:S04]  /*27a30*/  LDL.LU R58, [R1+0x46c] ;  /* 0x00046c00013a7983 */ /* 0x004ea80000300800 */
[----:B---3--:R0:W-:Y:S04]  /*27a40*/  STS.U16 [R60+UR5+0x2580], R59 ;  /* 0x0025803b3c007988 */ /* 0x0081e80008000405 */
[----:B------:R1:W-:Y:S04]  /*27a50*/  STS.U16 [R60+UR5+0x25c0], R61 ;  /* 0x0025c03d3c007988 */ /* 0x0003e80008000405 */
[----:B0-----:R-:W3:Y:S04]  /*27a60*/  LDL.LU R59, [R1+0x464] ;  /* 0x00046400013b7983 */ /* 0x001ee80000300800 */
        /* <DEDUP_REMOVED lines=23> */
[----:B------:R0:W-:Y:S04]  /*27be0*/  STS.U16 [R60+UR5+0x3c80], R9 ;  /* 0x003c80093c007988 */ /* 0x0001e80008000405 */
[----:B------:R0:W-:Y:S04]  /*27bf0*/  STS.U16 [R60+UR5+0x3d40], R8 ;  /* 0x003d40083c007988 */ /* 0x0001e80008000405 */
[----:B------:R0:W-:Y:S04]  /*27c00*/  STS.U16 [R60+UR5+0x3d00], R7 ;  /* 0x003d00073c007988 */ /* 0x0001e80008000405 */
[----:B------:R0:W-:Y:S04]  /*27c10*/  STS.U16 [R60+UR5+0x3dc0], R6 ;  /* 0x003dc0063c007988 */ /* 0x0001e80008000405 */
[----:B-1----:R-:W4:Y:S04]  /*27c20*/  LDL.LU R10, [R1+0x3fc] ;  /* 0x0003fc00010a7983 */ /* 0x002f280000300800 */
[----:B0-----:R-:W4:Y:S04]  /*27c30*/  LDL.LU R9, [R1+0x3f4] ;  /* 0x0003f40001097983 */ /* 0x001f280000300800 */
[----:B------:R-:W4:Y:S04]  /*27c40*/  LDL.LU R8, [R1+0x3ec] ;  /* 0x0003ec0001087983 */ /* 0x000f280000300800 */
[----:B------:R0:W-:Y:S04]  /*27c50*/  STS.U16 [R60+UR5+0x3d80], R5 ;  /* 0x003d80053c007988 */ /* 0x0001e80008000405 */
[----:B------:R-:W4:Y:S04]  /*27c60*/  LDL.LU R7, [R1+0x3e4] ;  /* 0x0003e40001077983 */ /* 0x000f280000300800 */
[----:B------:R-:W4:Y:S04]  /*27c70*/  LDL.LU R6, [R1+0x3dc] ;  /* 0x0003dc0001067983 */ /* 0x000f280000300800 */
[----:B------:R1:W-:Y:S04]  /*27c80*/  STS.U16 [R60+UR5+0x4400], R29 ;  /* 0x0044001d3c007988 */ /* 0x0003e80008000405 */
[----:B------:R1:W-:Y:S04]  /*27c90*/  STS.U16 [R60+UR5+0x4440], R55 ;  /* 0x004440373c007988 */ /* 0x0003e80008000405 */
[----:B------:R2:W-:Y:S04]  /*27ca0*/  STS.U16 [R60+UR5+0x4480], R56 ;  /* 0x004480383c007988 */ /* 0x0005e80008000405 */
[----:B0-----:R-:W4:Y:S04]  /*27cb0*/  LDL.LU R5, [R1+0x3d4] ;  /* 0x0003d40001057983 */ /* 0x001f280000300800 */
[----:B-1----:R-:W4:Y:S04]  /*27cc0*/  LDL.LU R29, [R1+0x254] ;  /* 0x00025400011d7983 */ /* 0x002f280000300800 */
[----:B------:R0:W-:Y:S04]  /*27cd0*/  STS.U16 [R60+UR5+0x44c0], R57 ;  /* 0x0044c0393c007988 */ /* 0x0001e80008000405 */
[----:B------:R-:W4:Y:S04]  /*27ce0*/  LDL.LU R55, [R1+0x250] ;  /* 0x0002500001377983 */ /* 0x000f280000300800 */
[----:B--2---:R-:W2:Y:S04]  /*27cf0*/  LDL.LU R56, [R1+0x24c] ;  /* 0x00024c0001387983 */ /* 0x004ea80000300800 */
[----:B------:R1:W-:Y:S04]  /*27d00*/  STS.U16 [R60+UR5+0x4500], R58 ;  /* 0x0045003a3c007988 */ /* 0x0003e80008000405 */
[----:B0-----:R-:W2:Y:S04]  /*27d10*/  LDL.LU R57, [R1+0x244] ;  /* 0x0002440001397983 */ /* 0x001ea80000300800 */
[----:B-1----:R-:W2:Y:S04]  /*27d20*/  LDL.LU R58, [R1+0x23c] ;  /* 0x00023c00013a7983 */ /* 0x002ea80000300800 */
        /* <DEDUP_REMOVED lines=38> */
[----:B--2---:R2:W-:Y:S04]  /*27f90*/  STS.U16 [R60+UR5+0x5480], R56 ;  /* 0x005480383c007988 */ /* 0x0045e80008000405 */
        /* <DEDUP_REMOVED lines=11> */
[----:B-1----:R-:W2:Y:S04]  /*28050*/  LDL.LU R61, [R1+0x3710] ;  /* 0x00371000013d7983 */ /* 0x002ea80000300800 */
[----:B----4-:R0:W-:Y:S04]  /*28060*/  STS.U16 [R60+UR5+0x55c0], R0 ;  /* 0x0055c0003c007988 */ /* 0x0101e80008000405 */
[----:B------:R1:W-:Y:S04]  /*28070*/  STS.U16 [R60+UR5+0x5c40], R2 ;  /* 0x005c40023c007988 */ /* 0x0003e80008000405 */
[----:B0-----:R-:W4:Y:S04]  /*28080*/  LDL.LU R0, [R1+0x370c] ;  /* 0x00370c0001007983 */ /* 0x001f280000300800 */
[----:B-1----:R-:W2:Y:S04]  /*28090*/  LDL.LU R2, [R1+0x3708] ;  /* 0x0037080001027983 */ /* 0x002ea80000300800 */
        /* <DEDUP_REMOVED lines=13> */
[----:B0-----:R-:W3:Y:S04]  /*28170*/  LDL.LU R14, [R1+0xebc] ;  /* 0x000ebc00010e7983 */ /* 0x001ee80000300800 */
[----:B------:R-:W-:Y:S04]  /*28180*/  STS.U16 [R60+UR5+0x6580], R30 ;  /* 0x0065801e3c007988 */ /* 0x000fe80008000405 */
[----:B------:R-:W-:Y:S04]  /*28190*/  STS.U16 [R60+UR5+0x65c0], R31 ;  /* 0x0065c01f3c007988 */ /* 0x000fe80008000405 */
        /* <DEDUP_REMOVED lines=10> */
[----:B------:R-:W3:Y:S01]  /*28240*/  LDL.LU R54, [R1+0xe08] ;  /* 0x000e080001367983 */ /* 0x000ee20000300800 */
[----:B------:R-:W0:Y:S03]  /*28250*/  S2R R3, SR_TID.X ;  /* 0x0000000000037919 */ /* 0x000e260000002100 */
[----:B--2---:R1:W-:Y:S04]  /*28260*/  STS.U16 [R60+UR5+0x6c40], R2 ;  /* 0x006c40023c007988 */ /* 0x0043e80008000405 */
[----:B----4-:R-:W-:Y:S04]  /*28270*/  STS.U16 [R60+UR5+0x6c00], R0 ;  /* 0x006c00003c007988 */ /* 0x010fe80008000405 */
[----:B------:R-:W-:Y:S04]  /*28280*/  STS.U16 [R60+UR5+0x6cc0], R61 ;  /* 0x006cc03d3c007988 */ /* 0x000fe80008000405 */
[----:B---3--:R-:W-:Y:S04]  /*28290*/  STS.U16 [R60+UR5+0x6c80], R59 ;  /* 0x006c803b3c007988 */ /* 0x008fe80008000405 */
[----:B------:R-:W-:Y:S04]  /*282a0*/  STS.U16 [R60+UR5+0x6d40], R58 ;  /* 0x006d403a3c007988 */ /* 0x000fe80008000405 */
[----:B------:R-:W-:Y:S04]  /*282b0*/  STS.U16 [R60+UR5+0x6d00], R57 ;  /* 0x006d00393c007988 */ /* 0x000fe80008000405 */
[----:B------:R-:W-:Y:S04]  /*282c0*/  STS.U16 [R60+UR5+0x6dc0], R56 ;  /* 0x006dc0383c007988 */ /* 0x000fe80008000405 */
[----:B------:R-:W-:Y:S04]  /*282d0*/  STS.U16 [R60+UR5+0x6d80], R55 ;  /* 0x006d80373c007988 */ /* 0x000fe80008000405 */
[----:B------:R-:W-:Y:S04]  /*282e0*/  STS.U16 [R60+UR5+0x7400], R29 ;  /* 0x0074001d3c007988 */ /* 0x000fe80008000405 */
[----:B-1----:R-:W2:Y:S04]  /*282f0*/  LDL.LU R2, [R1+0xe04] ;  /* 0x000e040001027983 */ /* 0x002ea80000300800 */
[----:B------:R-:W3:Y:S04]  /*28300*/  LDL.LU R30, [R1+0xdfc] ;  /* 0x000dfc00011e7983 */ /* 0x000ee80000300800 */
[----:B------:R-:W4:Y:S04]  /*28310*/  LDL.LU R31, [R1+0xd7c] ;  /* 0x000d7c00011f7983 */ /* 0x000f280000300800 */
[----:B------:R1:W-:Y:S04]  /*28320*/  STS.U16 [R60+UR5+0x7440], R5 ;  /* 0x007440053c007988 */ /* 0x0003e80008000405 */
[----:B-1----:R-:W2:Y:S01]  /*28330*/  LDL.LU R5, [R1+0xeb4] ;  /* 0x000eb40001057983 */ /* 0x002ea20000300800 */
[----:B0-----:R-:W-:-:S03]  /*28340*/  LOP3.LUT R3, R3, 0x1f, RZ, 0xc0, !PT ;  /* 0x0000001f03037812 */ /* 0x001fc600078ec0ff */
[----:B------:R-:W-:Y:S04]  /*28350*/  STS.U16 [R60+UR5+0x7480], R6 ;  /* 0x007480063c007988 */ /* 0x000fe80008000405 */
[----:B------:R-:W-:Y:S04]  /*28360*/  STS.U16 [R60+UR5+0x74c0], R7 ;  /* 0x0074c0073c007988 */ /* 0x000fe80008000405 */
[----:B------:R-:W-:Y:S04]  /*28370*/  STS.U16 [R60+UR5+0x7500], R8 ;  /* 0x007500083c007988 */ /* 0x000fe80008000405 */
[----:B------:R-:W-:Y:S01]  /*28380*/  STS.U16 [R60+UR5+0x7540], R9 ;  /* 0x007540093c007988 */ /* 0x000fe20008000405 */
[----:B------:R-:W-:-:S03]  /*28390*/  IMAD.SHL.U32 R3, R3, 0x2, RZ ;  /* 0x0000000203037824 */ /* 0x000fc600078e00ff */
[----:B------:R-:W-:Y:S04]  /*283a0*/  STS.U16 [R60+UR5+0x7580], R10 ;  /* 0x0075800a3c007988 */ /* 0x000fe80008000405 */
[----:B------:R-:W-:Y:S04]  /*283b0*/  STS.U16 [R60+UR5+0x75c0], R11 ;  /* 0x0075c00b3c007988 */ /* 0x000fe80008000405 */
[----:B------:R-:W-:Y:S04]  /*283c0*/  STS.U16 [R60+UR5+0x7c40], R28 ;  /* 0x007c401c3c007988 */ /* 0x000fe80008000405 */
[----:B------:R-:W-:Y:S04]  /*283d0*/  STS.U16 [R60+UR5+0x7c00], R32 ;  /* 0x007c00203c007988 */ /* 0x000fe80008000405 */
[----:B------:R-:W-:Y:S04]  /*283e0*/  STS.U16 [R60+UR5+0x7cc0], R34 ;  /* 0x007cc0223c007988 */ /* 0x000fe80008000405 */
[----:B------:R-:W-:Y:S01]  /*283f0*/  STS.U16 [R60+UR5+0x7c80], R36 ;  /* 0x007c80243c007988 */ /* 0x000fe20008000405 */
[----:B------:R-:W-:-:S03]  /*28400*/  LOP3.LUT R0, R3, 0x30, RZ, 0x3c, !PT ;  /* 0x0000003003007812 */ /* 0x000fc600078e3cff */
[----:B------:R-:W-:Y:S04]  /*28410*/  STS.U16 [R60+UR5+0x7d40], R38 ;  /* 0x007d40263c007988 */ /* 0x000fe80008000405 */
[----:B------:R-:W-:Y:S04]  /*28420*/  STS.U16 [R60+UR5+0x7d00], R40 ;  /* 0x007d00283c007988 */ /* 0x000fe80008000405 */
[----:B------:R-:W-:Y:S04]  /*28430*/  STS.U16 [R60+UR5+0x7dc0], R42 ;  /* 0x007dc02a3c007988 */ /* 0x000fe80008000405 */
[----:B------:R-:W-:Y:S04]  /*28440*/  STS.U16 [R60+UR5+0x7d80], R44 ;  /* 0x007d802c3c007988 */ /* 0x000fe80008000405 */
[----:B------:R0:W-:Y:S04]  /*28450*/  STS.U16 [R0+UR5+0x600], R14 ;  /* 0x0006000e00007988 */ /* 0x0001e80008000405 */
[----:B------:R-:W-:Y:S04]  /*28460*/  STL [R1+0x3608], R60 ;  /* 0x0036083c01007387 */ /* 0x000fe80000100800 */
[----:B0-----:R-:W3:Y:S04]  /*28470*/  LDL.LU R14, [R1+0x3704] ;  /* 0x00370400010e7983 */ /* 0x001ee80000300800 */
[----:B--2---:R0:W-:Y:S04]  /*28480*/  STS.U16 [R0+UR5+0x640], R5 ;  /* 0x0006400500007988 */ /* 0x0041e80008000405 */
[----:B------:R1:W-:Y:S04]  /*28490*/  STS.U16 [R0+UR5+0x680], R4 ;  /* 0x0006800400007988 */ /* 0x0003e80008000405 */
[----:B------:R2:W-:Y:S04]  /*284a0*/  STS.U16 [R0+UR5+0x6c0], R13 ;  /* 0x0006c00d00007988 */ /* 0x0005e80008000405 */
[----:B------:R0:W-:Y:S04]  /*284b0*/  STS.U16 [R0+UR5+0x700], R12 ;  /* 0x0007000c00007988 */ /* 0x0001e80008000405 */
[----:B------:R0:W-:Y:S04]  /*284c0*/  STS.U16 [R0+UR5+0x740], R47 ;  /* 0x0007402f00007988 */ /* 0x0001e80008000405 */
[----:B------:R1:W-:Y:S04]  /*284d0*/  STS.U16 [R0+UR5+0x780], R48 ;  /* 0x0007803000007988 */ /* 0x0003e80008000405 */
[----:B------:R2:W-:Y:S04]  /*284e0*/  STS.U16 [R0+UR5+0x7c0], R49 ;  /* 0x0007c03100007988 */ /* 0x0005e80008000405 */
[----:B0-----:R-:W3:Y:S04]  /*284f0*/  LDL R5, [R1+0x20f0] ;  /* 0x0020f00001057983 */ /* 0x001ee80000100800 */
[----:B-1----:R-:W3:Y:S04]  /*28500*/  LDL R4, [R1+0x20f4] ;  /* 0x0020f40001047983 */ /* 0x002ee80000100800 */
[----:B--2---:R-:W2:Y:S04]  /*28510*/  LDL.LU R13, [R1+0x3700] ;  /* 0x00370000010d7983 */ /* 0x004ea80000300800 */
[----:B------:R-:W2:Y:S04]  /*28520*/  LDL.LU R12, [R1+0x36fc] ;  /* 0x0036fc00010c7983 */ /* 0x000ea80000300800 */
[----:B------:R-:W2:Y:S04]  /*28530*/  LDL.LU R47, [R1+0x36f8] ;  /* 0x0036f800012f7983 */ /* 0x000ea80000300800 */
[----:B------:R-:W2:Y:S04]  /*28540*/  LDL.LU R48, [R1+0x36f4] ;  /* 0x0036f40001307983 */ /* 0x000ea80000300800 */
[----:B------:R-:W2:Y:S04]  /*28550*/  LDL.LU R49, [R1+0x36f0] ;  /* 0x0036f00001317983 */ /* 0x000ea80000300800 */
        /* <DEDUP_REMOVED lines=11> */
[----:B----4-:R-:W4:Y:S04]  /*28610*/  LDL.LU R2, [R1+0x36d8] ;  /* 0x0036d80001027983 */ /* 0x010f280000300800 */
[----:B----4-:R0:W-:Y:S04]  /*28620*/  STS.U16 [R0+UR5+0xfc0], R2 ;  /* 0x000fc00200007988 */ /* 0x0101e80008000405 */
[----:B0-----:R-:W4:Y:S02]  /*28630*/  LDL.LU R2, [R1+0x36d4] ;  /* 0x0036d40001027983 */ /* 0x001f240000300800 */
[----:B----4-:R-:W-:-:S06]  /*28640*/  PRMT R2, RZ, 0x7610, R2 ;  /* 0x00007610ff027816 */ /* 0x010fcc0000000002 */
[----:B---3--:R-:W3:Y:S04]  /*28650*/  @!P0 LDG.E.U16 R2, desc[UR8][R4.64] ;  /* 0x0000000804028981 */ /* 0x008ee8000c1e1500 */
[----:B------:R0:W-:Y:S04]  /*28660*/  STS.U16 [R0+UR5+0xf80], R30 ;  /* 0x000f801e00007988 */ /* 0x0001e80008000405 */
[----:B------:R1:W-:Y:S04]  /*28670*/  STS.U16 [R0+UR5+0x1600], R31 ;  /* 0x0016001f00007988 */ /* 0x0003e80008000405 */
[----:B0-----:R-:W4:Y:S04]  /*28680*/  LDL.LU R30, [R1+0x36d0] ;  /* 0x0036d000011e7983 */ /* 0x001f280000300800 */
[----:B-1----:R-:W2:Y:S04]  /*28690*/  LDL.LU R31, [R1+0x36cc] ;  /* 0x0036cc00011f7983 */ /* 0x002ea80000300800 */
[----:B---3--:R0:W-:Y:S04]  /*286a0*/  STL [R1+0x88], R2 ;  /* 0x0000880201007387 */ /* 0x0081e80000100800 */
[----:B0-----:R-:W3:Y:S04]  /*286b0*/  LDL.LU R2, [R1+0x36c8] ;  /* 0x0036c80001027983 */ /* 0x001ee80000300800 */
[----:B------:R-:W3:Y:S04]  /*286c0*/  LDL R4, [R1+0x20e8] ;  /* 0x0020e80001047983 */ /* 0x000ee80000100800 */
[----:B------:R-:W3:Y:S01]  /*286d0*/  LDL R5, [R1+0x20ec] ;  /* 0x0020ec0001057983 */ /* 0x000ee20000100800 */
[----:B--2---:R-:W-:-:S02]  /*286e0*/  PRMT R31, RZ, 0x7610, R31 ;  /* 0x00007610ff1f7816 */ /* 0x004fc4000000001f */
[----:B---3--:R-:W-:-:S04]  /*286f0*/  @!P1 LOP3.LUT R5, R5, R4, RZ, 0x3c, !PT ;  /* 0x0000000405059212 */ /* 0x008fc800078e3cff */
[----:B------:R-:W-:-:S04]  /*28700*/  @!P1 LOP3.LUT R4, R5, R4, RZ, 0x3c, !PT ;  /* 0x0000000405049212 */ /* 0x000fc800078e3cff */
[----:B------:R-:W-:-:S05]  /*28710*/  @!P1 LOP3.LUT R5, R5, R4, RZ, 0x3c, !PT ;  /* 0x0000000405059212 */ /* 0x000fca00078e3cff */
[----:B------:R-:W2:Y:S04]  /*28720*/  @!P1 LDG.E.U16 R31, desc[UR8][R4.64] ;  /* 0x00000008041f9981 */ /* 0x000ea8000c1e1500 */
[----:B--2---:R0:W-:Y:S04]  /*28730*/  STL [R1+0x84], R31 ;  /* 0x0000841f01007387 */ /* 0x0041e80000100800 */
[----:B0-----:R-:W2:Y:S04]  /*28740*/  LDL.LU R31, [R1+0x36c4] ;  /* 0x0036c400011f7983 */ /* 0x001ea80000300800 */
[----:B------:R-:W3:Y:S04]  /*28750*/  LDL R4, [R1+0x20b0] ;  /* 0x0020b00001047983 */ /* 0x000ee80000100800 */
[----:B------:R-:W3:Y:S01]  /*28760*/  LDL R5, [R1+0x20b4] ;  /* 0x0020b40001057983 */ /* 0x000ee20000100800 */
[----:B------:R-:W-:-:S02]  /*28770*/  PRMT R2, RZ, 0x7610, R2 ;  /* 0x00007610ff027816 */ /* 0x000fc40000000002 */
[----:B---3--:R-:W-:-:S04]  /*28780*/  @!P0 LOP3.LUT R5, R5, R4, RZ, 0x3c, !PT ;  /* 0x0000000405058212 */ /* 0x008fc800078e3cff */
[----:B------:R-:W-:-:S04]  /*28790*/  @!P0 LOP3.LUT R4, R5, R4, RZ, 0x3c, !PT ;  /* 0x0000000405048212 */ /* 0x000fc800078e3cff */
[----:B------:R-:W-:-:S05]  /*287a0*/  @!P0 LOP3.LUT R5, R5, R4, RZ, 0x3c, !PT ;  /* 0x0000000405058212 */ /* 0x000fca00078e3cff */
[----:B------:R-:W3:Y:S04]  /*287b0*/  @!P0 LDG.E.U16 R2, desc[UR8][R4.64] ;  /* 0x0000000804028981 */ /* 0x000ee8000c1e1500 */
        /* <DEDUP_REMOVED lines=116> */
[----:B------:R0:W2:Y:S04]  /*28f00*/  @!P1 LDG.E.U16 R31, desc[UR8][R4.64] ;  /* 0x00000008041f9981 */ /* 0x0000a8000c1e1500 */
[----:B------:R-:W0:Y:S04]  /*28f10*/  LDL R4, [R1+0x215c] ;  /* 0x00215c0001047983 */ /* 0x000e280000100800 */
[----:B------:R-:W0:Y:S01]  /*28f20*/  LDL R5, [R1+0x2170] ;  /* 0x0021700001057983 */ /* 0x000e220000100800 */
[----:B----4-:R-:W-:Y:S02]  /*28f30*/  PRMT R30, RZ, 0x7610, R30 ;  /* 0x00007610ff1e7816 */ /* 0x010fe4000000001e */
[----:B0-----:R-:W-:-:S04]  /*28f40*/  @!P0 LOP3.LUT R5, R5, R4, RZ, 0x3c, !PT ;  /* 0x0000000405058212 */ /* 0x001fc800078e3cff */
[----:B------:R-:W-:-:S04]  /*28f50*/  @!P0 LOP3.LUT R4, R5, R4, RZ, 0x3c, !PT ;  /* 0x0000000405048212 */ /* 0x000fc800078e3cff */
[----:B------:R-:W-:-:S05]  /*28f60*/  @!P0 LOP3.LUT R5, R5, R4, RZ, 0x3c, !PT ;  /* 0x0000000405058212 */ /* 0x000fca00078e3cff */
[----:B------:R-:W3:Y:S04]  /*28f70*/  @!P0 LDG.E.U16 R30, desc[UR8][R4.64] ;  /* 0x00000008041e8981 */ /* 0x000ee8000c1e1500 */
[----:B--2---:R0:W-:Y:S04]  /*28f80*/  STL [R1+0x14], R31 ;  /* 0x0000141f01007387 */ /* 0x0041e80000100800 */
[----:B0-----:R-:W2:Y:S04]  /*28f90*/  LDL R31, [R1+0x21f0] ;  /* 0x0021f000011f7983 */ /* 0x001ea80000100800 */
[----:B---3--:R0:W-:Y:S04]  /*28fa0*/  STL [R1+0x8], R30 ;  /* 0x0000081e01007387 */ /* 0x0081e80000100800 */
[----:B0-----:R-:W3:Y:S04]  /*28fb0*/  LDL.LU R30, [R1+0x368c] ;  /* 0x00368c00011e7983 */ /* 0x001ee80000300800 */
[----:B------:R-:W4:Y:S04]  /*28fc0*/  LDL R4, [R1+0x216c] ;  /* 0x00216c0001047983 */ /* 0x000f280000100800 */
[----:B------:R-:W4:Y:S01]  /*28fd0*/  LDL R5, [R1+0x2178] ;  /* 0x0021780001057983 */ /* 0x000f220000100800 */
[----:B------:R-:W-:-:S02]  /*28fe0*/  PRMT R2, RZ, 0x7610, R2 ;  /* 0x00007610ff027816 */ /* 0x000fc40000000002 */
[----:B----4-:R-:W-:-:S04]  /*28ff0*/  @!P1 LOP3.LUT R5, R5, R4, RZ, 0x3c, !PT ;  /* 0x0000000405059212 */ /* 0x010fc800078e3cff */
[----:B------:R-:W-:-:S04]  /*29000*/  @!P1 LOP3.LUT R4, R5, R4, RZ, 0x3c, !PT ;  /* 0x0000000405049212 */ /* 0x000fc800078e3cff */
[----:B------:R-:W-:-:S05]  /*29010*/  @!P1 LOP3.LUT R5, R5, R4, RZ, 0x3c, !PT ;  /* 0x0000000405059212 */ /* 0x000fca00078e3cff */
[----:B------:R-:W4:Y:S04]  /*29020*/  @!P1 LDG.E.U16 R2, desc[UR8][R4.64] ;  /* 0x0000000804029981 */ /* 0x000f28000c1e1500 */
[----:B----4-:R0:W-:Y:S04]  /*29030*/  STL [R1+0x4], R2 ;  /* 0x0000040201007387 */ /* 0x0101e80000100800 */
[----:B0-----:R-:W4:Y:S04]  /*29040*/  LDL.LU R2, [R1+0x3688] ;  /* 0x0036880001027983 */ /* 0x001f280000300800 */
[----:B------:R-:W2:Y:S04]  /*29050*/  LDL R4, [R1+0x21a4] ;  /* 0x0021a40001047983 */ /* 0x000ea80000100800 */
[----:B------:R-:W2:Y:S01]  /*29060*/  LDL R5, [R1+0x21b0] ;  /* 0x0021b00001057983 */ /* 0x000ea20000100800 */
[----:B------:R-:W-:-:S02]  /*29070*/  PRMT R58, RZ, 0x7610, R58 ;  /* 0x00007610ff3a7816 */ /* 0x000fc4000000003a */
[----:B--2---:R-:W-:-:S04]  /*29080*/  @!P0 LOP3.LUT R5, R5, R4, RZ, 0x3c, !PT ;  /* 0x0000000405058212 */ /* 0x004fc800078e3cff */
[----:B------:R-:W-:-:S04]  /*29090*/  @!P0 LOP3.LUT R4, R5, R4, RZ, 0x3c, !PT ;  /* 0x0000000405048212 */ /* 0x000fc800078e3cff */
[----:B------:R-:W-:-:S05]  /*290a0*/  @!P0 LOP3.LUT R5, R5, R4, RZ, 0x3c, !PT ;  /* 0x0000000405058212 */ /* 0x000fca00078e3cff */
[----:B------:R0:W2:Y:S04]  /*290b0*/  @!P0 LDG.E.U16 R58, desc[UR8][R4.64] ;  /* 0x00000008043a8981 */ /* 0x0000a8000c1e1500 */
[----:B------:R-:W0:Y:S04]  /*290c0*/  LDL R4, [R1+0x21ac] ;  /* 0x0021ac0001047983 */ /* 0x000e280000100800 */
[----:B------:R-:W0:Y:S01]  /*290d0*/  LDL R5, [R1+0x21b8] ;  /* 0x0021b80001057983 */ /* 0x000e220000100800 */
[----:B------:R-:W-:Y:S02]  /*290e0*/  PRMT R57, RZ, 0x7610, R57 ;  /* 0x00007610ff397816 */ /* 0x000fe40000000039 */
[----:B0-----:R-:W-:-:S04]  /*290f0*/  @!P1 LOP3.LUT R5, R5, R4, RZ, 0x3c, !PT ;  /* 0x0000000405059212 */ /* 0x001fc800078e3cff */
[----:B------:R-:W-:-:S04]  /*29100*/  @!P1 LOP3.LUT R4, R5, R4, RZ, 0x3c, !PT ;  /* 0x0000000405049212 */ /* 0x000fc800078e3cff */
[----:B------:R-:W-:Y:S01]  /*29110*/  @!P1 LOP3.LUT R5, R5, R4, RZ, 0x3c, !PT ;  /* 0x0000000405059212 */ /* 0x000fe200078e3cff */
[----:B--2---:R0:W-:Y:S04]  /*29120*/  STL [R1+0x3614], R58 ;  /* 0x0036143a01007387 */ /* 0x0041e80000100800 */
[----:B------:R1:W2:Y:S01]  /*29130*/  @!P1 LDG.E.U16 R57, desc[UR8][R4.64] ;  /* 0x0000000804399981 */ /* 0x0002a2000c1e1500 */
[----:B------:R-:W-:-:S03]  /*29140*/  PRMT R28, RZ, 0x7610, R28 ;  /* 0x00007610ff1c7816 */ /* 0x000fc6000000001c */
[----:B0-----:R-:W3:Y:S04]  /*29150*/  LDL R58, [R1+0x2230] ;  /* 0x00223000013a7983 */ /* 0x001ee80000100800 */
[----:B------:R-:W3:Y:S01]  /*29160*/  LDL R5, [R1+0x21e4] ;  /* 0x0021e40001057983 */ /* 0x000ee20000100800 */
[----:B-1----:R-:W-:-:S03]  /*29170*/  @!P0 IMAD.MOV.U32 R4, RZ, RZ, R31 ;  /* 0x000000ffff048224 */ /* 0x002fc600078e001f */
[----:B--2---:R0:W-:Y:S01]  /*29180*/  STL [R1+0x3618], R57 ;  /* 0x0036183901007387 */ /* 0x0041e20000100800 */
[----:B------:R-:W-:-:S03]  /*29190*/  PRMT R27, RZ, 0x7610, R27 ;  /* 0x00007610ff1b7816 */ /* 0x000fc6000000001b */
[----:B------:R-:W2:Y:S04]  /*291a0*/  LDL R31, [R1+0x2270] ;  /* 0x00227000011f7983 */ /* 0x000ea80000100800 */
[----:B---3--:R1:W3:Y:S04]  /*291b0*/  @!P0 LDG.E.U16 R28, desc[UR8][R4.64] ;  /* 0x00000008041c8981 */ /* 0x0082e8000c1e1500 */
[----:B0-----:R-:W2:Y:S04]  /*291c0*/  LDL R57, [R1+0x2238] ;  /* 0x0022380001397983 */ /* 0x001ea80000100800 */
[----:B------:R-:W1:Y:S04]  /*291d0*/  LDL R4, [R1+0x21ec] ;  /* 0x0021ec0001047983 */ /* 0x000e680000100800 */
[----:B------:R-:W1:Y:S02]  /*291e0*/  LDL R5, [R1+0x21f8] ;  /* 0x0021f80001057983 */ /* 0x000e640000100800 */
[----:B-1----:R-:W-:-:S04]  /*291f0*/  @!P1 LOP3.LUT R5, R5, R4, RZ, 0x3c, !PT ;  /* 0x0000000405059212 */ /* 0x002fc800078e3cff */
[----:B------:R-:W-:-:S04]  /*29200*/  @!P1 LOP3.LUT R4, R5, R4, RZ, 0x3c, !PT ;  /* 0x0000000405049212 */ /* 0x000fc800078e3cff */
[----:B------:R-:W-:Y:S01]  /*29210*/  @!P1 LOP3.LUT R5, R5, R4, RZ, 0x3c, !PT ;  /* 0x0000000405059212 */ /* 0x000fe200078e3cff */
[----:B---3--:R-:W-:Y:S04]  /*29220*/  STL [R1+0x361c], R28 ;  /* 0x00361c1c01007387 */ /* 0x008fe80000100800 */
[----:B------:R0:W3:Y:S04]  /*29230*/  @!P1 LDG.E.U16 R27, desc[UR8][R4.64] ;  /* 0x00000008041b9981 */ /* 0x0000e8000c1e1500 */
[----:B------:R-:W2:Y:S01]  /*29240*/  LDL R5, [R1+0x2224] ;  /* 0x0022240001057983 */ /* 0x000ea20000100800 */
[----:B------:R-:W-:Y:S01]  /*29250*/  PRMT R26, RZ, 0x7610, R26 ;  /* 0x00007610ff1a7816 */ /* 0x000fe2000000001a */
[----:B0-----:R-:W-:-:S02]  /*29260*/  @!P0 IMAD.MOV.U32 R4, RZ, RZ, R58 ;  /* 0x000000ffff048224 */ /* 0x001fc400078e003a */
[----:B---3--:R-:W-:Y:S01]  /*29270*/  STL [R1+0x3620], R27 ;  /* 0x0036201b01007387 */ /* 0x008fe20000100800 */
[----:B------:R-:W-:-:S03]  /*29280*/  PRMT R25, RZ, 0x7610, R25 ;  /* 0x00007610ff197816 */ /* 0x000fc60000000019 */
[----:B------:R-:W3:Y:S04]  /*29290*/  LDL R58, [R1+0x22b0] ;  /* 0x0022b000013a7983 */ /* 0x000ee80000100800 */
[----:B--2---:R0:W2:Y:S04]  /*292a0*/  @!P0 LDG.E.U16 R26, desc[UR8][R4.64] ;  /* 0x00000008041a8981 */ /* 0x0040a8000c1e1500 */
[----:B------:R-:W3:Y:S01]  /*292b0*/  LDL R5, [R1+0x222c] ;  /* 0x00222c0001057983 */ /* 0x000ee20000100800 */
[----:B0-----:R-:W-:-:S03]  /*292c0*/  @!P1 IMAD.MOV.U32 R4, RZ, RZ, R57 ;  /* 0x000000ffff049224 */ /* 0x001fc600078e0039 */
[----:B--2---:R-:W-:Y:S01]  /*292d0*/  STL [R1+0x3624], R26 ;  /* 0x0036241a01007387 */ /* 0x004fe20000100800 */
[----:B------:R-:W-:-:S03]  /*292e0*/  PRMT R24, RZ, 0x7610, R24 ;  /* 0x00007610ff187816 */ /* 0x000fc60000000018 */
[----:B------:R-:W2:Y:S04]  /*292f0*/  LDL R57, [R1+0x22b8] ;  /* 0x0022b80001397983 */ /* 0x000ea80000100800 */
[----:B---3--:R0:W3:Y:S04]  /*29300*/  @!P1 LDG.E.U16 R25, desc[UR8][R4.64] ;  /* 0x0000000804199981 */ /* 0x0080e8000c1e1500 */
[----:B------:R-:W2:Y:S01]  /*29310*/  LDL R5, [R1+0x2264] ;  /* 0x0022640001057983 */ /* 0x000ea20000100800 */
[----:B0-----:R-:W-:-:S03]  /*29320*/  @!P0 IMAD.MOV.U32 R4, RZ, RZ, R31 ;  /* 0x000000ffff048224 */ /* 0x001fc600078e001f */
[----:B---3--:R-:W-:Y:S01]  /*29330*/  STL [R1+0x3628], R25 ;  /* 0x0036281901007387 */ /* 0x008fe20000100800 */
[----:B------:R-:W-:-:S03]  /*29340*/  PRMT R23, RZ, 0x7610, R23 ;  /* 0x00007610ff177816 */ /* 0x000fc60000000017 */
[----:B------:R-:W3:Y:S04]  /*29350*/  LDL R31, [R1+0x22f0] ;  /* 0x0022f000011f7983 */ /* 0x000ee80000100800 */
[----:B--2---:R0:W2:Y:S04]  /*29360*/  @!P0 LDG.E.U16 R24, desc[UR8][R4.64] ;  /* 0x0000000804188981 */ /* 0x0040a8000c1e1500 */
[----:B------:R-:W0:Y:S04]  /*29370*/  LDL R4, [R1+0x226c] ;  /* 0x00226c0001047983 */ /* 0x000e280000100800 */
[----:B------:R-:W0:Y:S02]  /*29380*/  LDL R5, [R1+0x2278] ;  /* 0x0022780001057983 */ /* 0x000e240000100800 */
[----:B0-----:R-:W-:-:S04]  /*29390*/  @!P1 LOP3.LUT R5, R5, R4, RZ, 0x3c, !PT ;  /* 0x0000000405059212 */ /* 0x001fc800078e3cff */
[----:B------:R-:W-:-:S04]  /*293a0*/  @!P1 LOP3.LUT R4, R5, R4, RZ, 0x3c, !PT ;  /* 0x0000000405049212 */ /* 0x000fc800078e3cff */
[----:B------:R-:W-:Y:S01]  /*293b0*/  @!P1 LOP3.LUT R5, R5, R4, RZ, 0x3c, !PT ;  /* 0x0000000405059212 */ /* 0x000fe200078e3cff */
[----:B--2---:R-:W-:Y:S04]  /*293c0*/  STL [R1+0x362c], R24 ;  /* 0x00362c1801007387 */ /* 0x004fe80000100800 */
[----:B------:R0:W2:Y:S04]  /*293d0*/  @!P1 LDG.E.U16 R23, desc[UR8][R4.64] ;  /* 0x0000000804179981 */ /* 0x0000a8000c1e1500 */
[----:B------:R-:W3:Y:S01]  /*293e0*/  LDL R5, [R1+0x22a4] ;  /* 0x0022a40001057983 */ /* 0x000ee20000100800 */
[----:B------:R-:W-:Y:S01]  /*293f0*/  PRMT R22, RZ, 0x7610, R22 ;  /* 0x00007610ff167816 */ /* 0x000fe20000000016 */
[----:B0-----:R-:W-:-:S02]  /*29400*/  @!P0 IMAD.MOV.U32 R4, RZ, RZ, R58 ;  /* 0x000000ffff048224 */ /* 0x001fc400078e003a */
        /* <DEDUP_REMOVED lines=16> */
[----:B------:R-:W0:Y:S04]  /*29510*/  LDL R4, [R1+0x22ec] ;  /* 0x0022ec0001047983 */ /* 0x000e280000100800 */
[----:B------:R-:W0:Y:S02]  /*29520*/  LDL R5, [R1+0x22f8] ;  /* 0x0022f80001057983 */ /* 0x000e240000100800 */
[----:B0-----:R-:W-:-:S04]  /*29530*/  @!P1 LOP3.LUT R5, R5, R4, RZ, 0x3c, !PT ;  /* 0x0000000405059212 */ /* 0x001fc800078e3cff */
        /* <DEDUP_REMOVED lines=14> */
[----:B----4-:R-:W-:-:S03]  /*29620*/  PRMT R2, RZ, 0x7610, R2 ;  /* 0x00007610ff027816 */ /* 0x010fc60000000002 */
[----:B------:R-:W2:Y:S04]  /*29630*/  LDL R57, [R1+0x209c] ;  /* 0x00209c0001397983 */ /* 0x000ea80000100800 */
[----:B---3--:R0:W3:Y:S04]  /*29640*/  @!P1 LDG.E.U16 R17, desc[UR8][R4.64] ;  /* 0x0000000804119981 */ /* 0x0080e8000c1e1500 */
[----:B------:R-:W4:Y:S01]  /*29650*/  LDL R5, [R1+0x20e0] ;  /* 0x0020e00001057983 */ /* 0x000f220000100800 */
[----:B0-----:R-:W-:-:S05]  /*29660*/  @!P0 IMAD.MOV.U32 R4, RZ, RZ, R31 ;  /* 0x000000ffff048224 */ /* 0x001fca00078e001f */
[----:B----4-:R-:W4:Y:S04]  /*29670*/  @!P0 LDG.E.U16 R2, desc[UR8][R4.64] ;  /* 0x0000000804028981 */ /* 0x010f28000c1e1500 */
[----:B---3--:R-:W-:Y:S04]  /*29680*/  STL [R1+0x3648], R17 ;  /* 0x0036481101007387 */ /* 0x008fe80000100800 */
[----:B------:R-:W3:Y:S04]  /*29690*/  LDL R31, [R1+0x2064] ;  /* 0x00206400011f7983 */ /* 0x000ee80000100800 */
        /* <DEDUP_REMOVED lines=9> */
[----:B------:R-:W3:Y:S01]  /*29730*/  LDL R5, [R1+0x20a0] ;  /* 0x0020a00001057983 */ /* 0x000ee20000100800 */
[----:B------:R-:W-:Y:S01]  /*29740*/  PRMT R28, RZ, 0x7610, R28 ;  /* 0x00007610ff1c7816 */ /* 0x000fe2000000001c */
[----:B0-----:R-:W-:Y:S02]  /*29750*/  @!P0 IMAD.MOV.U32 R4, RZ, RZ, R58 ;  /* 0x000000ffff048224 */ /* 0x001fe400078e003a */
[----:B--2---:R0:W-:Y:S01]  /*29760*/  STL [R1+0x68], R30 ;  /* 0x0000681e01007387 */ /* 0x0041e20000100800 */
[----:B------:R-:W-:-:S03]  /*29770*/  PRMT R27, RZ, 0x7610, R27 ;  /* 0x00007610ff1b7816 */ /* 0x000fc6000000001b */
[----:B------:R-:W2:Y:S04]  /*29780*/  LDL R58, [R1+0x2020] ;  /* 0x00202000013a7983 */ /* 0x000ea80000100800 */
[----:B---3--:R1:W3:Y:S04]  /*29790*/  @!P0 LDG.E.U16 R28, desc[UR8][R4.64] ;  /* 0x00000008041c8981 */ /* 0x0082e8000c1e1500 */
[----:B0-----:R-:W2:Y:S04]  /*297a0*/  LDL R30, [R1+0x205c] ;  /* 0x00205c00011e7983 */ /* 0x001ea80000100800 */
[----:B------:R-:W2:Y:S01]  /*297b0*/  LDL R5, [R1+0x2098] ;  /* 0x0020980001057983 */ /* 0x000ea20000100800 */
[----:B-1----:R-:W-:-:S03]  /*297c0*/  @!P1 IMAD.MOV.U32 R4, RZ, RZ, R57 ;  /* 0x000000ffff049224 */ /* 0x002fc600078e0039 */
[----:B---3--:R0:W-:Y:S01]  /*297d0*/  STL [R1+0x64], R28 ;  /* 0x0000641c01007387 */ /* 0x0081e20000100800 */
[----:B------:R-:W-:-:S03]  /*297e0*/  PRMT R21, RZ, 0x7610, R21 ;  /* 0x00007610ff157816 */ /* 0x000fc60000000015 */
[----:B------:R-:W3:Y:S04]  /*297f0*/  LDL R57, [R1+0x2018] ;  /* 0x0020180001397983 */ /* 0x000ee80000100800 */
[----:B--2---:R1:W2:Y:S04]  /*29800*/  @!P1 LDG.E.U16 R27, desc[UR8][R4.64] ;  /* 0x00000008041b9981 */ /* 0x0042a8000c1e1500 */
[----:B0-----:R-:W3:Y:S04]  /*29810*/  LDL R28, [R1+0x2024] ;  /* 0x00202400011c7983 */ /* 0x001ee80000100800 */
[----:B------:R-:W3:Y:S01]  /*29820*/  LDL R5, [R1+0x2060] ;  /* 0x0020600001057983 */ /* 0x000ee20000100800 */
[----:B-1----:R-:W-:-:S03]  /*29830*/  @!P0 IMAD.MOV.U32 R4, RZ, RZ, R31 ;  /* 0x000000ffff048224 */ /* 0x002fc600078e001f */
[----:B--2---:R0:W-:Y:S01]  /*29840*/  STL [R1+0x60], R27 ;  /* 0x0000601b01007387 */ /* 0x0041e20000100800 */
[----:B------:R-:W-:Y:S02]  /*29850*/  PRMT R19, RZ, 0x7610, R19 ;  /* 0x00007610ff137816 */ /* 0x000fe40000000013 */
[----:B------:R-:W-:Y:S02]  /*29860*/  PRMT R18, RZ, 0x7610, R18 ;  /* 0x00007610ff127816 */ /* 0x000fe40000000012 */
[----:B------:R-:W-:Y:S01]  /*29870*/  PRMT R20, RZ, 0x7610, R20 ;  /* 0x00007610ff147816 */ /* 0x000fe20000000014 */
[----:B------:R-:W2:Y:S04]  /*29880*/  LDL R31, [R1+0x1fe0] ;  /* 0x001fe000011f7983 */ /* 0x000ea80000100800 */
[----:B---3--:R1:W3:Y:S04]  /*29890*/  @!P0 LDG.E.U16 R21, desc[UR8][R4.64] ;  /* 0x0000000804158981 */ /* 0x0082e8000c1e1500 */
[----:B0-----:R-:W2:Y:S04]  /*298a0*/  LDL R27, [R1+0x201c] ;  /* 0x00201c00011b7983 */ /* 0x001ea80000100800 */
[----:B------:R-:W2:Y:S01]  /*298b0*/  LDL R5, [R1+0x2058] ;  /* 0x0020580001057983 */ /* 0x000ea20000100800 */
[----:B-1----:R-:W-:-:S05]  /*298c0*/  @!P1 IMAD.MOV.U32 R4, RZ, RZ, R30 ;  /* 0x000000ffff049224 */ /* 0x002fca00078e001e */
[----:B--2---:R0:W2:Y:S02]  /*298d0*/  @!P1 LDG.E.U16 R19, desc[UR8][R4.64] ;  /* 0x0000000804139981 */ /* 0x0040a4000c1e1500 */
[----:B0-----:R-:W-:Y:S02]  /*298e0*/  @!P0 IMAD.MOV.U32 R4, RZ, RZ, R28 ;  /* 0x000000ffff048224 */ /* 0x001fe400078e001c */
[----:B------:R-:W-:-:S05]  /*298f0*/  @!P0 IMAD.MOV.U32 R5, RZ, RZ, R58 ;  /* 0x000000ffff058224 */ /* 0x000fca00078e003a */
[----:B------:R0:W4:Y:S02]  /*29900*/  @!P0 LDG.E.U16 R18, desc[UR8][R4.64] ;  /* 0x0000000804128981 */ /* 0x000124000c1e1500 */
[----:B0-----:R-:W-:Y:S02]  /*29910*/  @!P1 IMAD.MOV.U32 R4, RZ, RZ, R27 ;  /* 0x000000ffff049224 */ /* 0x001fe400078e001b */
[----:B------:R-:W-:-:S05]  /*29920*/  @!P1 IMAD.MOV.U32 R5, RZ, RZ, R57 ;  /* 0x000000ffff059224 */ /* 0x000fca00078e0039 */
[----:B------:R0:W4:Y:S04]  /*29930*/  @!P1 LDG.E.U16 R20, desc[UR8][R4.64] ;  /* 0x0000000804149981 */ /* 0x000128000c1e1500 */
[----:B---3--:R1:W-:Y:S04]  /*29940*/  STL [R1+0x5c], R21 ;  /* 0x00005c1501007387 */ /* 0x0083e80000100800 */
[----:B------:R-:W3:Y:S04]  /*29950*/  LDL R30, [R1+0x1fd8] ;  /* 0x001fd800011e7983 */ /* 0x000ee80000100800 */
[----:B-1----:R-:W3:Y:S01]  /*29960*/  LDL R21, [R1+0x1fe4] ;  /* 0x001fe40001157983 */ /* 0x002ee20000100800 */
[----:B------:R-:W-:Y:S01]  /*29970*/  PRMT R3, RZ, 0x7610, R3 ;  /* 0x00007610ff037816 */ /* 0x000fe20000000003 */
[----:B0-----:R-:W-:-:S02]  /*29980*/  @!P0 IMAD.MOV.U32 R5, RZ, RZ, R31 ;  /* 0x000000ffff058224 */ /* 0x001fc400078e001f */
[----:B--2---:R0:W-:Y:S04]  /*29990*/  STL [R1+0x58], R19 ;  /* 0x0000581301007387 */ /* 0x0041e80000100800 */
[----:B------:R-:W2:Y:S04]  /*299a0*/  LDL R28, [R1+0x1fa0] ;  /* 0x001fa000011c7983 */ /* 0x000ea80000100800 */
[----:B0-----:R-:W2:Y:S04]  /*299b0*/  LDL R19, [R1+0x1fdc] ;  /* 0x001fdc0001137983 */ /* 0x001ea80000100800 */
[----:B----4-:R0:W-:Y:S04]  /*299c0*/  STL [R1+0x50], R18 ;  /* 0x0000501201007387 */ /* 0x0101e80000100800 */
[----:B------:R-:W4:Y:S04]  /*299d0*/  LDL R27, [R1+0x1f98] ;  /* 0x001f9800011b7983 */ /* 0x000f280000100800 */
[----:B0-----:R-:W4:Y:S04]  /*299e0*/  LDL R18, [R1+0x1fa4] ;  /* 0x001fa40001127983 */ /* 0x001f280000100800 */
[----:B------:R0:W-:Y:S04]  /*299f0*/  STL [R1+0x4c], R20 ;  /* 0x00004c1401007387 */ /* 0x0001e80000100800 */
[----:B0-----:R-:W4:Y:S01]  /*29a00*/  LDL R20, [R1+0x1f9c] ;  /* 0x001f9c0001147983 */ /* 0x001f220000100800 */
[----:B---3--:R-:W-:Y:S01]  /*29a10*/  @!P0 IMAD.MOV.U32 R4, RZ, RZ, R21 ;  /* 0x000000ffff048224 */ /* 0x008fe200078e0015 */
[----:B------:R-:W-:-:S02]  /*29a20*/  PRMT R2, RZ, 0x7610, R2 ;  /* 0x00007610ff027816 */ /* 0x000fc40000000002 */
[----:B------:R-:W-:Y:S02]  /*29a30*/  PRMT R17, RZ, 0x7610, R17 ;  /* 0x00007610ff117816 */ /* 0x000fe40000000011 */
[----:B------:R-:W-:Y:S01]  /*29a40*/  PRMT R23, RZ, 0x7610, R23 ;  /* 0x00007610ff177816 */ /* 0x000fe20000000017 */
[----:B------:R-:W3:Y:S04]  /*29a50*/  LDL R21, [R1+0xfa8] ;  /* 0x000fa80001157983 */ /* 0x000ee80000100800 */
[----:B------:R0:W3:Y:S02]  /*29a60*/  @!P0 LDG.E.U16 R3, desc[UR8][R4.64] ;  /* 0x0000000804038981 */ /* 0x0000e4000c1e1500 */
[----:B0-----:R-:W-:Y:S02]  /*29a70*/  @!P1 IMAD.MOV.U32 R5, RZ, RZ, R30 ;  /* 0x000000ffff059224 */ /* 0x001fe400078e001e */
[----:B--2---:R-:W-:-:S05]  /*29a80*/  @!P1 IMAD.MOV.U32 R4, RZ, RZ, R19 ;  /* 0x000000ffff049224 */ /* 0x004fca00078e0013 */
[----:B------:R0:W2:Y:S02]  /*29a90*/  @!P1 LDG.E.U16 R2, desc[UR8][R4.64] ;  /* 0x0000000804029981 */ /* 0x0000a4000c1e1500 */
[----:B0-----:R-:W-:Y:S02]  /*29aa0*/  @!P0 IMAD.MOV.U32 R5, RZ, RZ, R28 ;  /* 0x000000ffff058224 */ /* 0x001fe400078e001c */
[----:B----4-:R-:W-:-:S05]  /*29ab0*/  @!P0 IMAD.MOV.U32 R4, RZ, RZ, R18 ;  /* 0x000000ffff048224 */ /* 0x010fca00078e0012 */
[----:B------:R0:W4:Y:S02]  /*29ac0*/  @!P0 LDG.E.U16 R17, desc[UR8][R4.64] ;  /* 0x0000000804118981 */ /* 0x000124000c1e1500 */
[----:B0-----:R-:W-:Y:S02]  /*29ad0*/  @!P1 IMAD.MOV.U32 R5, RZ, RZ, R27 ;  /* 0x000000ffff059224 */ /* 0x001fe400078e001b */
[----:B------:R-:W-:-:S05]  /*29ae0*/  @!P1 IMAD.MOV.U32 R4, RZ, RZ, R20 ;  /* 0x000000ffff049224 */ /* 0x000fca00078e0014 */
[----:B------:R0:W4:Y:S04]  /*29af0*/  @!P1 LDG.E.U16 R23, desc[UR8][R4.64] ;  /* 0x0000000804179981 */ /* 0x000128000c1e1500 */
[----:B---3--:R1:W-:Y:S04]  /*29b00*/  STL [R1+0x40], R3 ;  /* 0x0000400301007387 */ /* 0x0083e80000100800 */
[----:B------:R-:W3:Y:S04]  /*29b10*/  LDL R19, [R1+0x2100] ;  /* 0x0021000001137983 */ /* 0x000ee80000100800 */
[----:B-1----:R-:W3:Y:S01]  /*29b20*/  LDL R3, [R1+0x2108] ;  /* 0x0021080001037983 */ /* 0x002ee20000100800 */
[----:B0-----:R-:W-:-:S03]  /*29b30*/  @!P0 IMAD.MOV.U32 R5, RZ, RZ, R21 ;  /* 0x000000ffff058224 */ /* 0x001fc600078e0015 */
[----:B--2---:R0:W-:Y:S04]  /*29b40*/  STL [R1+0x3c], R2 ;  /* 0x00003c0201007387 */ /* 0x0041e80000100800 */
[----:B------:R-:W2:Y:S04]  /*29b50*/  LDL R18, [R1+0x212c] ;  /* 0x00212c0001127983 */ /* 0x000ea80000100800 */
[----:B0-----:R-:W2:Y:S04]  /*29b60*/  LDL R2, [R1+0x2104] ;  /* 0x0021040001027983 */ /* 0x001ea80000100800 */
[----:B----4-:R0:W-:Y:S04]  /*29b70*/  STL [R1+0x30], R17 ;  /* 0x0000301101007387 */ /* 0x0101e80000100800 */
[----:B------:R-:W4:Y:S04]  /*29b80*/  LDL R20, [R1+0x2144] ;  /* 0x0021440001147983 */ /* 0x000f280000100800 */
[----:B0-----:R-:W4:Y:S04]  /*29b90*/  LDL R17, [R1+0x2148] ;  /* 0x0021480001117983 */ /* 0x001f280000100800 */
[----:B------:R0:W-:Y:S04]  /*29ba0*/  STL [R1+0x2c], R23 ;  /* 0x00002c1701007387 */ /* 0x0001e80000100800 */
[----:B------:R-:W4:Y:S04]  /*29bb0*/  LDL R21, [R1+0x2174] ;  /* 0x0021740001157983 */ /* 0x000f280000100800 */
[----:B0-----:R-:W4:Y:S01]  /*29bc0*/  LDL R23, [R1+0x2140] ;  /* 0x0021400001177983 */ /* 0x001f220000100800 */
[----:B---3--:R-:W-:-:S03]  /*29bd0*/  @!P0 IMAD.MOV.U32 R4, RZ, RZ, R3 ;  /* 0x000000ffff048224 */ /* 0x008fc600078e0003 */
[----:B------:R-:W3:Y:S01]  /*29be0*/  LDL R3, [R1+0x2180] ;  /* 0x0021800001037983 */ /* 0x000ee20000100800 */
[----:B------:R-:W-:Y:S02]  /*29bf0*/  PRMT R26, RZ, 0x7610, R26 ;  /* 0x00007610ff1a7816 */ /* 0x000fe4000000001a */
[----:B------:R-:W-:-:S04]  /*29c00*/  PRMT R25, RZ, 0x7610, R25 ;  /* 0x00007610ff197816 */ /* 0x000fc80000000019 */
[----:B------:R0:W3:Y:S01]  /*29c10*/  @!P0 LDG.E.U16 R26, desc[UR8][R4.64] ;  /* 0x00000008041a8981 */ /* 0x0000e2000c1e1500 */
[----:B------:R-:W-:Y:S01]  /*29c20*/  PRMT R24, RZ, 0x7610, R24 ;  /* 0x00007610ff187816 */ /* 0x000fe20000000018 */
[----:B0-----:R-:W-:Y:S01]  /*29c30*/  @!P1 IMAD.MOV.U32 R5, RZ, RZ, R19 ;  /* 0x000000ffff059224 */ /* 0x001fe200078e0013 */
[----:B------:R-:W-:Y:S02]  /*29c40*/  PRMT R22, RZ, 0x7610, R22 ;  /* 0x00007610ff167816 */ /* 0x000fe40000000016 */
[----:B------:R-:W-:Y:S01]  /*29c50*/  PRMT R60, RZ, 0x7610, R60 ;  /* 0x00007610ff3c7816 */ /* 0x000fe2000000003c */
[----:B------:R-:W3:Y:S01]  /*29c60*/  LDL R19, [R1+0x217c] ;  /* 0x00217c0001137983 */ /* 0x000ee20000100800 */
[----:B--2---:R-:W-:-:S03]  /*29c70*/  @!P1 IMAD.MOV.U32 R4, RZ, RZ, R2 ;  /* 0x000000ffff049224 */ /* 0x004fc600078e0002 */
[----:B------:R-:W2:Y:S04]  /*29c80*/  LDL R2, [R1+0x2188] ;  /* 0x0021880001027983 */ /* 0x000ea80000100800 */
[----:B------:R0:W2:Y:S02]  /*29c90*/  @!P1 LDG.E.U16 R25, desc[UR8][R4.64] ;  /* 0x0000000804199981 */ /* 0x0000a4000c1e1500 */
[----:B0-----:R-:W-:Y:S02]  /*29ca0*/  @!P0 IMAD.MOV.U32 R5, RZ, RZ, R18 ;  /* 0x000000ffff058224 */ /* 0x001fe400078e0012 */
[----:B------:R-:W2:Y:S01]  /*29cb0*/  LDL R18, [R1+0x21b4] ;  /* 0x0021b40001127983 */ /* 0x000ea20000100800 */
[----:B----4-:R-:W-:-:S03]  /*29cc0*/  @!P0 IMAD.MOV.U32 R4, RZ, RZ, R17 ;  /* 0x000000ffff048224 */ /* 0x010fc600078e0011 */
[----:B------:R-:W4:Y:S04]  /*29cd0*/  LDL R17, [R1+0x21c0] ;  /* 0x0021c00001117983 */ /* 0x000f280000100800 */
[----:B------:R0:W4:Y:S02]  /*29ce0*/  @!P0 LDG.E.U16 R24, desc[UR8][R4.64] ;  /* 0x0000000804188981 */ /* 0x000124000c1e1500 */
[----:B0-----:R-:W-:Y:S02]  /*29cf0*/  @!P1 IMAD.MOV.U32 R4, RZ, RZ, R20 ;  /* 0x000000ffff049224 */ /* 0x001fe400078e0014 */
[----:B------:R-:W-:Y:S01]  /*29d00*/  @!P1 IMAD.MOV.U32 R5, RZ, RZ, R23 ;  /* 0x000000ffff059224 */ /* 0x000fe200078e0017 */
[----:B------:R-:W4:Y:S04]  /*29d10*/  LDL R20, [R1+0x21c8] ;  /* 0x0021c80001147983 */ /* 0x000f280000100800 */
[----:B------:R3:W4:Y:S02]  /*29d20*/  @!P1 LDG.E.U16 R22, desc[UR8][R4.64] ;  /* 0x0000000804169981 */ /* 0x000724000c1e1500 */
[----:B---3--:R-:W-:-:S02]  /*29d30*/  @!P0 IMAD.MOV.U32 R4, RZ, RZ, R3 ;  /* 0x000000ffff048224 */ /* 0x008fc400078e0003 */
[----:B------:R-:W-:Y:S01]  /*29d40*/  @!P0 IMAD.MOV.U32 R5, RZ, RZ, R21 ;  /* 0x000000ffff058224 */ /* 0x000fe200078e0015 */
[----:B------:R-:W3:Y:S04]  /*29d50*/  LDL R3, [R1+0x2200] ;  /* 0x0022000001037983 */ /* 0x000ee80000100800 */
[----:B------:R-:W3:Y:S04]  /*29d60*/  LDL R21, [R1+0x21bc] ;  /* 0x0021bc0001157983 */ /* 0x000ee80000100800 */
[----:B------:R0:W3:Y:S01]  /*29d70*/  @!P0 LDG.E.U16 R60, desc[UR8][R4.64] ;  /* 0x00000008043c8981 */ /* 0x0000e2000c1e1500 */
[----:B------:R-:W-:Y:S01]  /*29d80*/  PRMT R59, RZ, 0x7610, R59 ;  /* 0x00007610ff3b7816 */ /* 0x000fe2000000003b */
[----:B0-----:R-:W-:-:S02]  /*29d90*/  @!P1 IMAD.MOV.U32 R5, RZ, RZ, R19 ;  /* 0x000000ffff059224 */ /* 0x001fc400078e0013 */
[----:B--2---:R-:W-:-:S05]  /*29da0*/  @!P1 IMAD.MOV.U32 R4, RZ, RZ, R2 ;  /* 0x000000ffff049224 */ /* 0x004fca00078e0002 */
[----:B------:R4:W2:Y:S04]  /*29db0*/  @!P1 LDG.E.U16 R59, desc[UR8][R4.64] ;  /* 0x00000008043b9981 */ /* 0x0008a8000c1e1500 */
[----:B---3--:R-:W-:Y:S04]  /*29dc0*/  STL [R1+0x360c], R60 ;  /* 0x00360c3c01007387 */ /* 0x008fe80000100800 */
[----:B------:R-:W3:Y:S01]  /*29dd0*/  LDL R19, [R1+0x21f4] ;  /* 0x0021f40001137983 */ /* 0x000ee20000100800 */
[----:B------:R-:W-:Y:S01]  /*29de0*/  PRMT R56, RZ, 0x7610, R56 ;  /* 0x00007610ff387816 */ /* 0x000fe20000000038 */
[----:B----4-:R-:W-:-:S02]  /*29df0*/  @!P0 IMAD.MOV.U32 R4, RZ, RZ, R17 ;  /* 0x000000ffff048224 */ /* 0x010fc400078e0011 */
[----:B------:R-:W-:Y:S01]  /*29e00*/  @!P0 IMAD.MOV.U32 R5, RZ, RZ, R18 ;  /* 0x000000ffff058224 */ /* 0x000fe200078e0012 */
[----:B------:R-:W-:Y:S02]  /*29e10*/  PRMT R16, RZ, 0x7610, R16 ;  /* 0x00007610ff107816 */ /* 0x000fe40000000010 */
[----:B------:R-:W-:Y:S01]  /*29e20*/  PRMT R15, RZ, 0x7610, R15 ;  /* 0x00007610ff0f7816 */ /* 0x000fe2000000000f */
[----:B------:R-:W4:Y:S04]  /*29e30*/  LDL R2, [R1+0x2208] ;  /* 0x0022080001027983 */ /* 0x000f280000100800 */
[----:B------:R0:W4:Y:S02]  /*29e40*/  @!P0 LDG.E.U16 R56, desc[UR8][R4.64] ;  /* 0x0000000804388981 */ /* 0x000124000c1e1500 */
[----:B0-----:R-:W-:-:S02]  /*29e50*/  @!P1 IMAD.MOV.U32 R4, RZ, RZ, R20 ;  /* 0x000000ffff049224 */ /* 0x001fc400078e0014 */
[----:B------:R-:W-:-:S05]  /*29e60*/  @!P1 IMAD.MOV.U32 R5, RZ, RZ, R21 ;  /* 0x000000ffff059224 */ /* 0x000fca00078e0015 */
[----:B------:R0:W4:Y:S02]  /*29e70*/  @!P1 LDG.E.U16 R16, desc[UR8][R4.64] ;  /* 0x0000000804109981 */ /* 0x000124000c1e1500 */
[----:B0-----:R-:W-:Y:S02]  /*29e80*/  @!P0 IMAD.MOV.U32 R4, RZ, RZ, R3 ;  /* 0x000000ffff048224 */ /* 0x001fe400078e0003 */
[----:B--2---:R-:W-:Y:S04]  /*29e90*/  STL [R1+0x3610], R59 ;  /* 0x0036103b01007387 */ /* 0x004fe80000100800 */
[----:B------:R-:W2:Y:S04]  /*29ea0*/  LDL R18, [R1+0x21fc] ;  /* 0x0021fc0001127983 */ /* 0x000ea80000100800 */
[----:B------:R-:W2:Y:S01]  /*29eb0*/  LDL R17, [R1+0x2240] ;  /* 0x0022400001117983 */ /* 0x000ea20000100800 */
[----:B---3--:R-:W-:-:S05]  /*29ec0*/  @!P0 IMAD.MOV.U32 R5, RZ, RZ, R19 ;  /* 0x000000ffff058224 */ /* 0x008fca00078e0013 */
[----:B------:R0:W3:Y:S04]  /*29ed0*/  @!P0 LDG.E.U16 R15, desc[UR8][R4.64] ;  /* 0x00000008040f8981 */ /* 0x0000e8000c1e1500 */
[----:B------:R-:W-:Y:S04]  /*29ee0*/  STL [R1+0x20], R26 ;  /* 0x0000201a01007387 */ /* 0x000fe80000100800 */
[----:B----4-:R-:W-:Y:S04]  /*29ef0*/  STL [R1+0x364c], R56 ;  /* 0x00364c3801007387 */ /* 0x010fe80000100800 */
[----:B------:R1:W-:Y:S04]  /*29f00*/  STL [R1+0x10], R24 ;  /* 0x0000101801007387 */ /* 0x0003e80000100800 */
[----:B-1----:R-:W4:Y:S04]  /*29f10*/  LDL R24, [R1+0x2234] ;  /* 0x0022340001187983 */ /* 0x002f280000100800 */
[----:B------:R-:W-:Y:S04]  /*29f20*/  STL [R1+0x1c], R25 ;  /* 0x00001c1901007387 */ /* 0x000fe80000100800 */
[----:B------:R-:W4:Y:S04]  /*29f30*/  LDL R23, [R1+0x223c] ;  /* 0x00223c0001177983 */ /* 0x000f280000100800 */
[----:B------:R1:W-:Y:S04]  /*29f40*/  STL [R1+0xc], R22 ;  /* 0x00000c1601007387 */ /* 0x0003e80000100800 */
[----:B-1----:R-:W4:Y:S04]  /*29f50*/  LDL R22, [R1+0x2248] ;  /* 0x0022480001167983 */ /* 0x002f280000100800 */
[----:B------:R-:W-:Y:S04]  /*29f60*/  STL [R1+0x3650], R16 ;  /* 0x0036501001007387 */ /* 0x000fe80000100800 */
[----:B------:R-:W4:Y:S04]  /*29f70*/  LDL R21, [R1+0x2274] ;  /* 0x0022740001157983 */ /* 0x000f280000100800 */
[----:B------:R-:W4:Y:S04]  /*29f80*/  LDL R3, [R1+0x2280] ;  /* 0x0022800001037983 */ /* 0x000f280000100800 */
[----:B------:R-:W4:Y:S01]  /*29f90*/  LDL R19, [R1+0x2288] ;  /* 0x0022880001137983 */ /* 0x000f220000100800 */
[----:B------:R-:W-:Y:S01]  /*29fa0*/  PRMT R14, RZ, 0x7610, R14 ;  /* 0x00007610ff0e7816 */ /* 0x000fe2000000000e */
[----:B0-----:R-:W-:-:S02]  /*29fb0*/  @!P1 IMAD.MOV.U32 R4, RZ, RZ, R2 ;  /* 0x000000ffff049224 */ /* 0x001fc400078e0002 */
[----:B--2---:R-:W-:-:S05]  /*29fc0*/  @!P1 IMAD.MOV.U32 R5, RZ, RZ, R18 ;  /* 0x000000ffff059224 */ /* 0x004fca00078e0012 */
[----:B------:R0:W2:Y:S04]  /*29fd0*/  @!P1 LDG.E.U16 R14, desc[UR8][R4.64] ;  /* 0x00000008040e9981 */ /* 0x0000a8000c1e1500 */
[----:B---3--:R1:W-:Y:S04]  /*29fe0*/  STL [R1+0x3654], R15 ;  /* 0x0036540f01007387 */ /* 0x0083e80000100800 */
[----:B------:R-:W3:Y:S04]  /*29ff0*/  LDL R20, [R1+0x227c] ;  /* 0x00227c0001147983 */ /* 0x000ee80000100800 */
[----:B------:R-:W3:Y:S04]  /*2a000*/  LDL R18, [R1+0x22b4] ;  /* 0x0022b40001127983 */ /* 0x000ee80000100800 */
[----:B------:R-:W3:Y:S01]  /*2a010*/  LDL R2, [R1+0x22c0] ;  /* 0x0022c00001027983 */ /* 0x000ee20000100800 */
[----:B------:R-:W-:Y:S01]  /*2a020*/  PRMT R13, RZ, 0x7610, R13 ;  /* 0x00007610ff0d7816 */ /* 0x000fe2000000000d */
[----:B0-----:R-:W-:Y:S01]  /*2a030*/  @!P0 IMAD.MOV.U32 R4, RZ, RZ, R17 ;  /* 0x000000ffff048224 */ /* 0x001fe200078e0011 */
[----:B------:R-:W-:Y:S01]  /*2a040*/  PRMT R12, RZ, 0x7610, R12 ;  /* 0x00007610ff0c7816 */ /* 0x000fe2000000000c */
[----:B----4-:R-:W-:-:S05]  /*2a050*/  @!P0 IMAD.MOV.U32 R5, RZ, RZ, R24 ;  /* 0x000000ffff058224 */ /* 0x010fca00078e0018 */
[----:B------:R0:W4:Y:S01]  /*2a060*/  @!P0 LDG.E.U16 R13, desc[UR8][R4.64] ;  /* 0x00000008040d8981 */ /* 0x000122000c1e1500 */
[----:B------:R-:W-:Y:S01]  /*2a070*/  PRMT R11, RZ, 0x7610, R11 ;  /* 0x00007610ff0b7816 */ /* 0x000fe2000000000b */
[----:B0-----:R-:W-:Y:S02]  /*2a080*/  @!P1 IMAD.MOV.U32 R4, RZ, RZ, R22 ;  /* 0x000000ffff049224 */ /* 0x001fe400078e0016 */
[----:B------:R-:W-:-:S05]  /*2a090*/  @!P1 IMAD.MOV.U32 R5, RZ, RZ, R23 ;  /* 0x000000ffff059224 */ /* 0x000fca00078e0017 */
[----:B------:R0:W4:Y:S01]  /*2a0a0*/  @!P1 LDG.E.U16 R12, desc[UR8][R4.64] ;  /* 0x00000008040c9981 */ /* 0x000122000c1e1500 */
[----:B------:R-:W-:Y:S01]  /*2a0b0*/  PRMT R10, RZ, 0x7610, R10 ;  /* 0x00007610ff0a7816 */ /* 0x000fe2000000000a */
[----:B0-----:R-:W-:Y:S02]  /*2a0c0*/  @!P0 IMAD.MOV.U32 R4, RZ, RZ, R3 ;  /* 0x000000ffff048224 */ /* 0x001fe400078e0003 */
[----:B------:R-:W-:-:S05]  /*2a0d0*/  @!P0 IMAD.MOV.U32 R5, RZ, RZ, R21 ;  /* 0x000000ffff058224 */ /* 0x000fca00078e0015 */
[----:B------:R0:W4:Y:S02]  /*2a0e0*/  @!P0 LDG.E.U16 R11, desc[UR8][R4.64] ;  /* 0x00000008040b8981 */ /* 0x000124000c1e1500 */
[----:B0-----:R-:W-:Y:S01]  /*2a0f0*/  @!P1 IMAD.MOV.U32 R4, RZ, RZ, R19 ;  /* 0x000000ffff049224 */ /* 0x001fe200078e0013 */
[----:B------:R-:W-:Y:S01]  /*2a100*/  PRMT R9, RZ, 0x7610, R9 ;  /* 0x00007610ff097816 */ /* 0x000fe20000000009 */
[----:B--2---:R0:W-:Y:S04]  /*2a110*/  STL [R1+0x3658], R14 ;  /* 0x0036580e01007387 */ /* 0x0041e80000100800 */
[----:B------:R-:W2:Y:S04]  /*2a120*/  LDL R17, [R1+0x22bc] ;  /* 0x0022bc0001117983 */ /* 0x000ea80000100800 */
[----:B-1----:R-:W2:Y:S01]  /*2a130*/  LDL R15, [R1+0x22c8] ;  /* 0x0022c800010f7983 */ /* 0x002ea20000100800 */
[----:B---3--:R-:W-:-:S05]  /*2a140*/  @!P1 IMAD.MOV.U32 R5, RZ, RZ, R20 ;  /* 0x000000ffff059224 */ /* 0x008fca00078e0014 */
[----:B------:R1:W3:Y:S02]  /*2a150*/  @!P1 LDG.E.U16 R10, desc[UR8][R4.64] ;  /* 0x00000008040a9981 */ /* 0x0002e4000c1e1500 */
[----:B-1----:R-:W-:Y:S02]  /*2a160*/  @!P0 IMAD.MOV.U32 R4, RZ, RZ, R2 ;  /* 0x000000ffff048224 */ /* 0x002fe400078e0002 */
[----:B------:R-:W-:-:S05]  /*2a170*/  @!P0 IMAD.MOV.U32 R5, RZ, RZ, R18 ;  /* 0x000000ffff058224 */ /* 0x000fca00078e0012 */
[----:B------:R2:W3:Y:S04]  /*2a180*/  @!P0 LDG.E.U16 R9, desc[UR8][R4.64] ;  /* 0x0000000804098981 */ /* 0x0004e8000c1e1500 */
[----:B----4-:R1:W-:Y:S04]  /*2a190*/  STL [R1+0x365c], R13 ;  /* 0x00365c0d01007387 */ /* 0x0103e80000100800 */
[----:B------:R-:W4:Y:S04]  /*2a1a0*/  LDL R16, [R1+0x22f4] ;  /* 0x0022f40001107983 */ /* 0x000f280000100800 */
[----:B0-----:R-:W4:Y:S04]  /*2a1b0*/  LDL R14, [R1+0x2300] ;  /* 0x00230000010e7983 */ /* 0x001f280000100800 */
[----:B------:R0:W-:Y:S04]  /*2a1c0*/  STL [R1+0x3660], R12 ;  /* 0x0036600c01007387 */ /* 0x0001e80000100800 */
[----:B-1----:R-:W4:Y:S04]  /*2a1d0*/  LDL R13, [R1+0x22fc] ;  /* 0x0022fc00010d7983 */ /* 0x002f280000100800 */
[----:B------:R-:W4:Y:S01]  /*2a1e0*/  LDL R3, [R1+0x2308] ;  /* 0x0023080001037983 */ /* 0x000f220000100800 */
[----:B------:R-:W-:-:S03]  /*2a1f0*/  PRMT R8, RZ, 0x7610, R8 ;  /* 0x00007610ff087816 */ /* 0x000fc60000000008 */
[----:B------:R-:W-:Y:S01]  /*2a200*/  STL [R1+0x3664], R11 ;  /* 0x0036640b01007387 */ /* 0x000fe20000100800 */
[----:B--2---:R-:W-:Y:S02]  /*2a210*/  @!P1 IMAD.MOV.U32 R5, RZ, RZ, R17 ;  /* 0x000000ffff059224 */ /* 0x004fe400078e0011 */
[----:B------:R-:W-:-:S05]  /*2a220*/  @!P1 IMAD.MOV.U32 R4, RZ, RZ, R15 ;  /* 0x000000ffff049224 */ /* 0x000fca00078e000f */
[----:B------:R4:W2:Y:S04]  /*2a230*/  @!P1 LDG.E.U16 R8, desc[UR8][R4.64] ;  /* 0x0000000804089981 */ /* 0x0008a8000c1e1500 */
[----:B---3--:R1:W-:Y:S04]  /*2a240*/  STL [R1+0x3668], R10 ;  /* 0x0036680a01007387 */ /* 0x0083e80000100800 */
[----:B------:R-:W3:Y:S04]  /*2a250*/  LDL R19, [R1+0x2334] ;  /* 0x0023340001137983 */ /* 0x000ee80000100800 */
[----:B0-----:R-:W3:Y:S04]  /*2a260*/  LDL R12, [R1+0x2348] ;  /* 0x00234800010c7983 */ /* 0x001ee80000100800 */
[----:B-1----:R-:W3:Y:S04]  /*2a270*/  LDL R10, [R1+0x2340] ;  /* 0x00234000010a7983 */ /* 0x002ee80000100800 */
[----:B------:R-:W3:Y:S04]  /*2a280*/  LDL.LU R2, [R1+0x20d4] ;  /* 0x0020d40001027983 */ /* 0x000ee80000300800 */
[----:B------:R0:W-:Y:S04]  /*2a290*/  STL [R1+0x366c], R9 ;  /* 0x00366c0901007387 */ /* 0x0001e80000100800 */
[----:B------:R-:W3:Y:S01]  /*2a2a0*/  LDL R18, [R1+0x233c] ;  /* 0x00233c0001127983 */ /* 0x000ee20000100800 */
[----:B------:R-:W-:Y:S01]  /*2a2b0*/  PRMT R7, RZ, 0x7610, R7 ;  /* 0x00007610ff077816 */ /* 0x000fe20000000007 */
[----:B----4-:R-:W-:-:S02]  /*2a2c0*/  @!P0 IMAD.MOV.U32 R4, RZ, RZ, R14 ;  /* 0x000000ffff048224 */ /* 0x010fc400078e000e */
[----:B------:R-:W-:Y:S01]  /*2a2d0*/  @!P0 IMAD.MOV.U32 R5, RZ, RZ, R16 ;  /* 0x000000ffff058224 */ /* 0x000fe200078e0010 */
[----:B------:R-:W-:Y:S01]  /*2a2e0*/  PRMT R6, RZ, 0x7610, R6 ;  /* 0x00007610ff067816 */ /* 0x000fe20000000006 */
[----:B------:R-:W4:Y:S04]  /*2a2f0*/  LDL R17, [R1+0x20d0] ;  /* 0x0020d00001117983 */ /* 0x000f280000100800 */
[----:B------:R1:W4:Y:S04]  /*2a300*/  @!P0 LDG.E.U16 R7, desc[UR8][R4.64] ;  /* 0x0000000804078981 */ /* 0x000328000c1e1500 */
[----:B------:R-:W4:Y:S01]  /*2a310*/  LDL R15, [R1+0x20cc] ;  /* 0x0020cc00010f7983 */ /* 0x000f220000100800 */
[----:B------:R-:W-:-:S02]  /*2a320*/  @!P1 IMAD.MOV.U32 R31, RZ, RZ, R13 ;  /* 0x000000ffff1f9224 */ /* 0x000fc400078e000d */
[----:B------:R-:W-:-:S05]  /*2a330*/  @!P1 IMAD.MOV.U32 R30, RZ, RZ, R3 ;  /* 0x000000ffff1e9224 */ /* 0x000fca00078e0003 */
[----:B------:R3:W4:Y:S01]  /*2a340*/  @!P1 LDG.E.U16 R6, desc[UR8][R30.64] ;  /* 0x000000081e069981 */ /* 0x000722000c1e1500 */
[----:B-1----:R-:W-:Y:S02]  /*2a350*/  PRMT R5, RZ, 0x7610, R5 ;  /* 0x00007610ff057816 */ /* 0x002fe40000000005 */
[----:B------:R-:W-:Y:S01]  /*2a360*/  PRMT R4, RZ, 0x7610, R4 ;  /* 0x00007610ff047816 */ /* 0x000fe20000000004 */
[----:B--2---:R1:W-:Y:S04]  /*2a370*/  STL [R1+0x3670], R8 ;  /* 0x0036700801007387 */ /* 0x0043e80000100800 */
[----:B------:R-:W2:Y:S04]  /*2a380*/  LDL R16, [R1+0x20c8] ;  /* 0x0020c80001107983 */ /* 0x000ea80000100800 */
[----:B------:R-:W2:Y:S04]  /*2a390*/  LDL R11, [R1+0x2094] ;  /* 0x00209400010b7983 */ /* 0x000ea80000100800 */
[----:B------:R-:W2:Y:S01]  /*2a3a0*/  LDL R14, [R1+0x2090] ;  /* 0x00209000010e7983 */ /* 0x000ea20000100800 */
[----:B---3--:R-:W-:-:S02]  /*2a3b0*/  @!P0 IMAD.MOV.U32 R31, RZ, RZ, R19 ;  /* 0x000000ffff1f8224 */ /* 0x008fc400078e0013 */
[----:B------:R-:W-:-:S05]  /*2a3c0*/  @!P0 IMAD.MOV.U32 R30, RZ, RZ, R10 ;  /* 0x000000ffff1e8224 */ /* 0x000fca00078e000a */
[----:B------:R3:W2:Y:S02]  /*2a3d0*/  @!P0 LDG.E.U16 R5, desc[UR8][R30.64] ;  /* 0x000000081e058981 */ /* 0x0006a4000c1e1500 */
[----:B---3--:R-:W-:Y:S02]  /*2a3e0*/  @!P1 IMAD.MOV.U32 R30, RZ, RZ, R12 ;  /* 0x000000ffff1e9224 */ /* 0x008fe400078e000c */
[----:B------:R-:W-:-:S05]  /*2a3f0*/  @!P1 IMAD.MOV.U32 R31, RZ, RZ, R18 ;  /* 0x000000ffff1f9224 */ /* 0x000fca00078e0012 */
[----:B------:R3:W2:Y:S04]  /*2a400*/  @!P1 LDG.E.U16 R4, desc[UR8][R30.64] ;  /* 0x000000081e049981 */ /* 0x0006a8000c1e1500 */
[----:B----4-:R4:W-:Y:S04]  /*2a410*/  STL [R1+0x3674], R7 ;  /* 0x0036740701007387 */ /* 0x0109e80000100800 */
[----:B------:R-:W2:Y:S04]  /*2a420*/  LDL R13, [R1+0x2088] ;  /* 0x00208800010d7983 */ /* 0x000ea80000100800 */
[----:B0-----:R-:W2:Y:S04]  /*2a430*/  LDL R9, [R1+0x208c] ;  /* 0x00208c0001097983 */ /* 0x001ea80000100800 */
[----:B------:R-:W2:Y:S04]  /*2a440*/  LDL R3, [R1+0x2054] ;  /* 0x0020540001037983 */ /* 0x000ea80000100800 */
[----:B------:R0:W-:Y:S04]  /*2a450*/  STL [R1+0x3678], R6 ;  /* 0x0036780601007387 */ /* 0x0001e80000100800 */
[----:B------:R-:W2:Y:S04]  /*2a460*/  LDL R10, [R1+0x2050] ;  /* 0x00205000010a7983 */ /* 0x000ea80000100800 */
[----:B-1----:R-:W2:Y:S01]  /*2a470*/  LDL R8, [R1+0x204c] ;  /* 0x00204c0001087983 */ /* 0x002ea20000100800 */
[----:B------:R-:W-:Y:S01]  /*2a480*/  PRMT R55, RZ, 0x7610, R55 ;  /* 0x00007610ff377816 */ /* 0x000fe20000000037 */
[----:B---3--:R-:W-:-:S02]  /*2a490*/  @!P0 IMAD.MOV.U32 R30, RZ, RZ, R2 ;  /* 0x000000ffff1e8224 */ /* 0x008fc400078e0002 */
[----:B------:R-:W-:Y:S01]  /*2a4a0*/  @!P0 IMAD.MOV.U32 R31, RZ, RZ, R17 ;  /* 0x000000ffff1f8224 */ /* 0x000fe200078e0011 */
[----:B------:R-:W-:-:S04]  /*2a4b0*/  PRMT R51, RZ, 0x7610, R51 ;  /* 0x00007610ff337816 */ /* 0x000fc80000000033 */
[----:B------:R1:W3:Y:S02]  /*2a4c0*/  @!P0 LDG.E.U16 R55, desc[UR8][R30.64] ;  /* 0x000000081e378981 */ /* 0x0002e4000c1e1500 */
[----:B-1----:R-:W-:Y:S02]  /*2a4d0*/  @!P1 IMAD.MOV.U32 R30, RZ, RZ, R15 ;  /* 0x000000ffff1e9224 */ /* 0x002fe400078e000f */
[----:B--2---:R-:W-:-:S05]  /*2a4e0*/  @!P1 IMAD.MOV.U32 R31, RZ, RZ, R16 ;  /* 0x000000ffff1f9224 */ /* 0x004fca00078e0010 */
[----:B------:R1:W2:Y:S02]  /*2a4f0*/  @!P1 LDG.E.U16 R51, desc[UR8][R30.64] ;  /* 0x000000081e339981 */ /* 0x0002a4000c1e1500 */
[----:B-1----:R-:W-:Y:S02]  /*2a500*/  @!P0 IMAD.MOV.U32 R30, RZ, RZ, R11 ;  /* 0x000000ffff1e8224 */ /* 0x002fe400078e000b */
[----:B------:R1:W-:Y:S04]  /*2a510*/  STL [R1+0x367c], R5 ;  /* 0x00367c0501007387 */ /* 0x0003e80000100800 */
[----:B------:R-:W2:Y:S04]  /*2a520*/  LDL R12, [R1+0x2048] ;  /* 0x00204800010c7983 */ /* 0x000ea80000100800 */
[----:B----4-:R-:W4:Y:S04]  /*2a530*/  LDL R7, [R1+0x2010] ;  /* 0x0020100001077983 */ /* 0x010f280000100800 */
[----:B0-----:R-:W3:Y:S04]  /*2a540*/  LDL R6, [R1+0x2014] ;  /* 0x0020140001067983 */ /* 0x001ee80000100800 */
[----:B------:R0:W-:Y:S04]  /*2a550*/  STL [R1+0x3680], R4 ;  /* 0x0036800401007387 */ /* 0x0001e80000100800 */
[----:B------:R-:W3:Y:S04]  /*2a560*/  LDL R11, [R1+0x2008] ;  /* 0x00200800010b7983 */ /* 0x000ee80000100800 */
[----:B-1----:R-:W4:Y:S01]  /*2a570*/  LDL R5, [R1+0x1fd4] ;  /* 0x001fd40001057983 */ /* 0x002f220000100800 */
[----:B------:R-:W-:Y:S01]  /*2a580*/  PRMT R49, RZ, 0x7610, R49 ;  /* 0x00007610ff317816 */ /* 0x000fe20000000031 */
[----:B------:R-:W-:Y:S01]  /*2a590*/  @!P0 IMAD.MOV.U32 R31, RZ, RZ, R14 ;  /* 0x000000ffff1f8224 */ /* 0x000fe200078e000e */
[----:B------:R-:W-:-:S02]  /*2a5a0*/  PRMT R47, RZ, 0x7610, R47 ;  /* 0x00007610ff2f7816 */ /* 0x000fc4000000002f */
[----:B------:R-:W-:Y:S01]  /*2a5b0*/  PRMT R45, RZ, 0x7610, R45 ;  /* 0x00007610ff2d7816 */ /* 0x000fe2000000002d */
[----:B------:R-:W4:Y:S04]  /*2a5c0*/  LDL R15, [R1+0x1f90] ;  /* 0x001f9000010f7983 */ /* 0x000f280000100800 */
[----:B0-----:R-:W4:Y:S04]  /*2a5d0*/  LDL R4, [R1+0x200c] ;  /* 0x00200c0001047983 */ /* 0x001f280000100800 */
[----:B------:R0:W4:Y:S01]  /*2a5e0*/  @!P0 LDG.E.U16 R49, desc[UR8][R30.64] ;  /* 0x000000081e318981 */ /* 0x000122000c1e1500 */
[----:B------:R-:W-:-:S03]  /*2a5f0*/  PRMT R43, RZ, 0x7610, R43 ;  /* 0x00007610ff2b7816 */ /* 0x000fc6000000002b */
[----:B------:R-:W4:Y:S01]  /*2a600*/  LDL R14, [R1+0x1f88] ;  /* 0x001f8800010e7983 */ /* 0x000f220000100800 */
[----:B------:R-:W-:Y:S02]  /*2a610*/  PRMT R41, RZ, 0x7610, R41 ;  /* 0x00007610ff297816 */ /* 0x000fe40000000029 */
[----:B------:R-:W-:Y:S02]  /*2a620*/  PRMT R39, RZ, 0x7610, R39 ;  /* 0x00007610ff277816 */ /* 0x000fe40000000027 */
[----:B------:R-:W-:Y:S02]  /*2a630*/  PRMT R37, RZ, 0x7610, R37 ;  /* 0x00007610ff257816 */ /* 0x000fe40000000025 */
[----:B------:R-:W-:Y:S02]  /*2a640*/  PRMT R35, RZ, 0x7610, R35 ;  /* 0x00007610ff237816 */ /* 0x000fe40000000023 */
[----:B------:R-:W-:Y:S02]  /*2a650*/  PRMT R33, RZ, 0x7610, R33 ;  /* 0x00007610ff217816 */ /* 0x000fe40000000021 */
[----:B------:R-:W-:-:S02]  /*2a660*/  PRMT R29, RZ, 0x7610, R29 ;  /* 0x00007610ff1d7816 */ /* 0x000fc4000000001d */
[----:B------:R-:W-:Y:S01]  /*2a670*/  PRMT R32, RZ, 0x7610, R32 ;  /* 0x00007610ff207816 */ /* 0x000fe20000000020 */
[----:B0-----:R-:W-:Y:S02]  /*2a680*/  @!P1 IMAD.MOV.U32 R30, RZ, RZ, R9 ;  /* 0x000000ffff1e9224 */ /* 0x001fe400078e0009 */
[----:B------:R-:W-:Y:S01]  /*2a690*/  @!P1 IMAD.MOV.U32 R31, RZ, RZ, R13 ;  /* 0x000000ffff1f9224 */ /* 0x000fe200078e000d */
[----:B------:R-:W4:Y:S04]  /*2a6a0*/  LDL R9, [R1+0x1fd0] ;  /* 0x001fd00001097983 */ /* 0x000f280000100800 */
[----:B------:R-:W4:Y:S04]  /*2a6b0*/  LDL R13, [R1+0x1f8c] ;  /* 0x001f8c00010d7983 */ /* 0x000f280000100800 */
[----:B------:R0:W4:Y:S01]  /*2a6c0*/  @!P1 LDG.E.U16 R47, desc[UR8][R30.64] ;  /* 0x000000081e2f9981 */ /* 0x000122000c1e1500 */
[----:B------:R-:W-:-:S03]  /*2a6d0*/  PRMT R34, RZ, 0x7610, R34 ;  /* 0x00007610ff227816 */ /* 0x000fc60000000022 */
[----:B------:R-:W4:Y:S04]  /*2a6e0*/  LDL R17, [R1+0x21cc] ;  /* 0x0021cc0001117983 */ /* 0x000f280000100800 */
[----:B------:R-:W4:Y:S01]  /*2a6f0*/  LDL R16, [R1+0x21d8] ;  /* 0x0021d80001107983 */ /* 0x000f220000100800 */
[----:B0-----:R-:W-:Y:S02]  /*2a700*/  @!P0 IMAD.MOV.U32 R30, RZ, RZ, R3 ;  /* 0x000000ffff1e8224 */ /* 0x001fe400078e0003 */
[----:B------:R-:W-:Y:S01]  /*2a710*/  @!P0 IMAD.MOV.U32 R31, RZ, RZ, R10 ;  /* 0x000000ffff1f8224 */ /* 0x000fe200078e000a */
[----:B------:R-:W4:Y:S04]  /*2a720*/  LDL R3, [R1+0x1fcc] ;  /* 0x001fcc0001037983 */ /* 0x000f280000100800 */
[----:B------:R-:W4:Y:S04]  /*2a730*/  LDL R10, [R1+0x1fc8] ;  /* 0x001fc800010a7983 */ /* 0x000f280000100800 */
[----:B------:R0:W4:Y:S02]  /*2a740*/  @!P0 LDG.E.U16 R45, desc[UR8][R30.64] ;  /* 0x000000081e2d8981 */ /* 0x000124000c1e1500 */
[----:B0-----:R-:W-:-:S02]  /*2a750*/  @!P1 IMAD.MOV.U32 R30, RZ, RZ, R8 ;  /* 0x000000ffff1e9224 */ /* 0x001fc400078e0008 */
[----:B------:R-:W4:Y:S01]  /*2a760*/  LDL R8, [R1+0x1f94] ;  /* 0x001f940001087983 */ /* 0x000f220000100800 */
[----:B--2---:R-:W-:-:S03]  /*2a770*/  @!P1 IMAD.MOV.U32 R31, RZ, RZ, R12 ;  /* 0x000000ffff1f9224 */ /* 0x004fc600078e000c */
[----:B------:R-:W2:Y:S04]  /*2a780*/  LDL R12, [R1+0x2110] ;  /* 0x00211000010c7983 */ /* 0x000ea80000100800 */
[----:B------:R3:W2:Y:S02]  /*2a790*/  @!P1 LDG.E.U16 R43, desc[UR8][R30.64] ;  /* 0x000000081e2b9981 */ /* 0x0006a4000c1e1500 */
[----:B---3--:R-:W-:Y:S02]  /*2a7a0*/  @!P0 IMAD.MOV.U32 R30, RZ, RZ, R6 ;  /* 0x000000ffff1e8224 */ /* 0x008fe400078e0006 */
[----:B----4-:R-:W-:Y:S01]  /*2a7b0*/  @!P0 IMAD.MOV.U32 R31, RZ, RZ, R7 ;  /* 0x000000ffff1f8224 */ /* 0x010fe200078e0007 */
[----:B------:R-:W3:Y:S04]  /*2a7c0*/  LDL R6, [R1+0x2118] ;  /* 0x0021180001067983 */ /* 0x000ee80000100800 */
[----:B------:R-:W4:Y:S04]  /*2a7d0*/  LDL R7, [R1+0x20fc] ;  /* 0x0020fc0001077983 */ /* 0x000f280000100800 */
[----:B------:R0:W2:Y:S02]  /*2a7e0*/  @!P0 LDG.E.U16 R41, desc[UR8][R30.64] ;  /* 0x000000081e298981 */ /* 0x0000a4000c1e1500 */
[----:B0-----:R-:W-:-:S02]  /*2a7f0*/  @!P1 IMAD.MOV.U32 R31, RZ, RZ, R11 ;  /* 0x000000ffff1f9224 */ /* 0x001fc400078e000b */
[----:B------:R-:W-:Y:S01]  /*2a800*/  @!P1 IMAD.MOV.U32 R30, RZ, RZ, R4 ;  /* 0x000000ffff1e9224 */ /* 0x000fe200078e0004 */
[----:B------:R-:W2:Y:S04]  /*2a810*/  LDL R11, [R1+0x2114] ;  /* 0x00211400010b7983 */ /* 0x000ea80000100800 */
[----:B------:R-:W2:Y:S04]  /*2a820*/  LDL R4, [R1+0x2158] ;  /* 0x0021580001047983 */ /* 0x000ea80000100800 */
[----:B------:R0:W2:Y:S02]  /*2a830*/  @!P1 LDG.E.U16 R39, desc[UR8][R30.64] ;  /* 0x000000081e279981 */ /* 0x0000a4000c1e1500 */
[----:B0-----:R-:W-:-:S02]  /*2a840*/  @!P0 IMAD.MOV.U32 R30, RZ, RZ, R5 ;  /* 0x000000ffff1e8224 */ /* 0x001fc400078e0005 */
[----:B------:R-:W2:Y:S01]  /*2a850*/  LDL R5, [R1+0x213c] ;  /* 0x00213c0001057983 */ /* 0x000ea20000100800 */
[----:B------:R-:W-:-:S03]  /*2a860*/  @!P0 IMAD.MOV.U32 R31, RZ, RZ, R9 ;  /* 0x000000ffff1f8224 */ /* 0x000fc600078e0009 */
[----:B------:R-:W2:Y:S04]  /*2a870*/  LDL R9, [R1+0x2154] ;  /* 0x0021540001097983 */ /* 0x000ea80000100800 */
[----:B------:R0:W2:Y:S02]  /*2a880*/  @!P0 LDG.E.U16 R37, desc[UR8][R30.64] ;  /* 0x000000081e258981 */ /* 0x0000a4000c1e1500 */
[----:B0-----:R-:W-:Y:S02]  /*2a890*/  @!P1 IMAD.MOV.U32 R30, RZ, RZ, R3 ;  /* 0x000000ffff1e9224 */ /* 0x001fe400078e0003 */
[----:B------:R-:W-:Y:S01]  /*2a8a0*/  @!P1 IMAD.MOV.U32 R31, RZ, RZ, R10 ;  /* 0x000000ffff1f9224 */ /* 0x000fe200078e000a */
[----:B------:R-:W2:Y:S04]  /*2a8b0*/  LDL R3, [R1+0x2190] ;  /* 0x0021900001037983 */ /* 0x000ea80000100800 */
[----:B------:R-:W2:Y:S04]  /*2a8c0*/  LDL R10, [R1+0x2150] ;  /* 0x00215000010a7983 */ /* 0x000ea80000100800 */
[----:B------:R0:W2:Y:S02]  /*2a8d0*/  @!P1 LDG.E.U16 R35, desc[UR8][R30.64] ;  /* 0x000000081e239981 */ /* 0x0000a4000c1e1500 */
[----:B0-----:R-:W-:-:S02]  /*2a8e0*/  @!P0 IMAD.MOV.U32 R30, RZ, RZ, R8 ;  /* 0x000000ffff1e8224 */ /* 0x001fc400078e0008 */
[----:B------:R-:W-:Y:S01]  /*2a8f0*/  @!P0 IMAD.MOV.U32 R31, RZ, RZ, R15 ;  /* 0x000000ffff1f8224 */ /* 0x000fe200078e000f */
[----:B------:R-:W2:Y:S01]  /*2a900*/  LDL R8, [R1+0x2184] ;  /* 0x0021840001087983 */ /* 0x000ea20000100800 */
[----:B------:R-:W-:-:S03]  /*2a910*/  PRMT R36, RZ, 0x7610, R36 ;  /* 0x00007610ff247816 */ /* 0x000fc60000000024 */
[----:B------:R-:W2:Y:S04]  /*2a920*/  LDL R15, [R1+0x2204] ;  /* 0x00220400010f7983 */ /* 0x000ea80000100800 */
[----:B------:R0:W2:Y:S02]  /*2a930*/  @!P0 LDG.E.U16 R33, desc[UR8][R30.64] ;  /* 0x000000081e218981 */ /* 0x0000a4000c1e1500 */
[----:B0-----:R-:W-:Y:S02]  /*2a940*/  @!P1 IMAD.MOV.U32 R30, RZ, RZ, R13 ;  /* 0x000000ffff1e9224 */ /* 0x001fe400078e000d */
[----:B------:R-:W-:Y:S01]  /*2a950*/  @!P1 IMAD.MOV.U32 R31, RZ, RZ, R14 ;  /* 0x000000ffff1f9224 */ /* 0x000fe200078e000e */
[----:B------:R-:W-:Y:S01]  /*2a960*/  PRMT R38, RZ, 0x7610, R38 ;  /* 0x00007610ff267816 */ /* 0x000fe20000000026 */
[----:B------:R-:W2:Y:S04]  /*2a970*/  LDL R14, [R1+0x2210] ;  /* 0x00221000010e7983 */ /* 0x000ea80000100800 */
[----:B------:R3:W2:Y:S04]  /*2a980*/  @!P1 LDG.E.U16 R29, desc[UR8][R30.64] ;  /* 0x000000081e1d9981 */ /* 0x0006a8000c1e1500 */
[----:B------:R-:W2:Y:S01]  /*2a990*/  LDL R13, [R1+0x220c] ;  /* 0x00220c00010d7983 */ /* 0x000ea20000100800 */
[----:B---3--:R-:W-:-:S02]  /*2a9a0*/  @!P0 IMAD.MOV.U32 R30, RZ, RZ, R6 ;  /* 0x000000ffff1e8224 */ /* 0x008fc400078e0006 */
[----:B----4-:R-:W-:Y:S01]  /*2a9b0*/  @!P0 IMAD.MOV.U32 R31, RZ, RZ, R7 ;  /* 0x000000ffff1f8224 */ /* 0x010fe200078e0007 */
[----:B------:R-:W3:Y:S04]  /*2a9c0*/  LDL R6, [R1+0x2198] ;  /* 0x0021980001067983 */ /* 0x000ee80000100800 */
[----:B------:R-:W4:Y:S04]  /*2a9d0*/  LDL R7, [R1+0x218c] ;  /* 0x00218c0001077983 */ /* 0x000f280000100800 */
[----:B------:R2:W4:Y:S02]  /*2a9e0*/  @!P0 LDG.E.U16 R32, desc[UR8][R30.64] ;  /* 0x000000081e208981 */ /* 0x000524000c1e1500 */
[----:B--2---:R-:W-:-:S02]  /*2a9f0*/  @!P1 IMAD.MOV.U32 R30, RZ, RZ, R11 ;  /* 0x000000ffff1e9224 */ /* 0x004fc400078e000b */
[----:B------:R-:W-:Y:S02]  /*2aa00*/  @!P1 IMAD.MOV.U32 R31, RZ, RZ, R12 ;  /* 0x000000ffff1f9224 */ /* 0x000fe400078e000c */
[----:B------:R-:W2:Y:S04]  /*2aa10*/  LDL R12, [R1+0x2218] ;  /* 0x00221800010c7983 */ /* 0x000ea80000100800 */
[----:B------:R0:W2:Y:S02]  /*2aa20*/  @!P1 LDG.E.U16 R34, desc[UR8][R30.64] ;  /* 0x000000081e229981 */ /* 0x0000a4000c1e1500 */
[----:B0-----:R-:W-:Y:S02]  /*2aa30*/  @!P0 IMAD.MOV.U32 R30, RZ, RZ, R4 ;  /* 0x000000ffff1e8224 */ /* 0x001fe400078e0004 */
[----:B------:R-:W-:Y:S01]  /*2aa40*/  @!P0 IMAD.MOV.U32 R31, RZ, RZ, R5 ;  /* 0x000000ffff1f8224 */ /* 0x000fe200078e0005 */
[----:B------:R-:W2:Y:S04]  /*2aa50*/  LDL R4, [R1+0x21d0] ;  /* 0x0021d00001047983 */ /* 0x000ea80000100800 */
[----:B------:R-:W2:Y:S04]  /*2aa60*/  LDL R5, [R1+0x21c4] ;  /* 0x0021c40001057983 */ /* 0x000ea80000100800 */
[----:B------:R0:W2:Y:S04]  /*2aa70*/  @!P0 LDG.E.U16 R36, desc[UR8][R30.64] ;  /* 0x000000081e248981 */ /* 0x0000a8000c1e1500 */
[----:B------:R-:W2:Y:S04]  /*2aa80*/  LDL.LU R27, [R1+0xf74] ;  /* 0x000f7400011b7983 */ /* 0x000ea80000300800 */
[----:B------:R-:W2:Y:S04]  /*2aa90*/  LDL.LU R28, [R1+0xf70] ;  /* 0x000f7000011c7983 */ /* 0x000ea80000300800 */
[----:B------:R-:W2:Y:S04]  /*2aaa0*/  LDL.LU R57, [R1+0xf6c] ;  /* 0x000f6c0001397983 */ /* 0x000ea80000300800 */
[----:B------:R-:W2:Y:S01]  /*2aab0*/  LDL.LU R58, [R1+0xf68] ;  /* 0x000f6800013a7983 */ /* 0x000ea20000300800 */
[----:B0-----:R-:W-:-:S02]  /*2aac0*/  @!P1 IMAD.MOV.U32 R30, RZ, RZ, R9 ;  /* 0x000000ffff1e9224 */ /* 0x001fc400078e0009 */
[----:B------:R-:W-:-:S05]  /*2aad0*/  @!P1 IMAD.MOV.U32 R31, RZ, RZ, R10 ;  /* 0x000000ffff1f9224 */ /* 0x000fca00078e000a */
[----:B------:R0:W2:Y:S01]  /*2aae0*/  @!P1 LDG.E.U16 R38, desc[UR8][R30.64] ;  /* 0x000000081e269981 */ /* 0x0000a2000c1e1500 */
[----:B------:R-:W-:Y:S01]  /*2aaf0*/  PRMT R40, RZ, 0x7610, R40 ;  /* 0x00007610ff287816 */ /* 0x000fe20000000028 */
[----:B0-----:R-:W-:Y:S02]  /*2ab00*/  @!P0 IMAD.MOV.U32 R30, RZ, RZ, R3 ;  /* 0x000000ffff1e8224 */ /* 0x001fe400078e0003 */
[----:B------:R-:W2:Y:S04]  /*2ab10*/  LDL.LU R3, [R1+0xf64] ;  /* 0x000f640001037983 */ /* 0x000ea80000300800 */
[----:B------:R-:W2:Y:S04]  /*2ab20*/  LDL R11, [R1+0x2244] ;  /* 0x00224400010b7983 */ /* 0x000ea80000100800 */
[----:B------:R-:W2:Y:S01]  /*2ab30*/  LDL R10, [R1+0x2250] ;  /* 0x00225000010a7983 */ /* 0x000ea20000100800 */
[----:B------:R-:W-:-:S03]  /*2ab40*/  @!P0 IMAD.MOV.U32 R31, RZ, RZ, R8 ;  /* 0x000000ffff1f8224 */ /* 0x000fc600078e0008 */
[----:B------:R-:W2:Y:S04]  /*2ab50*/  LDL R9, [R1+0x224c] ;  /* 0x00224c0001097983 */ /* 0x000ea80000100800 */
[----:B------:R-:W2:Y:S01]  /*2ab60*/  LDL R8, [R1+0x2258] ;  /* 0x0022580001087983 */ /* 0x000ea20000100800 */
[----:B------:R-:W-:-:S03]  /*2ab70*/  PRMT R42, RZ, 0x7610, R42 ;  /* 0x00007610ff2a7816 */ /* 0x000fc6000000002a */
[----:B------:R3:W2:Y:S02]  /*2ab80*/  @!P0 LDG.E.U16 R40, desc[UR8][R30.64] ;  /* 0x000000081e288981 */ /* 0x0006a4000c1e1500 */
[----:B---3--:R-:W-:Y:S02]  /*2ab90*/  @!P1 IMAD.MOV.U32 R30, RZ, RZ, R6 ;  /* 0x000000ffff1e9224 */ /* 0x008fe400078e0006 */
[----:B----4-:R-:W-:Y:S01]  /*2aba0*/  @!P1 IMAD.MOV.U32 R31, RZ, RZ, R7 ;  /* 0x000000ffff1f9224 */ /* 0x010fe200078e0007 */
[----:B------:R-:W3:Y:S04]  /*2abb0*/  LDL R6, [R1+0x2290] ;  /* 0x0022900001067983 */ /* 0x000ee80000100800 */
[----:B------:R-:W4:Y:S04]  /*2abc0*/  LDL R7, [R1+0x2284] ;  /* 0x0022840001077983 */ /* 0x000f280000100800 */
[----:B------:R2:W4:Y:S02]  /*2abd0*/  @!P1 LDG.E.U16 R42, desc[UR8][R30.64] ;  /* 0x000000081e2a9981 */ /* 0x000524000c1e1500 */
[----:B--2---:R-:W-:-:S02]  /*2abe0*/  @!P0 IMAD.MOV.U32 R30, RZ, RZ, R4 ;  /* 0x000000ffff1e8224 */ /* 0x004fc400078e0004 */
[----:B------:R-:W-:Y:S01]  /*2abf0*/  @!P0 IMAD.MOV.U32 R31, RZ, RZ, R5 ;  /* 0x000000ffff1f8224 */ /* 0x000fe200078e0005 */
[----:B------:R-:W2:Y:S04]  /*2ac00*/  LDL R4, [R1+0x2360] ;  /* 0x0023600001047983 */ /* 0x000ea80000100800 */
[----:B------:R-:W2:Y:S01]  /*2ac10*/  LDL R5, [R1+0x2354] ;  /* 0x0023540001057983 */ /* 0x000ea20000100800 */
[----:B------:R-:W-:Y:S02]  /*2ac20*/  PRMT R44, RZ, 0x7610, R44 ;  /* 0x00007610ff2c7816 */ /* 0x000fe4000000002c */
[----:B------:R-:W-:-:S04]  /*2ac30*/  PRMT R46, RZ, 0x7610, R46 ;  /* 0x00007610ff2e7816 */ /* 0x000fc8000000002e */
[----:B------:R0:W2:Y:S01]  /*2ac40*/  @!P0 LDG.E.U16 R44, desc[UR8][R30.64] ;  /* 0x000000081e2c8981 */ /* 0x0000a2000c1e1500 */
[----:B------:R-:W-:Y:S01]  /*2ac50*/  PRMT R48, RZ, 0x7610, R48 ;  /* 0x00007610ff307816 */ /* 0x000fe20000000030 */
[----:B0-----:R-:W-:Y:S02]  /*2ac60*/  @!P1 IMAD.MOV.U32 R30, RZ, RZ, R16 ;  /* 0x000000ffff1e9224 */ /* 0x001fe400078e0010 */
[----:B------:R-:W-:-:S05]  /*2ac70*/  @!P1 IMAD.MOV.U32 R31, RZ, RZ, R17 ;  /* 0x000000ffff1f9224 */ /* 0x000fca00078e0011 */
        /* <DEDUP_REMOVED lines=16> */
[----:B------:R3:W2:Y:S04]  /*2ad80*/  @!P1 LDG.E.U16 R53, desc[UR8][R30.64] ;  /* 0x000000081e359981 */ /* 0x0006a8000c1e1500 */
[----:B------:R0:W-:Y:S04]  /*2ad90*/  STS.U16 [R0+UR5+0x1640], R27 ;  /* 0x0016401b00007988 */ /* 0x0001e80008000405 */
[----:B------:R1:W-:Y:S04]  /*2ada0*/  STS.U16 [R0+UR5+0x1680], R28 ;  /* 0x0016801c00007988 */ /* 0x0003e80008000405 */
[----:B------:R0:W-:Y:S04]  /*2adb0*/  STS.U16 [R0+UR5+0x16c0], R57 ;  /* 0x0016c03900007988 */ /* 0x0001e80008000405 */
[----:B------:R0:W-:Y:S04]  /*2adc0*/  STS.U16 [R0+UR5+0x1700], R58 ;  /* 0x0017003a00007988 */ /* 0x0001e80008000405 */
[----:B------:R0:W-:Y:S01]  /*2add0*/  STS.U16 [R0+UR5+0x1740], R3 ;  /* 0x0017400300007988 */ /* 0x0001e20008000405 */
[----:B---3--:R-:W-:-:S02]  /*2ade0*/  @!P0 IMAD.MOV.U32 R30, RZ, RZ, R6 ;  /* 0x000000ffff1e8224 */ /* 0x008fc400078e0006 */
[----:B----4-:R-:W-:-:S05]  /*2adf0*/  @!P0 IMAD.MOV.U32 R31, RZ, RZ, R7 ;  /* 0x000000ffff1f8224 */ /* 0x010fca00078e0007 */
[----:B------:R2:W3:Y:S02]  /*2ae00*/  @!P0 LDG.E.U16 R54, desc[UR8][R30.64] ;  /* 0x000000081e368981 */ /* 0x0004e4000c1e1500 */
[----:B--2---:R-:W-:Y:S02]  /*2ae10*/  @!P0 IMAD.MOV.U32 R30, RZ, RZ, R4 ;  /* 0x000000ffff1e8224 */ /* 0x004fe400078e0004 */
[----:B------:R-:W-:Y:S01]  /*2ae20*/  @!P0 IMAD.MOV.U32 R31, RZ, RZ, R5 ;  /* 0x000000ffff1f8224 */ /* 0x000fe200078e0005 */
[----:B------:R-:W2:Y:S04]  /*2ae30*/  LDL.LU R4, [R1+0xf60] ;  /* 0x000f600001047983 */ /* 0x000ea80000300800 */
[----:B------:R-:W4:Y:S04]  /*2ae40*/  LDL.LU R5, [R1+0xf5c] ;  /* 0x000f5c0001057983 */ /* 0x000f280000300800 */
        /* <DEDUP_REMOVED lines=24> */
[----:B0-----:R-:W3:Y:S04]  /*2afd0*/  LDL.LU R27, [R1+0xdb0] ;  /* 0x000db000011b7983 */ /* 0x001ee80000300800 */
[----:B-1----:R-:W3:Y:S04]  /*2afe0*/  LDL.LU R28, [R1+0xda8] ;  /* 0x000da800011c7983 */ /* 0x002ee80000300800 */
[----:B------:R-:W3:Y:S04]  /*2aff0*/  LDL.LU R57, [R1+0xda0] ;  /* 0x000da00001397983 */ /* 0x000ee80000300800 */
[----:B------:R-:W3:Y:S04]  /*2b000*/  LDL.LU R58, [R1+0xd98] ;  /* 0x000d9800013a7983 */ /* 0x000ee80000300800 */
[----:B------:R-:W3:Y:S04]  /*2b010*/  LDL.LU R3, [R1+0xd90] ;  /* 0x000d900001037983 */ /* 0x000ee80000300800 */
[----:B--2---:R0:W-:Y:S04]  /*2b020*/  STS.U16 [R0+UR5+0x1780], R4 ;  /* 0x0017800400007988 */ /* 0x0041e80008000405 */
[----:B----4-:R1:W-:Y:S04]  /*2b030*/  STS.U16 [R0+UR5+0x17c0], R5 ;  /* 0x0017c00500007988 */ /* 0x0103e80008000405 */
[----:B---3--:R2:W-:Y:S04]  /*2b040*/  STS.U16 [R0+UR5+0x1e40], R6 ;  /* 0x001e400600007988 */ /* 0x0085e80008000405 */
[----:B------:R3:W-:Y:S04]  /*2b050*/  STS.U16 [R0+UR5+0x1e00], R7 ;  /* 0x001e000700007988 */ /* 0x0007e80008000405 */
[----:B------:R4:W-:Y:S04]  /*2b060*/  STS.U16 [R0+UR5+0x1ec0], R8 ;  /* 0x001ec00800007988 */ /* 0x0009e80008000405 */
[----:B------:R2:W-:Y:S04]  /*2b070*/  STS.U16 [R0+UR5+0x1e80], R9 ;  /* 0x001e800900007988 */ /* 0x0005e80008000405 */
[----:B0-----:R-:W3:Y:S04]  /*2b080*/  LDL.LU R4, [R1+0xd88] ;  /* 0x000d880001047983 */ /* 0x001ee80000300800 */
[----:B-1----:R-:W3:Y:S04]  /*2b090*/  LDL.LU R5, [R1+0xd80] ;  /* 0x000d800001057983 */ /* 0x002ee80000300800 */
[----:B--2---:R-:W2:Y:S04]  /*2b0a0*/  LDL.LU R6, [R1+0xd78] ;  /* 0x000d780001067983 */ /* 0x004ea80000300800 */
[----:B---3--:R-:W3:Y:S04]  /*2b0b0*/  LDL.LU R7, [R1+0xd2c] ;  /* 0x000d2c0001077983 */ /* 0x008ee80000300800 */
[----:B----4-:R-:W4:Y:S04]  /*2b0c0*/  LDL.LU R8, [R1+0xd24] ;  /* 0x000d240001087983 */ /* 0x010f280000300800 */
        /* <DEDUP_REMOVED lines=51> */
[----:B------:R0:W-:Y:S04]  /*2b400*/  STS.U16 [R0+UR5+0x3740], R4 ;  /* 0x0037400400007988 */ /* 0x0001e80008000405 */
[----:B------:R1:W-:Y:S04]  /*2b410*/  STS.U16 [R0+UR5+0x3780], R5 ;  /* 0x0037800500007988 */ /* 0x0003e80008000405 */
[----:B--2---:R2:W-:Y:S04]  /*2b420*/  STS.U16 [R0+UR5+0x37c0], R6 ;  /* 0x0037c00600007988 */ /* 0x0045e80008000405 */
[----:B---3--:R3:W-:Y:S04]  /*2b430*/  STS.U16 [R0+UR5+0x3e40], R7 ;  /* 0x003e400700007988 */ /* 0x0087e80008000405 */
[----:B----4-:R4:W-:Y:S04]  /*2b440*/  STS.U16 [R0+UR5+0x3e00], R8 ;  /* 0x003e000800007988 */ /* 0x0109e80008000405 */
[----:B------:R2:W-:Y:S04]  /*2b450*/  STS.U16 [R0+UR5+0x3ec0], R9 ;  /* 0x003ec00900007988 */ /* 0x0005e80008000405 */
[----:B0-----:R-:W4:Y:S04]  /*2b460*/  LDL.LU R4, [R1+0x66c] ;  /* 0x00066c0001047983 */ /* 0x001f280000300800 */
[----:B-1----:R-:W4:Y:S04]  /*2b470*/  LDL.LU R5, [R1+0x664] ;  /* 0x0006640001057983 */ /* 0x002f280000300800 */
        /* <DEDUP_REMOVED lines=66> */
[----:B------:R1:W-:Y:S04]  /*2b8a0*/  STS.U16 [R0+UR5+0x5e80], R11 ;  /* 0x005e800b00007988 */ /* 0x0003e80008000405 */
        /* <DEDUP_REMOVED lines=9> */
[----:B------:R-:W-:Y:S04]  /*2b940*/  STS.U16 [R0+UR5+0x6600], R16 ;  /* 0x0066001000007988 */ /* 0x000fe80008000405 */
[----:B------:R-:W-:Y:S04]  /*2b950*/  STS.U16 [R0+UR5+0x6640], R56 ;  /* 0x0066403800007988 */ /* 0x000fe80008000405 */
[----:B------:R-:W-:Y:S04]  /*2b960*/  STS.U16 [R0+UR5+0x6680], R59 ;  /* 0x0066803b00007988 */ /* 0x000fe80008000405 */
[----:B------:R-:W4:Y:S04]  /*2b970*/  LDL.LU R14, [R1+0x1a4] ;  /* 0x0001a400010e7983 */ /* 0x000f280000300800 */
        /* <DEDUP_REMOVED lines=46> */
[----:B------:R0:W-:Y:S04]  /*2bc60*/  STS.U16 [R0+UR5+0x7e00], R10 ;  /* 0x007e000a00007988 */ /* 0x0001e80008000405 */
[----:B------:R1:W-:Y:S04]  /*2bc70*/  STS.U16 [R0+UR5+0x7ec0], R11 ;  /* 0x007ec00b00007988 */ /* 0x0003e80008000405 */
[----:B------:R0:W-:Y:S04]  /*2bc80*/  STS.U16 [R0+UR5+0x7e80], R12 ;  /* 0x007e800c00007988 */ /* 0x0001e80008000405 */
[----:B----4-:R-:W4:Y:S04]  /*2bc90*/  LDL.LU R8, [R1+0x3670] ;  /* 0x0036700001087983 */ /* 0x010f280000300800 */
[----:B------:R-:W2:Y:S04]  /*2bca0*/  LDL.LU R9, [R1+0x366c] ;  /* 0x00366c0001097983 */ /* 0x000ea80000300800 */
        /* <DEDUP_REMOVED lines=8> */
[----:B------:R-:W2:Y:S04]  /*2bd30*/  LDL.LU R15, [R1+0x3654] ;  /* 0x00365400010f7983 */ /* 0x000ea80000300800 */
[----:B------:R0:W-:Y:S02]  /*2bd40*/  STS.U16 [R0+UR5+0x7f80], R3 ;  /* 0x007f800300007988 */ /* 0x0001e40008000405 */
[----:B0-----:R-:W0:Y:S02]  /*2bd50*/  S2R R3, SR_TID.X ;  /* 0x0000000000037919 */ /* 0x001e240000002100 */
[----:B0-----:R-:W-:-:S05]  /*2bd60*/  LOP3.LUT R3, R3, 0x1f, RZ, 0xc0, !PT ;  /* 0x0000001f03037812 */ /* 0x001fca00078ec0ff */
[----:B------:R-:W-:-:S05]  /*2bd70*/  IMAD.SHL.U32 R3, R3, 0x2, RZ ;  /* 0x0000000203037824 */ /* 0x000fca00078e00ff */
        /* <DEDUP_REMOVED lines=9> */
[----:B------:R-:W3:Y:S04]  /*2be10*/  LDL.LU R18, [R1+0x3644] ;  /* 0x0036440001127983 */ /* 0x000ee80000300800 */
[----:B------:R-:W3:Y:S04]  /*2be20*/  LDL.LU R19, [R1+0x3640] ;  /* 0x0036400001137983 */ /* 0x000ee80000300800 */
[----:B------:R-:W3:Y:S04]  /*2be30*/  LDL.LU R20, [R1+0x363c] ;  /* 0x00363c0001147983 */ /* 0x000ee80000300800 */
        /* <DEDUP_REMOVED lines=18> */
[----:B------:R0:W-:Y:S04]  /*2bf60*/  STS.U16 [R3+UR5+0x8e00], R58 ;  /* 0x008e003a03007988 */ /* 0x0001e80008000405 */
[----:B0-----:R-:W4:Y:S04]  /*2bf70*/  LDL.LU R58, [R1+0x3614] ;  /* 0x00361400013a7983 */ /* 0x001f280000300800 */
[----:B------:R0:W-:Y:S04]  /*2bf80*/  STS.U16 [R3+UR5+0x9000], R59 ;  /* 0x0090003b03007988 */ /* 0x0001e80008000405 */
[----:B------:R1:W-:Y:S04]  /*2bf90*/  STS.U16 [R3+UR5+0x9040], R60 ;  /* 0x0090403c03007988 */ /* 0x0003e80008000405 */
[----:B0-----:R-:W4:Y:S04]  /*2bfa0*/  LDL.LU R59, [R1+0x6c] ;  /* 0x00006c00013b7983 */ /* 0x001f280000300800 */
[----:B-1----:R-:W4:Y:S04]  /*2bfb0*/  LDL.LU R60, [R1+0x68] ;  /* 0x00006800013c7983 */ /* 0x002f280000300800 */
[----:B--2---:R-:W-:Y:S04]  /*2bfc0*/  STS.U16 [R3+UR5+0x9e00], R17 ;  /* 0x009e001103007988 */ /* 0x004fe80008000405 */
[----:B---3--:R-:W-:Y:S04]  /*2bfd0*/  STS.U16 [R3+UR5+0x9c00], R20 ;  /* 0x009c001403007988 */ /* 0x008fe80008000405 */
[----:B------:R-:W-:Y:S04]  /*2bfe0*/  STS.U16 [R3+UR5+0x9c40], R19 ;  /* 0x009c401303007988 */ /* 0x000fe80008000405 */
[----:B------:R-:W-:Y:S04]  /*2bff0*/  STS.U16 [R3+UR5+0x9e40], R18 ;  /* 0x009e401203007988 */ /* 0x000fe80008000405 */
[----:B----4-:R-:W-:Y:S04]  /*2c000*/  STS.U16 [R3+UR5+0x9a00], R21 ;  /* 0x009a001503007988 */ /* 0x010fe80008000405 */
        /* <DEDUP_REMOVED lines=8> */
[----:B0-----:R-:W2:Y:S04]  /*2c090*/  LDL.LU R57, [R1+0xc] ;  /* 0x00000c0001397983 */ /* 0x001ea80000300800 */
[----:B-1----:R-:W3:Y:S04]  /*2c0a0*/  LDL.LU R28, [R1+0x10] ;  /* 0x00001000011c7983 */ /* 0x002ee80000300800 */
[----:B------:R-:W4:Y:S04]  /*2c0b0*/  LDL.LU R27, [R1+0x1c] ;  /* 0x00001c00011b7983 */ /* 0x000f280000300800 */
        /* <DEDUP_REMOVED lines=8> */
[----:B------:R0:W-:Y:S04]  /*2c140*/  STS.U16 [R3+UR5+0x9240], R58 ;  /* 0x0092403a03007988 */ /* 0x0001e80008000405 */
[----:B------:R-:W2:Y:S04]  /*2c150*/  LDL.LU R18, [R1+0x5c] ;  /* 0x00005c0001127983 */ /* 0x000ea80000300800 */
[----:B------:R-:W2:Y:S01]  /*2c160*/  LDL.LU R17, [R1+0x64] ;  /* 0x0000640001117983 */ /* 0x000ea20000300800 */
[----:B0-----:R-:W-:-:S03]  /*2c170*/  LOP3.LUT R58, R3, 0x10, RZ, 0x3c, !PT ;  /* 0x00000010033a7812 */ /* 0x001fc600078e3cff */
[----:B------:R-:W3:Y:S04]  /*2c180*/  LDL.LU R3, [R1+0x60] ;  /* 0x0000600001037983 */ /* 0x000ee80000300800 */
        /* <DEDUP_REMOVED lines=15> */
[----:B----4-:R-:W-:Y:S04]  /*2c280*/  STS.U16 [R58+UR5+0x8cc0], R27 ;  /* 0x008cc01b3a007988 */ /* 0x010fe80008000405 */
[----:B------:R-:W-:Y:S04]  /*2c290*/  STS.U16 [R58+UR5+0x8ec0], R28 ;  /* 0x008ec01c3a007988 */ /* 0x000fe80008000405 */
[----:B------:R-:W-:Y:S04]  /*2c2a0*/  STS.U16 [R58+UR5+0x8e80], R57 ;  /* 0x008e80393a007988 */ /* 0x000fe80008000405 */
[----:B------:R0:W-:Y:S04]  /*2c2b0*/  STS.U16 [R58+UR5+0x9080], R60 ;  /* 0x0090803c3a007988 */ /* 0x0001e80008000405 */
        /* <DEDUP_REMOVED lines=12> */
[----:B0-----:R-:W4:Y:S04]  /*2c380*/  LDL.LU R60, [R1+0x3608] ;  /* 0x00360800013c7983 */ /* 0x001f280000300800 */
[----:B------:R0:W-:Y:S04]  /*2c390*/  STS.U16 [R58+UR5+0x9cc0], R6 ;  /* 0x009cc0063a007988 */ /* 0x0001e80008000405 */
[----:B------:R-:W4:Y:S04]  /*2c3a0*/  LDL R17, [R1+0x2080] ;  /* 0x0020800001117983 */ /* 0x000f280000100800 */
[----:B-1----:R-:W4:Y:S04]  /*2c3b0*/  LDL R16, [R1+0x2084] ;  /* 0x0020840001107983 */ /* 0x002f280000100800 */
[----:B------:R-:W4:Y:S04]  /*2c3c0*/  LDL R23, [R1+0x2040] ;  /* 0x0020400001177983 */ /* 0x000f280000100800 */
[----:B--2---:R-:W2:Y:S04]  /*2c3d0*/  LDL R9, [R1+0x20b8] ;  /* 0x0020b80001097983 */ /* 0x004ea80000100800 */
[----:B---3--:R-:W2:Y:S04]  /*2c3e0*/  LDL R8, [R1+0x20bc] ;  /* 0x0020bc0001087983 */ /* 0x008ea80000100800 */
[----:B----4-:R-:W3:Y:S04]  /*2c3f0*/  LDL R7, [R1+0x20c0] ;  /* 0x0020c00001077983 */ /* 0x010ee80000100800 */
[----:B------:R-:W4:Y:S04]  /*2c400*/  LDL R11, [R1+0x2078] ;  /* 0x00207800010b7983 */ /* 0x000f280000100800 */
[----:B0-----:R-:W3:Y:S04]  /*2c410*/  LDL R6, [R1+0x20c4] ;  /* 0x0020c40001067983 */ /* 0x001ee80000100800 */
[----:B------:R-:W4:Y:S04]  /*2c420*/  LDL R10, [R1+0x207c] ;  /* 0x00207c00010a7983 */ /* 0x000f280000100800 */
[----:B------:R-:W4:Y:S04]  /*2c430*/  LDL R22, [R1+0x2044] ;  /* 0x0020440001167983 */ /* 0x000f280000100800 */
[----:B------:R-:W4:Y:S04]  /*2c440*/  LDL R13, [R1+0x2038] ;  /* 0x00203800010d7983 */ /* 0x000f280000100800 */
[----:B------:R-:W4:Y:S04]  /*2c450*/  LDL R12, [R1+0x203c] ;  /* 0x00203c00010c7983 */ /* 0x000f280000100800 */
[----:B------:R-:W4:Y:S04]  /*2c460*/  LDL.LU R3, [R1+0x234c] ;  /* 0x00234c0001037983 */ /* 0x000f280000300800 */
[----:B------:R-:W4:Y:S04]  /*2c470*/  LDL R19, [R1+0x2000] ;  /* 0x0020000001137983 */ /* 0x000f280000100800 */
[----:B------:R-:W4:Y:S04]  /*2c480*/  LDL R18, [R1+0x2004] ;  /* 0x0020040001127983 */ /* 0x000f280000100800 */
[----:B------:R-:W-:Y:S04]  /*2c490*/  STS.U16 [R58+UR5+0x9ec0], R5 ;  /* 0x009ec0053a007988 */ /* 0x000fe80008000405 */
[----:B------:R0:W-:Y:S04]  /*2c4a0*/  STS.U16 [R58+UR5+0x9e80], R4 ;  /* 0x009e80043a007988 */ /* 0x0001e80008000405 */
[----:B------:R-:W4:Y:S04]  /*2c4b0*/  LDL R15, [R1+0x1ff8] ;  /* 0x001ff800010f7983 */ /* 0x000f280000100800 */
[----:B------:R-:W4:Y:S04]  /*2c4c0*/  LDL R14, [R1+0x1ffc] ;  /* 0x001ffc00010e7983 */ /* 0x000f280000100800 */
[----:B------:R-:W4:Y:S04]  /*2c4d0*/  LDL R21, [R1+0x1fc0] ;  /* 0x001fc00001157983 */ /* 0x000f280000100800 */
[----:B------:R-:W4:Y:S04]  /*2c4e0*/  LDL R20, [R1+0x1fc4] ;  /* 0x001fc40001147983 */ /* 0x000f280000100800 */
[----:B------:R-:W4:Y:S04]  /*2c4f0*/  LDL R25, [R1+0x210c] ;  /* 0x00210c0001197983 */ /* 0x000f280000100800 */
[----:B------:R-:W4:Y:S04]  /*2c500*/  LDL R24, [R1+0x2128] ;  /* 0x0021280001187983 */ /* 0x000f280000100800 */
[----:B------:R-:W4:Y:S04]  /*2c510*/  LDL R27, [R1+0x2194] ;  /* 0x00219400011b7983 */ /* 0x000f280000100800 */
[----:B------:R-:W4:Y:S04]  /*2c520*/  LDL R26, [R1+0x21a0] ;  /* 0x0021a000011a7983 */ /* 0x000f280000100800 */
[----:B------:R-:W4:Y:S01]  /*2c530*/  LDL R28, [R1+0x2168] ;  /* 0x00216800011c7983 */ /* 0x000f220000100800 */
[----:B0-----:R-:W-:-:S02]  /*2c540*/  PRMT R4, RZ, 0x7610, R4 ;  /* 0x00007610ff047816 */ /* 0x001fc40000000004 */
[----:B------:R-:W-:-:S06]  /*2c550*/  PRMT R5, RZ, 0x7610, R5 ;  /* 0x00007610ff057816 */ /* 0x000fcc0000000005 */
[----:B--2---:R-:W2:Y:S04]  /*2c560*/  @!P1 LDG.E.U16 R5, desc[UR8][R8.64] ;  /* 0x0000000808059981 */ /* 0x004ea8000c1e1500 */
[----:B---3--:R0:W3:Y:S02]  /*2c570*/  @!P0 LDG.E.U16 R4, desc[UR8][R6.64] ;  /* 0x0000000806048981 */ /* 0x0080e4000c1e1500 */
[----:B0-----:R-:W-:Y:S01]  /*2c580*/  PRMT R7, RZ, 0x7610, R7 ;  /* 0x00007610ff077816 */ /* 0x001fe20000000007 */
[----:B------:R-:W-:Y:S02]  /*2c590*/  @!P0 IMAD.MOV.U32 R8, RZ, RZ, R16 ;  /* 0x000000ffff088224 */ /* 0x000fe400078e0010 */
[----:B------:R-:W-:Y:S01]  /*2c5a0*/  @!P0 IMAD.MOV.U32 R9, RZ, RZ, R17 ;  /* 0x000000ffff098224 */ /* 0x000fe200078e0011 */
[----:B------:R-:W2:Y:S04]  /*2c5b0*/  LDL R16, [R1+0x1fbc] ;  /* 0x001fbc0001107983 */ /* 0x000ea80000100800 */
[----:B----4-:R0:W4:Y:S04]  /*2c5c0*/  @!P1 LDG.E.U16 R7, desc[UR8][R10.64] ;  /* 0x000000080a079981 */ /* 0x010128000c1e1500 */
[----:B------:R-:W2:Y:S01]  /*2c5d0*/  LDL R17, [R1+0x1fb8] ;  /* 0x001fb80001117983 */ /* 0x000ea20000100800 */
[----:B------:R-:W-:-:S06]  /*2c5e0*/  PRMT R6, RZ, 0x7610, R6 ;  /* 0x00007610ff067816 */ /* 0x000fcc0000000006 */
[----:B------:R1:W3:Y:S01]  /*2c5f0*/  @!P0 LDG.E.U16 R6, desc[UR8][R8.64] ;  /* 0x0000000808068981 */ /* 0x0002e2000c1e1500 */
[----:B0-----:R-:W-:Y:S02]  /*2c600*/  @!P0 IMAD.MOV.U32 R10, RZ, RZ, R22 ;  /* 0x000000ffff0a8224 */ /* 0x001fe400078e0016 */
[----:B------:R-:W-:Y:S01]  /*2c610*/  @!P0 IMAD.MOV.U32 R11, RZ, RZ, R23 ;  /* 0x000000ffff0b8224 */ /* 0x000fe200078e0017 */
[----:B------:R-:W3:Y:S04]  /*2c620*/  LDL R22, [R1+0x1f74] ;  /* 0x001f740001167983 */ /* 0x000ee80000100800 */
[----:B------:R-:W4:Y:S01]  /*2c630*/  LDL R23, [R1+0xfc4] ;  /* 0x000fc40001177983 */ /* 0x000f220000100800 */
[----:B-1----:R-:W-:-:S06]  /*2c640*/  PRMT R9, RZ, 0x7610, R9 ;  /* 0x00007610ff097816 */ /* 0x002fcc0000000009 */
[----:B------:R0:W4:Y:S02]  /*2c650*/  @!P1 LDG.E.U16 R9, desc[UR8][R12.64] ;  /* 0x000000080c099981 */ /* 0x000124000c1e1500 */
[----:B0-----:R-:W-:Y:S02]  /*2c660*/  @!P0 IMAD.MOV.U32 R12, RZ, RZ, R18 ;  /* 0x000000ffff0c8224 */ /* 0x001fe400078e0012 */
[----:B------:R-:W-:Y:S01]  /*2c670*/  @!P0 IMAD.MOV.U32 R13, RZ, RZ, R19 ;  /* 0x000000ffff0d8224 */ /* 0x000fe200078e0013 */
[----:B------:R-:W4:Y:S04]  /*2c680*/  LDL R18, [R1+0xfc0] ;  /* 0x000fc00001127983 */ /* 0x000f280000100800 */
[----:B------:R-:W4:Y:S01]  /*2c690*/  LDL R19, [R1+0xfbc] ;  /* 0x000fbc0001137983 */ /* 0x000f220000100800 */
[----:B------:R-:W-:-:S06]  /*2c6a0*/  PRMT R8, RZ, 0x7610, R8 ;  /* 0x00007610ff087816 */ /* 0x000fcc0000000008 */
[----:B------:R0:W4:Y:S02]  /*2c6b0*/  @!P0 LDG.E.U16 R8, desc[UR8][R10.64] ;  /* 0x000000080a088981 */ /* 0x000124000c1e1500 */
[----:B0-----:R-:W-:Y:S02]  /*2c6c0*/  PRMT R10, RZ, 0x7610, R10 ;  /* 0x00007610ff0a7816 */ /* 0x001fe4000000000a */
[----:B------:R-:W-:Y:S04]  /*2c6d0*/  STS.U16 [R60+UR5+0x8100], R55 ;  /* 0x008100373c007988 */ /* 0x000fe80008000405 */
[----:B------:R0:W4:Y:S04]  /*2c6e0*/  @!P0 LDG.E.U16 R10, desc[UR8][R12.64] ;  /* 0x000000080c0a8981 */ /* 0x000128000c1e1500 */
[----:B------:R-:W-:Y:S04]  /*2c6f0*/  STS.U16 [R60+UR5+0x8140], R51 ;  /* 0x008140333c007988 */ /* 0x000fe80008000405 */
[----:B------:R-:W-:Y:S04]  /*2c700*/  STS.U16 [R60+UR5+0x8340], R49 ;  /* 0x008340313c007988 */ /* 0x000fe80008000405 */
[----:B------:R-:W-:Y:S01]  /*2c710*/  STS.U16 [R60+UR5+0x8300], R47 ;  /* 0x0083002f3c007988 */ /* 0x000fe20008000405 */
[----:B0-----:R-:W-:-:S02]  /*2c720*/  PRMT R13, RZ, 0x7610, R13 ;  /* 0x00007610ff0d7816 */ /* 0x001fc4000000000d */
[----:B------:R-:W-:Y:S01]  /*2c730*/  PRMT R11, RZ, 0x7610, R11 ;  /* 0x00007610ff0b7816 */ /* 0x000fe2000000000b */
[----:B------:R0:W-:Y:S04]  /*2c740*/  STS.U16 [R60+UR5+0x8500], R45 ;  /* 0x0085002d3c007988 */ /* 0x0001e80008000405 */
[----:B------:R-:W-:Y:S04]  /*2c750*/  STS.U16 [R60+UR5+0x8540], R43 ;  /* 0x0085402b3c007988 */ /* 0x000fe80008000405 */
[----:B------:R-:W-:Y:S04]  /*2c760*/  STS.U16 [R60+UR5+0x8740], R41 ;  /* 0x008740293c007988 */ /* 0x000fe80008000405 */
[----:B------:R-:W-:Y:S04]  /*2c770*/  STS.U16 [R60+UR5+0x8700], R39 ;  /* 0x008700273c007988 */ /* 0x000fe80008000405 */
[----:B------:R-:W-:Y:S04]  /*2c780*/  STS.U16 [R60+UR5+0x8900], R37 ;  /* 0x008900253c007988 */ /* 0x000fe80008000405 */
[----:B------:R-:W-:Y:S01]  /*2c790*/  STS.U16 [R60+UR5+0x8940], R35 ;  /* 0x008940233c007988 */ /* 0x000fe20008000405 */
[----:B------:R-:W-:-:S03]  /*2c7a0*/  PRMT R12, RZ, 0x7610, R12 ;  /* 0x00007610ff0c7816 */ /* 0x000fc6000000000c */
[----:B------:R1:W4:Y:S04]  /*2c7b0*/  @!P1 LDG.E.U16 R11, desc[UR8][R14.64] ;  /* 0x000000080e0b9981 */ /* 0x000328000c1e1500 */
[----:B------:R-:W-:Y:S04]  /*2c7c0*/  STS.U16 [R60+UR5+0x8b40], R33 ;  /* 0x008b40213c007988 */ /* 0x000fe80008000405 */
[----:B------:R1:W-:Y:S04]  /*2c7d0*/  STS.U16 [R60+UR5+0x8b00], R29 ;  /* 0x008b001d3c007988 */ /* 0x0003e80008000405 */
[----:B0-----:R-:W4:Y:S04]  /*2c7e0*/  LDL R45, [R1+0x21d4] ;  /* 0x0021d400012d7983 */ /* 0x001f280000100800 */
[----:B------:R-:W4:Y:S04]  /*2c7f0*/  LDL R47, [R1+0x228c] ;  /* 0x00228c00012f7983 */ /* 0x000f280000100800 */
[----:B------:R-:W4:Y:S04]  /*2c800*/  LDL R51, [R1+0x22cc] ;  /* 0x0022cc0001337983 */ /* 0x000f280000100800 */
[----:B------:R-:W4:Y:S01]  /*2c810*/  LDL R49, [R1+0x2304] ;  /* 0x0023040001317983 */ /* 0x000f220000100800 */
[----:B-1----:R-:W-:-:S02]  /*2c820*/  @!P0 IMAD.MOV.U32 R14, RZ, RZ, R20 ;  /* 0x000000ffff0e8224 */ /* 0x002fc400078e0014 */
[----:B------:R-:W-:Y:S01]  /*2c830*/  @!P0 IMAD.MOV.U32 R15, RZ, RZ, R21 ;  /* 0x000000ffff0f8224 */ /* 0x000fe200078e0015 */
[----:B------:R-:W4:Y:S04]  /*2c840*/  LDL R20, [R1+0x2124] ;  /* 0x0021240001147983 */ /* 0x000f280000100800 */
[----:B------:R-:W4:Y:S04]  /*2c850*/  LDL R21, [R1+0x2120] ;  /* 0x0021200001157983 */ /* 0x000f280000100800 */
[----:B------:R-:W4:Y:S04]  /*2c860*/  LDL R29, [R1+0x214c] ;  /* 0x00214c00011d7983 */ /* 0x000f280000100800 */
[----:B------:R0:W4:Y:S04]  /*2c870*/  @!P0 LDG.E.U16 R12, desc[UR8][R14.64] ;  /* 0x000000080e0c8981 */ /* 0x000128000c1e1500 */
[----:B------:R-:W-:Y:S04]  /*2c880*/  STS.U16 [R60+UR5+0x8d00], R32 ;  /* 0x008d00203c007988 */ /* 0x000fe80008000405 */
[----:B------:R-:W-:Y:S04]  /*2c890*/  STS.U16 [R60+UR5+0x8d40], R34 ;  /* 0x008d40223c007988 */ /* 0x000fe80008000405 */
[----:B------:R-:W-:Y:S04]  /*2c8a0*/  STS.U16 [R60+UR5+0x8f40], R36 ;  /* 0x008f40243c007988 */ /* 0x000fe80008000405 */
[----:B------:R-:W-:Y:S01]  /*2c8b0*/  STS.U16 [R60+UR5+0x8f00], R38 ;  /* 0x008f00263c007988 */ /* 0x000fe20008000405 */
[----:B0-----:R-:W-:-:S03]  /*2c8c0*/  PRMT R15, RZ, 0x7610, R15 ;  /* 0x00007610ff0f7816 */ /* 0x001fc6000000000f */
[----:B------:R-:W-:Y:S04]  /*2c8d0*/  STS.U16 [R60+UR5+0x9100], R40 ;  /* 0x009100283c007988 */ /* 0x000fe80008000405 */
[----:B------:R-:W-:Y:S04]  /*2c8e0*/  STS.U16 [R60+UR5+0x9140], R42 ;  /* 0x0091402a3c007988 */ /* 0x000fe80008000405 */
[----:B------:R0:W-:Y:S04]  /*2c8f0*/  STS.U16 [R60+UR5+0x9340], R44 ;  /* 0x0093402c3c007988 */ /* 0x0001e80008000405 */
[----:B0-----:R-:W4:Y:S04]  /*2c900*/  LDL R44, [R1+0x21e0] ;  /* 0x0021e000012c7983 */ /* 0x001f280000100800 */
[----:B--2---:R3:W2:Y:S02]  /*2c910*/  @!P1 LDG.E.U16 R13, desc[UR8][R16.64] ;  /* 0x00000008100d9981 */ /* 0x0046a4000c1e1500 */
[----:B---3--:R-:W-:-:S02]  /*2c920*/  @!P0 IMAD.MOV.U32 R16, RZ, RZ, R22 ;  /* 0x000000ffff108224 */ /* 0x008fc400078e0016 */
[----:B----4-:R-:W-:Y:S01]  /*2c930*/  @!P0 IMAD.MOV.U32 R17, RZ, RZ, R23 ;  /* 0x000000ffff118224 */ /* 0x010fe200078e0017 */
[----:B------:R-:W3:Y:S04]  /*2c940*/  LDL R22, [R1+0x2164] ;  /* 0x0021640001167983 */ /* 0x000ee80000100800 */
[----:B------:R-:W3:Y:S04]  /*2c950*/  LDL R23, [R1+0x2160] ;  /* 0x0021600001177983 */ /* 0x000ee80000100800 */
[----:B------:R0:W4:Y:S02]  /*2c960*/  @!P1 LDG.E.U16 R15, desc[UR8][R18.64] ;  /* 0x00000008120f9981 */ /* 0x000124000c1e1500 */
[----:B0-----:R-:W-:-:S02]  /*2c970*/  @!P0 IMAD.MOV.U32 R18, RZ, RZ, R24 ;  /* 0x000000ffff128224 */ /* 0x001fc400078e0018 */
[----:B------:R-:W-:Y:S01]  /*2c980*/  @!P0 IMAD.MOV.U32 R19, RZ, RZ, R25 ;  /* 0x000000ffff138224 */ /* 0x000fe200078e0019 */
[----:B------:R-:W2:Y:S04]  /*2c990*/  LDL R24, [R1+0x21a8] ;  /* 0x0021a80001187983 */ /* 0x000ea80000100800 */
[----:B------:R-:W2:Y:S01]  /*2c9a0*/  LDL R25, [R1+0x219c] ;  /* 0x00219c0001197983 */ /* 0x000ea20000100800 */
[----:B------:R-:W-:-:S06]  /*2c9b0*/  PRMT R14, RZ, 0x7610, R14 ;  /* 0x00007610ff0e7816 */ /* 0x000fcc000000000e */
[----:B------:R0:W4:Y:S02]  /*2c9c0*/  @!P0 LDG.E.U16 R14, desc[UR8][R16.64] ;  /* 0x00000008100e8981 */ /* 0x000124000c1e1500 */
[----:B0-----:R-:W-:-:S06]  /*2c9d0*/  PRMT R16, RZ, 0x7610, R16 ;  /* 0x00007610ff107816 */ /* 0x001fcc0000000010 */
[----:B------:R0:W4:Y:S01]  /*2c9e0*/  @!P0 LDG.E.U16 R16, desc[UR8][R18.64] ;  /* 0x0000000812108981 */ /* 0x000122000c1e1500 */
[----:B------:R-:W-:-:S03]  /*2c9f0*/  PRMT R17, RZ, 0x7610, R17 ;  /* 0x00007610ff117816 */ /* 0x000fc60000000011 */
[----:B------:R1:W-:Y:S01]  /*2ca00*/  STS.U16 [R60+UR5+0x9300], R46 ;  /* 0x0093002e3c007988 */ /* 0x0003e20008000405 */
[----:B0-----:R-:W-:-:S03]  /*2ca10*/  PRMT R19, RZ, 0x7610, R19 ;  /* 0x00007610ff137816 */ /* 0x001fc60000000013 */
[----:B-1----:R-:W4:Y:S01]  /*2ca20*/  LDL R46, [R1+0x2298] ;  /* 0x00229800012e7983 */ /* 0x002f220000100800 */
[----:B------:R-:W-:-:S03]  /*2ca30*/  PRMT R18, RZ, 0x7610, R18 ;  /* 0x00007610ff127816 */ /* 0x000fc60000000012 */
[----:B------:R0:W-:Y:S04]  /*2ca40*/  STS.U16 [R60+UR5+0x9500], R48 ;  /* 0x009500303c007988 */ /* 0x0001e80008000405 */
[----:B------:R1:W-:Y:S04]  /*2ca50*/  STS.U16 [R60+UR5+0x9540], R50 ;  /* 0x009540323c007988 */ /* 0x0003e80008000405 */
[----:B------:R1:W4:Y:S04]  /*2ca60*/  @!P1 LDG.E.U16 R17, desc[UR8][R20.64] ;  /* 0x0000000814119981 */ /* 0x000328000c1e1500 */
[----:B0-----:R-:W4:Y:S04]  /*2ca70*/  LDL R48, [R1+0x2310] ;  /* 0x0023100001307983 */ /* 0x001f280000100800 */
[----:B-1----:R-:W4:Y:S01]  /*2ca80*/  LDL R50, [R1+0x22d8] ;  /* 0x0022d80001327983 */ /* 0x002f220000100800 */
[----:B------:R-:W-:-:S02]  /*2ca90*/  @!P0 IMAD.MOV.U32 R20, RZ, RZ, R28 ;  /* 0x000000ffff148224 */ /* 0x000fc400078e001c */
[----:B------:R-:W-:Y:S01]  /*2caa0*/  @!P0 IMAD.MOV.U32 R21, RZ, RZ, R29 ;  /* 0x000000ffff158224 */ /* 0x000fe200078e001d */
[----:B------:R-:W4:Y:S04]  /*2cab0*/  LDL R28, [R1+0x22d0] ;  /* 0x0022d000011c7983 */ /* 0x000f280000100800 */
[----:B------:R-:W4:Y:S04]  /*2cac0*/  LDL R29, [R1+0x22c4] ;  /* 0x0022c400011d7983 */ /* 0x000f280000100800 */
[----:B------:R0:W4:Y:S02]  /*2cad0*/  @!P0 LDG.E.U16 R18, desc[UR8][R20.64] ;  /* 0x0000000814128981 */ /* 0x000124000c1e1500 */
[----:B0-----:R-:W-:-:S02]  /*2cae0*/  PRMT R21, RZ, 0x7610, R21 ;  /* 0x00007610ff157816 */ /* 0x001fc40000000015 */
[----:B---3--:R0:W3:Y:S02]  /*2caf0*/  @!P1 LDG.E.U16 R19, desc[UR8][R22.64] ;  /* 0x0000000816139981 */ /* 0x0080e4000c1e1500 */
[----:B0-----:R-:W-:Y:S02]  /*2cb00*/  @!P0 IMAD.MOV.U32 R22, RZ, RZ, R26 ;  /* 0x000000ffff168224 */ /* 0x001fe400078e001a */
[----:B------:R-:W-:Y:S01]  /*2cb10*/  @!P0 IMAD.MOV.U32 R23, RZ, RZ, R27 ;  /* 0x000000ffff178224 */ /* 0x000fe200078e001b */
[----:B------:R-:W3:Y:S04]  /*2cb20*/  LDL R26, [R1+0x21e8] ;  /* 0x0021e800011a7983 */ /* 0x000ee80000100800 */
[----:B------:R-:W3:Y:S04]  /*2cb30*/  LDL R27, [R1+0x21dc] ;  /* 0x0021dc00011b7983 */ /* 0x000ee80000100800 */
[----:B--2---:R0:W2:Y:S02]  /*2cb40*/  @!P1 LDG.E.U16 R21, desc[UR8][R24.64] ;  /* 0x0000000818159981 */ /* 0x0040a4000c1e1500 */
[----:B0-----:R-:W-:-:S02]  /*2cb50*/  @!P0 IMAD.MOV.U32 R24, RZ, RZ, R44 ;  /* 0x000000ffff188224 */ /* 0x001fc400078e002c */
[----:B------:R-:W-:Y:S01]  /*2cb60*/  @!P0 IMAD.MOV.U32 R25, RZ, RZ, R45 ;  /* 0x000000ffff198224 */ /* 0x000fe200078e002d */
[----:B------:R-:W2:Y:S04]  /*2cb70*/  LDL R44, [R1+0x2318] ;  /* 0x00231800012c7983 */ /* 0x000ea80000100800 */
[----:B------:R-:W2:Y:S01]  /*2cb80*/  LDL R45, [R1+0x230c] ;  /* 0x00230c00012d7983 */ /* 0x000ea20000100800 */
[----:B------:R-:W-:-:S06]  /*2cb90*/  PRMT R20, RZ, 0x7610, R20 ;  /* 0x00007610ff147816 */ /* 0x000fcc0000000014 */
[----:B------:R0:W2:Y:S02]  /*2cba0*/  @!P0 LDG.E.U16 R20, desc[UR8][R22.64] ;  /* 0x0000000816148981 */ /* 0x0000a4000c1e1500 */
[----:B0-----:R-:W-:Y:S02]  /*2cbb0*/  PRMT R22, RZ, 0x7610, R22 ;  /* 0x00007610ff167816 */ /* 0x001fe40000000016 */
[----:B------:R-:W-:-:S04]  /*2cbc0*/  PRMT R23, RZ, 0x7610, R23 ;  /* 0x00007610ff177816 */ /* 0x000fc80000000017 */
[----:B------:R0:W2:Y:S04]  /*2cbd0*/  @!P0 LDG.E.U16 R22, desc[UR8][R24.64] ;  /* 0x0000000818168981 */ /* 0x0000a8000c1e1500 */
[----:B------:R1:W-:Y:S01]  /*2cbe0*/  STS.U16 [R60+UR5+0x9740], R52 ;  /* 0x009740343c007988 */ /* 0x0003e20008000405 */
[----:B0-----:R-:W-:Y:S02]  /*2cbf0*/  PRMT R24, RZ, 0x7610, R24 ;  /* 0x00007610ff187816 */ /* 0x001fe40000000018 */
[----:B------:R-:W-:Y:S01]  /*2cc00*/  PRMT R25, RZ, 0x7610, R25 ;  /* 0x00007610ff197816 */ /* 0x000fe20000000019 */
[----:B-1----:R-:W2:Y:S05]  /*2cc10*/  LDL R52, [R1+0x2358] ;  /* 0x0023580001347983 */ /* 0x002eaa0000100800 */
[----:B----4-:R0:W4:Y:S02]  /*2cc20*/  @!P0 LDG.E.U16 R25, desc[UR8][R28.64] ;  /* 0x000000081c198981 */ /* 0x010124000c1e1500 */
[----:B0-----:R-:W-:-:S02]  /*2cc30*/  @!P1 IMAD.MOV.U32 R28, RZ, RZ, R50 ;  /* 0x000000ffff1c9224 */ /* 0x001fc400078e0032 */
[----:B------:R-:W-:Y:S01]  /*2cc40*/  @!P1 IMAD.MOV.U32 R29, RZ, RZ, R51 ;  /* 0x000000ffff1d9224 */ /* 0x000fe200078e0033 */
[----:B------:R-:W4:Y:S04]  /*2cc50*/  LDL R50, [R1+0x2220] ;  /* 0x0022200001327983 */ /* 0x000f280000100800 */
[----:B------:R-:W4:Y:S04]  /*2cc60*/  LDL R51, [R1+0x2214] ;  /* 0x0022140001337983 */ /* 0x000f280000100800 */
[----:B---3--:R0:W3:Y:S02]  /*2cc70*/  @!P1 LDG.E.U16 R23, desc[UR8][R26.64] ;  /* 0x000000081a179981 */ /* 0x0080e4000c1e1500 */
[----:B0-----:R-:W-:-:S02]  /*2cc80*/  @!P1 IMAD.MOV.U32 R26, RZ, RZ, R46 ;  /* 0x000000ffff1a9224 */ /* 0x001fc400078e002e */
[----:B------:R-:W-:Y:S01]  /*2cc90*/  @!P1 IMAD.MOV.U32 R27, RZ, RZ, R47 ;  /* 0x000000ffff1b9224 */ /* 0x000fe200078e002f */
[----:B------:R-:W3:Y:S04]  /*2cca0*/  LDL R46, [R1+0x2350] ;  /* 0x00235000012e7983 */ /* 0x000ee80000100800 */
[----:B------:R-:W4:Y:S04]  /*2ccb0*/  LDL R47, [R1+0x2344] ;  /* 0x00234400012f7983 */ /* 0x000f280000100800 */
[----:B------:R0:W4:Y:S02]  /*2ccc0*/  @!P1 LDG.E.U16 R24, desc[UR8][R26.64] ;  /* 0x000000081a189981 */ /* 0x000124000c1e1500 */
[----:B0-----:R-:W-:-:S02]  /*2ccd0*/  PRMT R26, RZ, 0x7610, R26 ;  /* 0x00007610ff1a7816 */ /* 0x001fc4000000001a */
[----:B------:R-:W-:-:S04]  /*2cce0*/  PRMT R27, RZ, 0x7610, R27 ;  /* 0x00007610ff1b7816 */ /* 0x000fc8000000001b */
[----:B------:R0:W4:Y:S02]  /*2ccf0*/  @!P1 LDG.E.U16 R26, desc[UR8][R28.64] ;  /* 0x000000081c1a9981 */ /* 0x000124000c1e1500 */
[----:B0-----:R-:W-:Y:S02]  /*2cd00*/  @!P0 IMAD.MOV.U32 R28, RZ, RZ, R48 ;  /* 0x000000ffff1c8224 */ /* 0x001fe400078e0030 */
[----:B------:R-:W-:Y:S01]  /*2cd10*/  @!P0 IMAD.MOV.U32 R29, RZ, RZ, R49 ;  /* 0x000000ffff1d8224 */ /* 0x000fe200078e0031 */
[----:B------:R-:W-:Y:S01]  /*2cd20*/  PRMT R61, RZ, 0x7610, R61 ;  /* 0x00007610ff3d7816 */ /* 0x000fe2000000003d */
[----:B------:R-:W4:Y:S04]  /*2cd30*/  LDL R49, [R1+0x2254] ;  /* 0x0022540001317983 */ /* 0x000f280000100800 */
[----:B------:R2:W4:Y:S04]  /*2cd40*/  @!P0 LDG.E.U16 R27, desc[UR8][R28.64] ;  /* 0x000000081c1b8981 */ /* 0x000528000c1e1500 */
[----:B------:R-:W4:Y:S04]  /*2cd50*/  LDL R48, [R1+0x2260] ;  /* 0x0022600001307983 */ /* 0x000f280000100800 */
[----:B------:R0:W4:Y:S01]  /*2cd60*/  @!P0 LDG.E.U16 R61, desc[UR8][R30.64] ;  /* 0x000000081e3d8981 */ /* 0x000122000c1e1500 */
[----:B--2---:R-:W-:-:S02]  /*2cd70*/  @!P1 IMAD.MOV.U32 R28, RZ, RZ, R44 ;  /* 0x000000ffff1c9224 */ /* 0x004fc400078e002c */
[----:B------:R-:W-:Y:S01]  /*2cd80*/  @!P1 IMAD.MOV.U32 R29, RZ, RZ, R45 ;  /* 0x000000ffff1d9224 */ /* 0x000fe200078e002d */
[----:B------:R-:W2:Y:S04]  /*2cd90*/  LDL R44, [R1+0x2228] ;  /* 0x00222800012c7983 */ /* 0x000ea80000100800 */
[----:B------:R-:W2:Y:S01]  /*2cda0*/  LDL R45, [R1+0x221c] ;  /* 0x00221c00012d7983 */ /* 0x000ea20000100800 */
[----:B0-----:R-:W-:Y:S02]  /*2cdb0*/  PRMT R30, RZ, 0x7610, R30 ;  /* 0x00007610ff1e7816 */ /* 0x001fe4000000001e */
[----:B------:R-:W-:-:S04]  /*2cdc0*/  PRMT R31, RZ, 0x7610, R31 ;  /* 0x00007610ff1f7816 */ /* 0x000fc8000000001f */
[----:B------:R3:W2:Y:S01]  /*2cdd0*/  @!P1 LDG.E.U16 R30, desc[UR8][R28.64] ;  /* 0x000000081c1e9981 */ /* 0x0006a2000c1e1500 */
[----:B------:R-:W-:Y:S02]  /*2cde0*/  PRMT R32, RZ, 0x7610, R32 ;  /* 0x00007610ff207816 */ /* 0x000fe40000000020 */
[----:B------:R-:W-:Y:S01]  /*2cdf0*/  PRMT R33, RZ, 0x7610, R33 ;  /* 0x00007610ff217816 */ /* 0x000fe20000000021 */
[----:B---3--:R-:W-:Y:S02]  /*2ce00*/  @!P0 IMAD.MOV.U32 R28, RZ, RZ, R46 ;  /* 0x000000ffff1c8224 */ /* 0x008fe400078e002e */
[----:B----4-:R-:W-:Y:S01]  /*2ce10*/  @!P0 IMAD.MOV.U32 R29, RZ, RZ, R47 ;  /* 0x000000ffff1d8224 */ /* 0x010fe200078e002f */
[----:B------:R-:W3:Y:S04]  /*2ce20*/  LDL R46, [R1+0x2268] ;  /* 0x00226800012e7983 */ /* 0x000ee80000100800 */
[----:B------:R-:W4:Y:S04]  /*2ce30*/  LDL R47, [R1+0x225c] ;  /* 0x00225c00012f7983 */ /* 0x000f280000100800 */
[----:B------:R0:W3:Y:S02]  /*2ce40*/  @!P0 LDG.E.U16 R31, desc[UR8][R28.64] ;  /* 0x000000081c1f8981 */ /* 0x0000e4000c1e1500 */
[----:B0-----:R-:W-:-:S02]  /*2ce50*/  @!P1 IMAD.MOV.U32 R28, RZ, RZ, R52 ;  /* 0x000000ffff1c9224 */ /* 0x001fc400078e0034 */
[----:B------:R-:W-:-:S05]  /*2ce60*/  @!P1 IMAD.MOV.U32 R29, RZ, RZ, R3 ;  /* 0x000000ffff1d9224 */ /* 0x000fca00078e0003 */
[----:B------:R0:W3:Y:S04]  /*2ce70*/  @!P1 LDG.E.U16 R32, desc[UR8][R28.64] ;  /* 0x000000081c209981 */ /* 0x0000e8000c1e1500 */
[----:B------:R1:W-:Y:S01]  /*2ce80*/  STL [R1+0x2378], R3 ;  /* 0x0023780301007387 */ /* 0x0003e20000100800 */
[----:B0-----:R-:W-:Y:S02]  /*2ce90*/  @!P0 IMAD.MOV.U32 R28, RZ, RZ, R50 ;  /* 0x000000ffff1c8224 */ /* 0x001fe400078e0032 */
[----:B------:R-:W-:Y:S01]  /*2cea0*/  @!P0 IMAD.MOV.U32 R29, RZ, RZ, R51 ;  /* 0x000000ffff1d8224 */ /* 0x000fe200078e0033 */
[----:B-1----:R-:W3:Y:S04]  /*2ceb0*/  LDL.LU R3, [R1+0x231c] ;  /* 0x00231c0001037983 */ /* 0x002ee80000300800 */
[----:B------:R0:W-:Y:S04]  /*2cec0*/  STS.U16 [R60+UR5+0x9700], R53 ;  /* 0x009700353c007988 */ /* 0x0001e80008000405 */
[----:B------:R2:W3:Y:S01]  /*2ced0*/  @!P0 LDG.E.U16 R33, desc[UR8][R28.64] ;  /* 0x000000081c218981 */ /* 0x0004e2000c1e1500 */
[----:B------:R-:W-:-:S03]  /*2cee0*/  PRMT R34, RZ, 0x7610, R34 ;  /* 0x00007610ff227816 */ /* 0x000fc60000000022 */
[----:B------:R-:W3:Y:S04]  /*2cef0*/  LDL R52, [R1+0x22d4] ;  /* 0x0022d40001347983 */ /* 0x000ee80000100800 */
[----:B------:R-:W3:Y:S01]  /*2cf00*/  LDL R51, [R1+0x22e0] ;  /* 0x0022e00001337983 */ /* 0x000ee20000100800 */
[----:B------:R-:W-:-:S03]  /*2cf10*/  PRMT R35, RZ, 0x7610, R35 ;  /* 0x00007610ff237816 */ /* 0x000fc60000000023 */
[----:B------:R-:W3:Y:S04]  /*2cf20*/  LDL R50, [R1+0x22dc] ;  /* 0x0022dc0001327983 */ /* 0x000ee80000100800 */
[----:B0-----:R-:W3:Y:S01]  /*2cf30*/  LDL R53, [R1+0x22a8] ;  /* 0x0022a80001357983 */ /* 0x001ee20000100800 */
[----:B--2---:R-:W-:Y:S02]  /*2cf40*/  @!P1 IMAD.MOV.U32 R28, RZ, RZ, R44 ;  /* 0x000000ffff1c9224 */ /* 0x004fe400078e002c */
[----:B------:R-:W-:Y:S01]  /*2cf50*/  @!P1 IMAD.MOV.U32 R29, RZ, RZ, R45 ;  /* 0x000000ffff1d9224 */ /* 0x000fe200078e002d */
[----:B------:R-:W2:Y:S04]  /*2cf60*/  LDL R44, [R1+0x22a0] ;  /* 0x0022a000012c7983 */ /* 0x000ea80000100800 */
[----:B------:R-:W2:Y:S04]  /*2cf70*/  LDL R45, [R1+0x2294] ;  /* 0x00229400012d7983 */ /* 0x000ea80000100800 */
[----:B------:R0:W-:Y:S04]  /*2cf80*/  STS.U16 [R60+UR5+0x9900], R54 ;  /* 0x009900363c007988 */ /* 0x0001e80008000405 */
[----:B------:R1:W2:Y:S04]  /*2cf90*/  @!P1 LDG.E.U16 R34, desc[UR8][R28.64] ;  /* 0x000000081c229981 */ /* 0x0002a8000c1e1500 */
[----:B0-----:R-:W2:Y:S01]  /*2cfa0*/  LDL R54, [R1+0x229c] ;  /* 0x00229c0001367983 */ /* 0x001ea20000100800 */
[----:B-1----:R-:W-:-:S02]  /*2cfb0*/  @!P0 IMAD.MOV.U32 R28, RZ, RZ, R48 ;  /* 0x000000ffff1c8224 */ /* 0x002fc400078e0030 */
[----:B------:R-:W-:Y:S01]  /*2cfc0*/  @!P0 IMAD.MOV.U32 R29, RZ, RZ, R49 ;  /* 0x000000ffff1d8224 */ /* 0x000fe200078e0031 */
[----:B------:R-:W2:Y:S04]  /*2cfd0*/  LDL R48, [R1+0x2314] ;  /* 0x0023140001307983 */ /* 0x000ea80000100800 */
[----:B------:R-:W2:Y:S04]  /*2cfe0*/  LDL R49, [R1+0x22e8] ;  /* 0x0022e80001317983 */ /* 0x000ea80000100800 */
[----:B------:R4:W2:Y:S01]  /*2cff0*/  @!P0 LDG.E.U16 R35, desc[UR8][R28.64] ;  /* 0x000000081c238981 */ /* 0x0008a2000c1e1500 */
[----:B------:R-:W-:Y:S01]  /*2d000*/  PRMT R36, RZ, 0x7610, R36 ;  /* 0x00007610ff247816 */ /* 0x000fe20000000024 */
[----:B----4-:R-:W-:-:S02]  /*2d010*/  @!P1 IMAD.MOV.U32 R29, RZ, RZ, R47 ;  /* 0x000000ffff1d9224 */ /* 0x010fc400078e002f */
[----:B------:R-:W4:Y:S01]  /*2d020*/  LDL R47, [R1+0x2320] ;  /* 0x00232000012f7983 */ /* 0x000f220000100800 */
[----:B---3--:R-:W-:-:S03]  /*2d030*/  @!P1 IMAD.MOV.U32 R28, RZ, RZ, R46 ;  /* 0x000000ffff1c9224 */ /* 0x008fc600078e002e */
[----:B------:R-:W3:Y:S04]  /*2d040*/  LDL R46, [R1+0x2328] ;  /* 0x00232800012e7983 */ /* 0x000ee80000100800 */
[----:B------:R2:W3:Y:S02]  /*2d050*/  @!P1 LDG.E.U16 R36, desc[UR8][R28.64] ;  /* 0x000000081c249981 */ /* 0x0004e4000c1e1500 */
[----:B--2---:R-:W-:Y:S02]  /*2d060*/  @!P0 IMAD.MOV.U32 R28, RZ, RZ, R44 ;  /* 0x000000ffff1c8224 */ /* 0x004fe400078e002c */
[----:B------:R-:W-:Y:S01]  /*2d070*/  @!P0 IMAD.MOV.U32 R29, RZ, RZ, R45 ;  /* 0x000000ffff1d8224 */ /* 0x000fe200078e002d */
[----:B------:R-:W2:Y:S04]  /*2d080*/  LDL R44, [R1+0x2364] ;  /* 0x00236400012c7983 */ /* 0x000ea80000100800 */
[----:B------:R-:W2:Y:S01]  /*2d090*/  LDL R45, [R1+0x235c] ;  /* 0x00235c00012d7983 */ /* 0x000ea20000100800 */
[----:B------:R-:W-:-:S02]  /*2d0a0*/  PRMT R37, RZ, 0x7610, R37 ;  /* 0x00007610ff257816 */ /* 0x000fc40000000025 */
        /* <DEDUP_REMOVED lines=15> */
[----:B0-----:R-:W-:Y:S01]  /*2d1a0*/  @!P0 IMAD.MOV.U32 R29, RZ, RZ, R48 ;  /* 0x000000ffff1d8224 */ /* 0x001fe200078e0030 */
[----:B------:R-:W-:Y:S01]  /*2d1b0*/  PRMT R43, RZ, 0x7610, R43 ;  /* 0x00007610ff2b7816 */ /* 0x000fe2000000002b */
[----:B----4-:R-:W-:-:S05]  /*2d1c0*/  @!P0 IMAD.MOV.U32 R28, RZ, RZ, R47 ;  /* 0x000000ffff1c8224 */ /* 0x010fca00078e002f */
[----:B------:R3:W4:Y:S02]  /*2d1d0*/  @!P0 LDG.E.U16 R41, desc[UR8][R28.64] ;  /* 0x000000081c298981 */ /* 0x000724000c1e1500 */
[----:B---3--:R-:W-:Y:S02]  /*2d1e0*/  @!P1 IMAD.MOV.U32 R28, RZ, RZ, R46 ;  /* 0x000000ffff1c9224 */ /* 0x008fe400078e002e */
[----:B------:R-:W-:-:S05]  /*2d1f0*/  @!P1 IMAD.MOV.U32 R29, RZ, RZ, R3 ;  /* 0x000000ffff1d9224 */ /* 0x000fca00078e0003 */
[----:B------:R2:W3:Y:S02]  /*2d200*/  @!P1 LDG.E.U16 R42, desc[UR8][R28.64] ;  /* 0x000000081c2a9981 */ /* 0x0004e4000c1e1500 */
[----:B--2---:R-:W-:Y:S02]  /*2d210*/  @!P1 IMAD.MOV.U32 R28, RZ, RZ, R44 ;  /* 0x000000ffff1c9224 */ /* 0x004fe400078e002c */
[----:B------:R-:W-:-:S05]  /*2d220*/  @!P1 IMAD.MOV.U32 R29, RZ, RZ, R45 ;  /* 0x000000ffff1d9224 */ /* 0x000fca00078e002d */
[----:B------:R0:W2:Y:S04]  /*2d230*/  @!P1 LDG.E.U16 R43, desc[UR8][R28.64] ;  /* 0x000000081c2b9981 */ /* 0x0000a8000c1e1500 */
[----:B------:R-:W-:Y:S04]  /*2d240*/  STS.U16 [R60+UR5+0x9940], R24 ;  /* 0x009940183c007988 */ /* 0x000fe80008000405 */
[----:B------:R-:W-:Y:S04]  /*2d250*/  STS.U16 [R60+UR5+0x9b40], R25 ;  /* 0x009b40193c007988 */ /* 0x000fe80008000405 */
[----:B------:R-:W-:Y:S04]  /*2d260*/  STS.U16 [R60+UR5+0x9b00], R26 ;  /* 0x009b001a3c007988 */ /* 0x000fe80008000405 */
[----:B------:R-:W-:Y:S04]  /*2d270*/  STS.U16 [R60+UR5+0x9d00], R27 ;  /* 0x009d001b3c007988 */ /* 0x000fe80008000405 */
        /* <DEDUP_REMOVED lines=11> */
[----:B------:R-:W-:Y:S01]  /*2d330*/  STS.U16 [R0+UR5+0x8980], R12 ;  /* 0x0089800c00007988 */ /* 0x000fe20008000405 */
[----:B------:R-:W1:Y:S03]  /*2d340*/  S2R R57, SR_TID.X ;  /* 0x0000000000397919 */ /* 0x000e660000002100 */
        /* <DEDUP_REMOVED lines=19> */
[C---:B-1----:R-:W-:Y:S01]  /*2d480*/  LOP3.LUT R60, R57.reuse, 0x7, RZ, 0xc0, !PT ;  /* 0x00000007393c7812 */ /* 0x042fe200078ec0ff */
[----:B------:R-:W-:-:S04]  /*2d490*/  IMAD.SHL.U32 R58, R57, 0x2, RZ ;  /* 0x00000002393a7824 */ /* 0x000fc800078e00ff */
[C---:B------:R-:W-:Y:S02]  /*2d4a0*/  IMAD R59, R60.reuse, 0x210, RZ ;  /* 0x000002103c3b7824 */ /* 0x040fe400078e02ff */
[----:B------:R-:W-:-:S05]  /*2d4b0*/  IMAD R60, R60, 0x90, RZ ;  /* 0x000000903c3c7824 */ /* 0x000fca00078e02ff */
[--C-:B0-----:R-:W-:Y:S01]  /*2d4c0*/  LOP3.LUT R28, R60, 0x30, R58.reuse, 0x78, !PT ;  /* 0x000000303c1c7812 */ /* 0x101fe200078e783a */
[----:B------:R0:W-:Y:S04]  /*2d4d0*/  STL.64 [R1+0x2380], R2 ;  /* 0x0023800201007387 */ /* 0x0001e80000100a00 */
[----:B----4-:R-:W-:Y:S04]  /*2d4e0*/  STS.U16 [R0+UR5+0x9d80], R41 ;  /* 0x009d802900007988 */ /* 0x010fe80008000405 */
[----:B---3--:R-:W-:Y:S04]  /*2d4f0*/  STS.U16 [R0+UR5+0x9dc0], R42 ;  /* 0x009dc02a00007988 */ /* 0x008fe80008000405 */
[----:B------:R-:W-:Y:S04]  /*2d500*/  STS.U16 [R0+UR5+0x9fc0], R61 ;  /* 0x009fc03d00007988 */ /* 0x000fe80008000405 */
[----:B--2---:R-:W-:Y:S01]  /*2d510*/  STS.U16 [R0+UR5+0x9f80], R43 ;  /* 0x009f802b00007988 */ /* 0x004fe20008000405 */
[----:B------:R-:W-:Y:S06]  /*2d520*/  BAR.SYNC.DEFER_BLOCKING 0x0 ;  /* 0x0000000000007b1d */ /* 0x000fec0000010000 */
[----:B------:R-:W1:Y:S04]  /*2d530*/  LDSM.16.M88.4 R32, [R28+UR5+0x8000] ;  /* 0x008000051c20783b */ /* 0x000e680008000200 */
[----:B------:R-:W2:Y:S04]  /*2d540*/  LDSM.16.M88.4 R36, [R28+UR5+0x8800] ;  /* 0x008800051c24783b */ /* 0x000ea80008000200 */
[----:B------:R-:W3:Y:S04]  /*2d550*/  LDSM.16.M88.4 R40, [R28+UR5+0x8c00] ;  /* 0x008c00051c28783b */ /* 0x000ee80008000200 */
[----:B------:R-:W4:Y:S04]  /*2d560*/  LDSM.16.M88.4 R44, [R28+UR5+0x9000] ;  /* 0x009000051c2c783b */ /* 0x000f280008000200 */
[----:B------:R-:W2:Y:S01]  /*2d570*/  LDSM.16.M88.4 R24, [R28+UR5+0x8400] ;  /* 0x008400051c18783b */ /* 0x000ea20008000200 */
[----:B------:R-:W-:Y:S01]  /*2d580*/  IMAD.SHL.U32 R57, R57, 0x100, RZ ;  /* 0x0000010039397824 */ /* 0x000fe200078e00ff */
[----:B0-----:R-:W-:-:S02]  /*2d590*/  LOP3.LUT R3, R59, 0x10, R58, 0x78, !PT ;  /* 0x000000103b037812 */ /* 0x001fc400078e783a */
[----:B------:R-:W0:Y:S04]  /*2d5a0*/  LDSM.16.M88.4 R48, [R28+UR5+0x9400] ;  /* 0x009400051c30783b */ /* 0x000e280008000200 */
[----:B------:R-:W0:Y:S01]  /*2d5b0*/  LDSM.16.M88.4 R52, [R28+UR5+0x9800] ;  /* 0x009800051c34783b */ /* 0x000e220008000200 */
[----:B-1----:R-:W-:Y:S02]  /*2d5c0*/  IMAD.MOV.U32 R0, RZ, RZ, R35 ;  /* 0x000000ffff007224 */ /* 0x002fe400078e0023 */
[----:B------:R-:W-:Y:S01]  /*2d5d0*/  IMAD.MOV.U32 R2, RZ, RZ, R34 ;  /* 0x000000ffff027224 */ /* 0x000fe200078e0022 */
[----:B------:R-:W-:Y:S04]  /*2d5e0*/  STL.64 [R1+0x10], R32 ;  /* 0x0000102001007387 */ /* 0x000fe80000100a00 */
[----:B------:R-:W-:Y:S04]  /*2d5f0*/  STL.64 [R1+0x18], R34 ;  /* 0x0000182201007387 */ /* 0x000fe80000100a00 */
[----:B------:R-:W-:Y:S04]  /*2d600*/  STL [R1+0x3344], R0 ;  /* 0x0033440001007387 */ /* 0x000fe80000100800 */
[----:B------:R-:W-:Y:S04]  /*2d610*/  STL [R1+0x3340], R2 ;  /* 0x0033400201007387 */ /* 0x000fe80000100800 */
[----:B--2---:R-:W-:Y:S04]  /*2d620*/  STL.64 [R1+0x35f8], R38 ;  /* 0x0035f82601007387 */ /* 0x004fe80000100a00 */
[----:B------:R-:W-:Y:S04]  /*2d630*/  STL.64 [R1+0x35f0], R36 ;  /* 0x0035f02401007387 */ /* 0x000fe80000100a00 */
[----:B---3--:R-:W-:Y:S04]  /*2d640*/  STL.64 [R1+0x35e8], R42 ;  /* 0x0035e82a01007387 */ /* 0x008fe80000100a00 */
[----:B------:R-:W-:Y:S04]  /*2d650*/  STL.64 [R1+0x35e0], R40 ;  /* 0x0035e02801007387 */ /* 0x000fe80000100a00 */
[----:B----4-:R-:W-:Y:S04]  /*2d660*/  STL.64 [R1+0x35d8], R46 ;  /* 0x0035d82e01007387 */ /* 0x010fe80000100a00 */
[----:B------:R-:W-:Y:S04]  /*2d670*/  STL.64 [R1+0x35d0], R44 ;  /* 0x0035d02c01007387 */ /* 0x000fe80000100a00 */
[----:B------:R-:W-:Y:S04]  /*2d680*/  STL.64 [R1], R24 ;  /* 0x0000001801007387 */ /* 0x000fe80000100a00 */
[----:B------:R-:W-:Y:S04]  /*2d690*/  STL.64 [R1+0x8], R26 ;  /* 0x0000081a01007387 */ /* 0x000fe80000100a00 */
[----:B------:R1:W-:Y:S04]  /*2d6a0*/  STL.64 [R1+0x3600], R24 ;  /* 0x0036001801007387 */ /* 0x0003e80000100a00 */
[----:B-1----:R-:W2:Y:S04]  /*2d6b0*/  LDL.LU.64 R24, [R1+0xb30] ;  /* 0x000b300001187983 */ /* 0x002ea80000300a00 */
[----:B------:R-:W2:Y:S01]  /*2d6c0*/  LDL.LU.64 R26, [R1+0xb38] ;  /* 0x000b3800011a7983 */ /* 0x000ea20000300a00 */
[----:B------:R-:W-:-:S03]  /*2d6d0*/  LOP3.LUT R3, R3, 0x1000, R57, 0xf8, !PT ;  /* 0x0000100003037812 */ /* 0x000fc600078ef839 */
[----:B------:R-:W1:Y:S04]  /*2d6e0*/  LDSM.16.M88.4 R56, [R28+UR5+0x9c00] ;  /* 0x009c00051c38783b */ /* 0x000e680008000200 */
[----:B------:R-:W-:Y:S04]  /*2d6f0*/  LDSM.16.MT88.4 R8, [R3+UR5] ;  /* 0x000000050308783b */ /* 0x000fe80008004200 */
[----:B------:R-:W3:Y:S04]  /*2d700*/  LDSM.16.MT88.4 R16, [R3+UR5+0x100] ;  /* 0x000100050310783b */ /* 0x000ee80008004200 */
[----:B------:R-:W4:Y:S04]  /*2d710*/  LDSM.16.MT88.4 R4, [R3+UR5+0x180] ;  /* 0x000180050304783b */ /* 0x000f280008004200 */
[----:B0-----:R-:W-:Y:S04]  /*2d720*/  STL.64 [R1+0x35c8], R50 ;  /* 0x0035c83201007387 */ /* 0x001fe80000100a00 */
[----:B------:R0:W-:Y:S04]  /*2d730*/  STL.64 [R1+0x35c0], R48 ;  /* 0x0035c03001007387 */ /* 0x0001e80000100a00 */
[----:B------:R-:W-:Y:S04]  /*2d740*/  STL.64 [R1+0x35b8], R54 ;  /* 0x0035b83601007387 */ /* 0x000fe80000100a00 */
[----:B------:R0:W-:Y:S04]  /*2d750*/  STL.64 [R1+0x35b0], R52 ;  /* 0x0035b03401007387 */ /* 0x0001e80000100a00 */
[----:B------:R-:W2:Y:S04]  /*2d760*/  LDL.LU.64 R36, [R1+0xa40] ;  /* 0x000a400001247983 */ /* 0x000ea80000300a00 */
[----:B------:R-:W2:Y:S04]  /*2d770*/  LDL.LU.64 R38, [R1+0xa48] ;  /* 0x000a480001267983 */ /* 0x000ea80000300a00 */
[----:B------:R-:W2:Y:S04]  /*2d780*/  LDL.LU.64 R40, [R1+0x960] ;  /* 0x0009600001287983 */ /* 0x000ea80000300a00 */
[----:B------:R-:W2:Y:S04]  /*2d790*/  LDL.LU.64 R42, [R1+0x968] ;  /* 0x00096800012a7983 */ /* 0x000ea80000300a00 */
[----:B------:R-:W2:Y:S04]  /*2d7a0*/  LDL.LU.64 R44, [R1+0x8a0] ;  /* 0x0008a000012c7983 */ /* 0x000ea80000300a00 */
[----:B------:R-:W2:Y:S04]  /*2d7b0*/  LDL.LU.64 R46, [R1+0x8a8] ;  /* 0x0008a800012e7983 */ /* 0x000ea80000300a00 */
[----:B------:R-:W2:Y:S04]  /*2d7c0*/  LDSM.16.MT88.4 R12, [R3+UR5+0x80] ;  /* 0x00008005030c783b */ /* 0x000ea80008004200 */
[----:B0-----:R-:W2:Y:S04]  /*2d7d0*/  LDL.LU.64 R48, [R1+0x860] ;  /* 0x0008600001307983 */ /* 0x001ea80000300a00 */
[----:B------:R-:W2:Y:S04]  /*2d7e0*/  LDL.LU.64 R50, [R1+0x868] ;  /* 0x0008680001327983 */ /* 0x000ea80000300a00 */
[----:B------:R-:W2:Y:S04]  /*2d7f0*/  LDL.LU.64 R52, [R1+0x820] ;  /* 0x0008200001347983 */ /* 0x000ea80000300a00 */
[----:B------:R-:W2:Y:S04]  /*2d800*/  LDL.LU.64 R54, [R1+0x828] ;  /* 0x0008280001367983 */ /* 0x000ea80000300a00 */
[----:B------:R-:W2:Y:S04]  /*2d810*/  LDL.LU.64 R28, [R1+0xb00] ;  /* 0x000b0000011c7983 */ /* 0x000ea80000300a00 */
[----:B------:R-:W2:Y:S04]  /*2d820*/  LDL.LU.64 R30, [R1+0xb08] ;  /* 0x000b0800011e7983 */ /* 0x000ea80000300a00 */
[----:B------:R-:W2:Y:S04]  /*2d830*/  LDL.LU.64 R20, [R1+0xa10] ;  /* 0x000a100001147983 */ /* 0x000ea80000300a00 */
[----:B------:R-:W2:Y:S04]  /*2d840*/  LDL.LU.64 R22, [R1+0xa18] ;  /* 0x000a180001167983 */ /* 0x000ea80000300a00 */
[----:B-1----:R-:W-:Y:S04]  /*2d850*/  STL [R1+0x335c], R58 ;  /* 0x00335c3a01007387 */ /* 0x002fe80000100800 */
[----:B------:R-:W-:Y:S04]  /*2d860*/  STL [R1+0x3358], R59 ;  /* 0x0033583b01007387 */ /* 0x000fe80000100800 */
[----:B---3--:R-:W-:Y:S04]  /*2d870*/  STL.64 [R1+0x35a8], R18 ;  /* 0x0035a81201007387 */ /* 0x008fe80000100a00 */
[----:B------:R0:W-:Y:S04]  /*2d880*/  STL.64 [R1+0x35a0], R16 ;  /* 0x0035a01001007387 */ /* 0x0001e80000100a00 */
[----:B0-----:R-:W3:Y:S04]  /*2d890*/  LDL.LU.64 R16, [R1+0x6a0] ;  /* 0x0006a00001107983 */ /* 0x001ee80000300a00 */
[----:B------:R-:W3:Y:S04]  /*2d8a0*/  LDL.LU.64 R18, [R1+0x6a8] ;  /* 0x0006a80001127983 */ /* 0x000ee80000300a00 */
[----:B----4-:R-:W-:Y:S04]  /*2d8b0*/  STL.64 [R1+0x3588], R6 ;  /* 0x0035880601007387 */ /* 0x010fe80000100a00 */
[----:B------:R0:W-:Y:S04]  /*2d8c0*/  STL.64 [R1+0x3580], R4 ;  /* 0x0035800401007387 */ /* 0x0001e80000100a00 */
[----:B0-----:R-:W4:Y:S04]  /*2d8d0*/  LDL.LU.64 R4, [R1+0x810] ;  /* 0x0008100001047983 */ /* 0x001f280000300a00 */
[----:B------:R-:W4:Y:S01]  /*2d8e0*/  LDL.LU.64 R6, [R1+0x818] ;  /* 0x0008180001067983 */ /* 0x000f220000300a00 */
[----:B--2---:R-:W-:-:S15]  /*2d8f0*/  HMMA.16816.F32 R24, R8, R32, R24 ;  /* 0x000000200818723c */ /* 0x004fde0000001818 */
[----:B------:R-:W-:-:S04]  /*2d900*/  NOP ;  /* 0x0000000000007918 */ /* 0x000fc80000000000 */
[----:B------:R0:W-:Y:S04]  /*2d910*/  STL.64 [R1+0x440], R24 ;  /* 0x0004401801007387 */ /* 0x0001e80000100a00 */
[----:B------:R-:W-:Y:S04]  /*2d920*/  STL.64 [R1+0x448], R26 ;  /* 0x0004481a01007387 */ /* 0x000fe80000100a00 */
[----:B0-----:R-:W2:Y:S02]  /*2d930*/  LDL.LU.64 R24, [R1+0x3600] ;  /* 0x0036000001187983 */ /* 0x001ea40000300a00 */
[----:B--2---:R-:W-:-:S15]  /*2d940*/  HMMA.16816.F32 R36, R8, R24, R36 ;  /* 0x000000180824723c */ /* 0x004fde0000001824 */
[----:B------:R-:W-:-:S04]  /*2d950*/  NOP ;  /* 0x0000000000007918 */ /* 0x000fc80000000000 */
[----:B------:R-:W-:Y:S04]  /*2d960*/  STL.64 [R1+0x430], R36 ;  /* 0x0004302401007387 */ /* 0x000fe80000100a00 */
[----:B------:R0:W-:Y:S04]  /*2d970*/  STL.64 [R1+0x438], R38 ;  /* 0x0004382601007387 */ /* 0x0001e80000100a00 */
[----:B0-----:R-:W2:Y:S04]  /*2d980*/  LDL.LU.64 R38, [R1+0x35f8] ;  /* 0x0035f80001267983 */ /* 0x001ea80000300a00 */
[----:B------:R-:W2:Y:S02]  /*2d990*/  LDL.LU.64 R36, [R1+0x35f0] ;  /* 0x0035f00001247983 */ /* 0x000ea40000300a00 */
        /* <DEDUP_REMOVED lines=23> */
[----:B------:R-:W4:Y:S02]  /*2db10*/  LDL.LU.64 R52, [R1+0x35b0] ;  /* 0x0035b00001347983 */ /* 0x000f240000300a00 */
[C---:B----4-:R-:W-:Y:S08]  /*2db20*/  HMMA.16816.F32 R4, R8.reuse, R52, R4 ;  /* 0x000000340804723c */ /* 0x050ff00000001804 */
[----:B---3--:R-:W-:Y:S11]  /*2db30*/  HMMA.16816.F32 R8, R8, R56, R16 ;  /* 0x000000380808723c */ /* 0x008ff60000001810 */
[----:B------:R-:W-:Y:S04]  /*2db40*/  STL.64 [R1+0x3e0], R4 ;  /* 0x0003e00401007387 */ /* 0x000fe80000100a00 */
[----:B------:R0:W-:Y:S02]  /*2db50*/  STL.64 [R1+0x3e8], R6 ;  /* 0x0003e80601007387 */ /* 0x0001e40000100a00 */
[C---:B0-----:R-:W-:Y:S02]  /*2db60*/  HMMA.16816.F32 R4, R12.reuse, R32, R28 ;  /* 0x000000200c04723c */ /* 0x041fe4000000181c */
[----:B------:R-:W3:Y:S04]  /*2db70*/  LDL.LU.64 R28, [R1+0x930] ;  /* 0x00093000011c7983 */ /* 0x000ee80000300a00 */
[----:B------:R-:W-:Y:S04]  /*2db80*/  STL.64 [R1+0x290], R8 ;  /* 0x0002900801007387 */ /* 0x000fe80000100a00 */
[----:B------:R-:W-:Y:S04]  /*2db90*/  STL.64 [R1+0x298], R10 ;  /* 0x0002980a01007387 */ /* 0x000fe80000100a00 */
[----:B------:R-:W3:Y:S05]  /*2dba0*/  LDL.LU.64 R30, [R1+0x938] ;  /* 0x00093800011e7983 */ /* 0x000eea0000300a00 */
[----:B------:R-:W-:Y:S04]  /*2dbb0*/  STL.64 [R1+0x270], R4 ;  /* 0x0002700401007387 */ /* 0x000fe80000100a00 */
[----:B------:R0:W-:Y:S04]  /*2dbc0*/  STL.64 [R1+0x278], R6 ;  /* 0x0002780601007387 */ /* 0x0001e80000100a00 */
[----:B------:R-:W4:Y:S04]  /*2dbd0*/  LDL.LU.64 R16, [R1+0x880] ;  /* 0x0008800001107983 */ /* 0x000f280000300a00 */
[----:B------:R-:W4:Y:S01]  /*2dbe0*/  LDL.LU.64 R18, [R1+0x888] ;  /* 0x0008880001127983 */ /* 0x000f220000300a00 */
[----:B0-----:R-:W-:-:S15]  /*2dbf0*/  HMMA.16816.F32 R4, R12, R24, R20 ;  /* 0x000000180c04723c */ /* 0x001fde0000001814 */
[----:B------:R-:W-:-:S04]  /*2dc00*/  NOP ;  /* 0x0000000000007918 */ /* 0x000fc80000000000 */
[----:B------:R-:W-:Y:S02]  /*2dc10*/  IMAD.MOV.U32 R0, RZ, RZ, R4 ;  /* 0x000000ffff007224 */ /* 0x000fe400078e0004 */
[----:B------:R-:W-:Y:S02]  /*2dc20*/  IMAD.MOV.U32 R2, RZ, RZ, R5 ;  /* 0x000000ffff027224 */ /* 0x000fe400078e0005 */
[----:B------:R-:W-:Y:S02]  /*2dc30*/  IMAD.MOV.U32 R61, RZ, RZ, R6 ;  /* 0x000000ffff3d7224 */ /* 0x000fe400078e0006 */
[----:B------:R-:W-:Y:S01]  /*2dc40*/  IMAD.MOV.U32 R3, RZ, RZ, R7 ;  /* 0x000000ffff037224 */ /* 0x000fe200078e0007 */
[----:B------:R-:W2:Y:S04]  /*2dc50*/  LDL.LU.64 R4, [R1+0x840] ;  /* 0x0008400001047983 */ /* 0x000ea80000300a00 */
[----:B------:R-:W2:Y:S04]  /*2dc60*/  LDL.LU.64 R6, [R1+0x848] ;  /* 0x0008480001067983 */ /* 0x000ea80000300a00 */
[----:B------:R-:W2:Y:S04]  /*2dc70*/  LDL.LU.64 R20, [R1+0x7f0] ;  /* 0x0007f00001147983 */ /* 0x000ea80000300a00 */
[----:B------:R-:W2:Y:S04]  /*2dc80*/  LDL.LU.64 R22, [R1+0x7f8] ;  /* 0x0007f80001167983 */ /* 0x000ea80000300a00 */
[----:B------:R-:W2:Y:S04]  /*2dc90*/  LDL.LU.64 R8, [R1+0x4d0] ;  /* 0x0004d00001087983 */ /* 0x000ea80000300a00 */
[----:B------:R-:W2:Y:S04]  /*2dca0*/  LDL.LU.64 R10, [R1+0x4d8] ;  /* 0x0004d800010a7983 */ /* 0x000ea80000300a00 */
[----:B------:R0:W-:Y:S04]  /*2dcb0*/  STL [R1+0x336c], R3 ;  /* 0x00336c0301007387 */ /* 0x0001e80000100800 */
[----:B------:R1:W-:Y:S04]  /*2dcc0*/  STL [R1+0x3368], R61 ;  /* 0x0033683d01007387 */ /* 0x0003e80000100800 */
[----:B------:R-:W-:Y:S04]  /*2dcd0*/  STL [R1+0x3364], R0 ;  /* 0x0033640001007387 */ /* 0x000fe80000100800 */
[----:B------:R-:W-:Y:S01]  /*2dce0*/  STL [R1+0x3360], R2 ;  /* 0x0033600201007387 */ /* 0x000fe20000100800 */
[C---:B---3--:R-:W-:Y:S08]  /*2dcf0*/  HMMA.16816.F32 R28, R12.reuse, R36, R28 ;  /* 0x000000240c1c723c */ /* 0x048ff0000000181c */
[----:B----4-:R-:W-:Y:S11]  /*2dd00*/  HMMA.16816.F32 R16, R12, R40, R16 ;  /* 0x000000280c10723c */ /* 0x010ff60000001810 */
[----:B------:R-:W-:Y:S04]  /*2dd10*/  STL.64 [R1+0x250], R28 ;  /* 0x0002501c01007387 */ /* 0x000fe80000100a00 */
[----:B------:R-:W-:Y:S04]  /*2dd20*/  STL.64 [R1+0x258], R30 ;  /* 0x0002581e01007387 */ /* 0x000fe80000100a00 */
[----:B------:R3:W-:Y:S01]  /*2dd30*/  STL.64 [R1+0x240], R16 ;  /* 0x0002401001007387 */ /* 0x0007e20000100a00 */
[----:B0-----:R-:W-:-:S02]  /*2dd40*/  IMAD.MOV.U32 R3, RZ, RZ, R18 ;  /* 0x000000ffff037224 */ /* 0x001fc400078e0012 */
[----:B-1----:R-:W-:Y:S01]  /*2dd50*/  IMAD.MOV.U32 R61, RZ, RZ, R19 ;  /* 0x000000ffff3d7224 */ /* 0x002fe200078e0013 */
[----:B---3--:R-:W3:Y:S04]  /*2dd60*/  LDL.LU.64 R16, [R1+0x140] ;  /* 0x0001400001107983 */ /* 0x008ee80000300a00 */
[----:B------:R-:W3:Y:S04]  /*2dd70*/  LDL.LU.64 R18, [R1+0x148] ;  /* 0x0001480001127983 */ /* 0x000ee80000300a00 */
[----:B------:R-:W4:Y:S01]  /*2dd80*/  LDL.LU.64 R28, [R1+0x5e0] ;  /* 0x0005e000011c7983 */ /* 0x000f220000300a00 */
[C---:B--2---:R-:W-:Y:S08]  /*2dd90*/  HMMA.16816.F32 R4, R12.reuse, R44, R4 ;  /* 0x0000002c0c04723c */ /* 0x044ff00000001804 */
[C---:B------:R-:W-:Y:S08]  /*2dda0*/  HMMA.16816.F32 R20, R12.reuse, R48, R20 ;  /* 0x000000300c14723c */ /* 0x040ff00000001814 */
[----:B------:R-:W-:Y:S01]  /*2ddb0*/  HMMA.16816.F32 R8, R12, R52, R8 ;  /* 0x000000340c08723c */ /* 0x000fe20000001808 */
[----:B------:R-:W4:Y:S02]  /*2ddc0*/  LDL.LU.64 R30, [R1+0x5e8] ;  /* 0x0005e800011e7983 */ /* 0x000f240000300a00 */
[----:B------:R-:W-:-:S02]  /*2ddd0*/  IMAD.MOV.U32 R0, RZ, RZ, R4 ;  /* 0x000000ffff007224 */ /* 0x000fc400078e0004 */
[----:B------:R-:W-:Y:S02]  /*2dde0*/  IMAD.MOV.U32 R2, RZ, RZ, R5 ;  /* 0x000000ffff027224 */ /* 0x000fe400078e0005 */
[----:B------:R-:W-:Y:S02]  /*2ddf0*/  IMAD.MOV.U32 R58, RZ, RZ, R6 ;  /* 0x000000ffff3a7224 */ /* 0x000fe400078e0006 */
[----:B------:R-:W-:Y:S01]  /*2de00*/  IMAD.MOV.U32 R59, RZ, RZ, R7 ;  /* 0x000000ffff3b7224 */ /* 0x000fe200078e0007 */
[----:B------:R-:W2:Y:S04]  /*2de10*/  LDL.LU.64 R4, [R1+0x5d0] ;  /* 0x0005d00001047983 */ /* 0x000ea80000300a00 */
[----:B------:R-:W2:Y:S04]  /*2de20*/  LDL.LU.64 R6, [R1+0x5d8] ;  /* 0x0005d80001067983 */ /* 0x000ea80000300a00 */
[----:B------:R0:W-:Y:S04]  /*2de30*/  STL.64 [R1+0x220], R20 ;  /* 0x0002201401007387 */ /* 0x0001e80000100a00 */
[----:B------:R1:W-:Y:S04]  /*2de40*/  STL.64 [R1+0x228], R22 ;  /* 0x0002281601007387 */ /* 0x0003e80000100a00 */
[----:B0-----:R-:W2:Y:S04]  /*2de50*/  LDL.LU.64 R20, [R1+0x5c0] ;  /* 0x0005c00001147983 */ /* 0x001ea80000300a00 */
[----:B-1----:R-:W2:Y:S04]  /*2de60*/  LDL.LU.64 R22, [R1+0x5c8] ;  /* 0x0005c80001167983 */ /* 0x002ea80000300a00 */
[----:B------:R0:W-:Y:S04]  /*2de70*/  STL.64 [R1+0x210], R8 ;  /* 0x0002100801007387 */ /* 0x0001e80000100a00 */
[----:B------:R1:W-:Y:S04]  /*2de80*/  STL.64 [R1+0x218], R10 ;  /* 0x0002180a01007387 */ /* 0x0003e80000100a00 */
[----:B0-----:R-:W2:Y:S04]  /*2de90*/  LDL.LU.64 R8, [R1+0x5b0] ;  /* 0x0005b00001087983 */ /* 0x001ea80000300a00 */
[----:B-1----:R-:W2:Y:S04]  /*2dea0*/  LDL.LU.64 R10, [R1+0x5b8] ;  /* 0x0005b800010a7983 */ /* 0x002ea80000300a00 */
[----:B------:R-:W-:Y:S04]  /*2deb0*/  STL.64 [R1+0x3598], R54 ;  /* 0x0035983601007387 */ /* 0x000fe80000100a00 */
[----:B------:R0:W-:Y:S04]  /*2dec0*/  STL.64 [R1+0x3590], R52 ;  /* 0x0035903401007387 */ /* 0x0001e80000100a00 */
[----:B0-----:R-:W2:Y:S04]  /*2ded0*/  LDL.LU.64 R52, [R1+0xaa0] ;  /* 0x000aa00001347983 */ /* 0x001ea80000300a00 */
[----:B------:R-:W2:Y:S01]  /*2dee0*/  LDL.LU.64 R54, [R1+0xaa8] ;  /* 0x000aa80001367983 */ /* 0x000ea20000300a00 */
[----:B---3--:R-:W-:Y:S03]  /*2def0*/  HMMA.16816.F32 R12, R12, R56, R16 ;  /* 0x000000380c0c723c */ /* 0x008fe60000001810 */
[----:B------:R-:W2:Y:S04]  /*2df00*/  LDL.LU.64 R18, [R1+0x35a8] ;  /* 0x0035a80001127983 */ /* 0x000ea80000300a00 */
[----:B------:R-:W2:-:S12]  /*2df10*/  LDL.LU.64 R16, [R1+0x35a0] ;  /* 0x0035a00001107983 */ /* 0x000e980000300a00 */
[----:B------:R-:W-:Y:S04]  /*2df20*/  STL.64 [R1+0x90], R12 ;  /* 0x0000900c01007387 */ /* 0x000fe80000100a00 */
[----:B------:R4:W-:Y:S04]  /*2df30*/  STL.64 [R1+0x98], R14 ;  /* 0x0000980e01007387 */ /* 0x0009e80000100a00 */
[----:B------:R-:W-:Y:S01]  /*2df40*/  STL.64 [R1+0x3578], R24 ;  /* 0x0035781801007387 */ /* 0x000fe20000100a00 */
[C---:B--2---:R-:W-:Y:S08]  /*2df50*/  HMMA.16816.F32 R52, R16.reuse, R32, R52 ;  /* 0x000000201034723c */ /* 0x044ff00000001834 */
[C---:B----4-:R-:W-:Y:S11]  /*2df60*/  HMMA.16816.F32 R12, R16.reuse, R24, R28 ;  /* 0x00000018100c723c */ /* 0x050ff6000000181c */
[----:B------:R0:W-:Y:S04]  /*2df70*/  STL.64 [R1+0x80], R52 ;  /* 0x0000803401007387 */ /* 0x0001e80000100a00 */
[----:B------:R1:W-:Y:S04]  /*2df80*/  STL.64 [R1+0x88], R54 ;  /* 0x0000883601007387 */ /* 0x0003e80000100a00 */
[----:B------:R-:W-:Y:S04]  /*2df90*/  STL.64 [R1+0x70], R12 ;  /* 0x0000700c01007387 */ /* 0x000fe80000100a00 */
[----:B------:R2:W-:Y:S04]  /*2dfa0*/  STL.64 [R1+0x78], R14 ;  /* 0x0000780e01007387 */ /* 0x0005e80000100a00 */
[----:B0-----:R-:W3:Y:S04]  /*2dfb0*/  LDL.LU.64 R52, [R1+0x320] ;  /* 0x0003200001347983 */ /* 0x001ee80000300a00 */
[----:B-1----:R-:W3:Y:S01]  /*2dfc0*/  LDL.LU.64 R54, [R1+0x328] ;  /* 0x0003280001367983 */ /* 0x002ee20000300a00 */
[C---:B------:R-:W-:Y:S08]  /*2dfd0*/  HMMA.16816.F32 R4, R16.reuse, R36, R4 ;  /* 0x000000241004723c */ /* 0x040ff00000001804 */
[C---:B--2---:R-:W-:Y:S08]  /*2dfe0*/  HMMA.16816.F32 R12, R16.reuse, R40, R20 ;  /* 0x00000028100c723c */ /* 0x044ff00000001814 */
[C---:B------:R-:W-:Y:S03]  /*2dff0*/  HMMA.16816.F32 R8, R16.reuse, R44, R8 ;  /* 0x0000002c1008723c */ /* 0x040fe60000001808 */
[----:B------:R0:W-:Y:S04]  /*2e000*/  STL.64 [R1+0x60], R4 ;  /* 0x0000600401007387 */ /* 0x0001e80000100a00 */
[----:B------:R1:W-:Y:S04]  /*2e010*/  STL.64 [R1+0x68], R6 ;  /* 0x0000680601007387 */ /* 0x0003e80000100a00 */
[----:B0-----:R-:W2:Y:S04]  /*2e020*/  LDL.LU.64 R4, [R1+0x130] ;  /* 0x0001300001047983 */ /* 0x001ea80000300a00 */
[----:B-1----:R-:W2:Y:S04]  /*2e030*/  LDL.LU.64 R6, [R1+0x138] ;  /* 0x0001380001067983 */ /* 0x002ea80000300a00 */
[----:B------:R-:W4:Y:S04]  /*2e040*/  LDL.LU.64 R28, [R1+0x120] ;  /* 0x00012000011c7983 */ /* 0x000f280000300a00 */
[----:B------:R-:W4:Y:S04]  /*2e050*/  LDL.LU.64 R30, [R1+0x128] ;  /* 0x00012800011e7983 */ /* 0x000f280000300a00 */
[----:B------:R-:W-:Y:S04]  /*2e060*/  STL.64 [R1+0x3570], R38 ;  /* 0x0035702601007387 */ /* 0x000fe80000100a00 */
[----:B------:R0:W-:Y:S04]  /*2e070*/  STL.64 [R1+0x3568], R36 ;  /* 0x0035682401007387 */ /* 0x0001e80000100a00 */
[----:B------:R-:W2:Y:S04]  /*2e080*/  LDL.LU.64 R24, [R1+0x5f0] ;  /* 0x0005f00001187983 */ /* 0x000ea80000300a00 */
[----:B------:R-:W-:Y:S04]  /*2e090*/  STL.64 [R1+0x50], R12 ;  /* 0x0000500c01007387 */ /* 0x000fe80000100a00 */
[----:B------:R-:W-:Y:S04]  /*2e0a0*/  STL.64 [R1+0x58], R14 ;  /* 0x0000580e01007387 */ /* 0x000fe80000100a00 */
[----:B------:R-:W2:Y:S04]  /*2e0b0*/  LDL.LU.64 R26, [R1+0x5f8] ;  /* 0x0005f800011a7983 */ /* 0x000ea80000300a00 */
[----:B------:R1:W-:Y:S04]  /*2e0c0*/  STL.64 [R1+0x1f0], R8 ;  /* 0x0001f00801007387 */ /* 0x0003e80000100a00 */
[----:B------:R1:W-:Y:S04]  /*2e0d0*/  STL.64 [R1+0x1f8], R10 ;  /* 0x0001f80a01007387 */ /* 0x0003e80000100a00 */
[----:B0-----:R-:W2:Y:S04]  /*2e0e0*/  LDL.LU.64 R36, [R1+0x5a0] ;  /* 0x0005a00001247983 */ /* 0x001ea80000300a00 */
[----:B------:R-:W2:Y:S04]  /*2e0f0*/  LDL.LU.64 R38, [R1+0x5a8] ;  /* 0x0005a80001267983 */ /* 0x000ea80000300a00 */
[----:B-1----:R-:W2:Y:S04]  /*2e100*/  LDL.LU.64 R8, [R1+0x3a0] ;  /* 0x0003a00001087983 */ /* 0x002ea80000300a00 */
[----:B------:R-:W2:Y:S04]  /*2e110*/  LDL.LU.64 R10, [R1+0x3a8] ;  /* 0x0003a800010a7983 */ /* 0x000ea80000300a00 */
[----:B------:R-:W2:Y:S04]  /*2e120*/  LDL.LU.64 R12, [R1+0x380] ;  /* 0x00038000010c7983 */ /* 0x000ea80000300a00 */
[----:B------:R-:W2:Y:S01]  /*2e130*/  LDL.LU.64 R14, [R1+0x388] ;  /* 0x00038800010e7983 */ /* 0x000ea20000300a00 */
[----:B---3--:R-:W-:-:S15]  /*2e140*/  HMMA.16816.F32 R52, R16, R48, R52 ;  /* 0x000000301034723c */ /* 0x008fde0000001834 */
[----:B------:R-:W-:-:S04]  /*2e150*/  NOP ;  /* 0x0000000000007918 */ /* 0x000fc80000000000 */
[----:B------:R-:W-:Y:S04]  /*2e160*/  STL.64 [R1+0x320], R52 ;  /* 0x0003203401007387 */ /* 0x000fe80000100a00 */
[----:B------:R0:W-:Y:S04]  /*2e170*/  STL.64 [R1+0x328], R54 ;  /* 0x0003283601007387 */ /* 0x0001e80000100a00 */
[----:B0-----:R-:W3:Y:S04]  /*2e180*/  LDL.LU.64 R54, [R1+0x3598] ;  /* 0x0035980001367983 */ /* 0x001ee80000300a00 */
[----:B------:R-:W2:Y:S02]  /*2e190*/  LDL.LU.64 R52, [R1+0x3590] ;  /* 0x0035900001347983 */ /* 0x000ea40000300a00 */
[----:B--2---:R-:W-:-:S15]  /*2e1a0*/  HMMA.16816.F32 R4, R16, R52, R4 ;  /* 0x000000341004723c */ /* 0x004fde0000001804 */
[----:B------:R-:W-:-:S04]  /*2e1b0*/  NOP ;  /* 0x0000000000007918 */ /* 0x000fc80000000000 */
[----:B------:R-:W-:Y:S04]  /*2e1c0*/  STL.64 [R1+0x490], R4 ;  /* 0x0004900401007387 */ /* 0x000fe80000100a00 */
[----:B------:R0:W-:Y:S04]  /*2e1d0*/  STL.64 [R1+0x498], R6 ;  /* 0x0004980601007387 */ /* 0x0001e80000100a00 */
[----:B0-----:R-:W2:Y:S04]  /*2e1e0*/  LDL.LU.64 R6, [R1+0x3588] ;  /* 0x0035880001067983 */ /* 0x001ea80000300a00 */
[----:B------:R-:W2:Y:S01]  /*2e1f0*/  LDL.LU.64 R4, [R1+0x3580] ;  /* 0x0035800001047983 */ /* 0x000ea20000300a00 */
[----:B----4-:R-:W-:Y:S03]  /*2e200*/  HMMA.16816.F32 R28, R16, R56, R28 ;  /* 0x00000038101c723c */ /* 0x010fe6000000181c */
[----:B------:R-:W4:Y:S04]  /*2e210*/  LDL.LU.64 R16, [R1+0x590] ;  /* 0x0005900001107983 */ /* 0x000f280000300a00 */
[----:B------:R-:W4:-:S12]  /*2e220*/  LDL.LU.64 R18, [R1+0x598] ;  /* 0x0005980001127983 */ /* 0x000f180000300a00 */
[----:B------:R0:W-:Y:S04]  /*2e230*/  STL.64 [R1+0x480], R28 ;  /* 0x0004801c01007387 */ /* 0x0001e80000100a00 */
[----:B------:R1:W-:Y:S04]  /*2e240*/  STL.64 [R1+0x488], R30 ;  /* 0x0004881e01007387 */ /* 0x0003e80000100a00 */
[----:B0-----:R-:W3:Y:S04]  /*2e250*/  LDL.LU.64 R28, [R1+0x150] ;  /* 0x00015000011c7983 */ /* 0x001ee80000300a00 */
[----:B-1----:R-:W3:Y:S01]  /*2e260*/  LDL.LU.64 R30, [R1+0x158] ;  /* 0x00015800011e7983 */ /* 0x002ee20000300a00 */
        /* <DEDUP_REMOVED lines=10> */
[----:B------:R-:W4:Y:S01]  /*2e310*/  LDL.LU.64 R36, [R1+0x3568] ;  /* 0x0035680001247983 */ /* 0x000f220000300a00 */
[----:B------:R-:W0:Y:S01]  /*2e320*/  S2R R60, SR_TID.X ;  /* 0x00000000003c7919 */ /* 0x000e220000002100 */
[----:B------:R-:W1:Y:S01]  /*2e330*/  S2R R20, SR_TID.X ;  /* 0x0000000000147919 */ /* 0x000e620000002100 */
[----:B------:R-:W-:Y:S01]  /*2e340*/  HMMA.16816.F32 R12, R4, R44, R12 ;  /* 0x0000002c040c723c */ /* 0x000fe2000000180c */
[----:B0-----:R-:W-:Y:S01]  /*2e350*/  LOP3.LUT R60, R60, 0x7, RZ, 0xc0, !PT ;  /* 0x000000073c3c7812 */ /* 0x001fe200078ec0ff */
[----:B-1----:R-:W-:-:S04]  /*2e360*/  IMAD.SHL.U32 R22, R20, 0x2, RZ ;  /* 0x0000000214167824 */ /* 0x002fc800078e00ff */
[----:B------:R-:W-:Y:S02]  /*2e370*/  IMAD R60, R60, 0x210, RZ ;  /* 0x000002103c3c7824 */ /* 0x000fe400078e02ff */
[----:B------:R-:W-:-:S03]  /*2e380*/  IMAD.SHL.U32 R21, R20, 0x100, RZ ;  /* 0x0000010014157824 */ /* 0x000fc600078e00ff */
[----:B------:R-:W-:-:S04]  /*2e390*/  LOP3.LUT R20, R60, 0x10, R22, 0x78, !PT ;  /* 0x000000103c147812 */ /* 0x000fc800078e7816 */
[----:B------:R-:W-:-:S04]  /*2e3a0*/  LOP3.LUT R20, R20, 0x1000, R21, 0xf8, !PT ;  /* 0x0000100014147812 */ /* 0x000fc800078ef815 */
[----:B------:R-:W-:Y:S01]  /*2e3b0*/  LOP3.LUT R20, R20, 0x20, RZ, 0x3c, !PT ;  /* 0x0000002014147812 */ /* 0x000fe200078e3cff */
[----:B----4-:R-:W-:-:S15]  /*2e3c0*/  HMMA.16816.F32 R16, R4, R36, R16 ;  /* 0x000000240410723c */ /* 0x010fde0000001810 */
[----:B------:R-:W-:-:S04]  /*2e3d0*/  NOP ;  /* 0x0000000000007918 */ /* 0x000fc80000000000 */
[----:B------:R-:W-:Y:S04]  /*2e3e0*/  STL.64 [R1+0x5d0], R16 ;  /* 0x0005d01001007387 */ /* 0x000fe80000100a00 */
[----:B------:R0:W-:Y:S02]  /*2e3f0*/  STL.64 [R1+0x5d8], R18 ;  /* 0x0005d81201007387 */ /* 0x0001e40000100a00 */
[----:B0-----:R-:W-:Y:S01]  /*2e400*/  HMMA.16816.F32 R16, R4, R40, R8 ;  /* 0x000000280410723c */ /* 0x001fe20000001808 */
[----:B------:R-:W-:Y:S01]  /*2e410*/  LOP3.LUT R60, R60, 0x10, R22, 0x78, !PT ;  /* 0x000000103c3c7812 */ /* 0x000fe200078e7816 */
[----:B------:R-:W-:-:S15]  /*2e420*/  LDSM.16.MT88.4 R8, [R20+UR5] ;  /* 0x000000051408783b */ /* 0x000fde0008004200 */
[----:B------:R-:W-:Y:S02]  /*2e430*/  NOP ;  /* 0x0000000000007918 */ /* 0x000fe40000000000 */
[----:B------:R-:W-:Y:S04]  /*2e440*/  STL.64 [R1+0x5c0], R16 ;  /* 0x0005c01001007387 */ /* 0x000fe80000100a00 */
[----:B------:R-:W-:Y:S04]  /*2e450*/  STL.64 [R1+0x5c8], R18 ;  /* 0x0005c81201007387 */ /* 0x000fe80000100a00 */
[----:B------:R-:W-:Y:S04]  /*2e460*/  STL.64 [R1+0x3560], R46 ;  /* 0x0035602e01007387 */ /* 0x000fe80000100a00 */
[----:B------:R0:W-:Y:S04]  /*2e470*/  STL.64 [R1+0x3558], R44 ;  /* 0x0035582c01007387 */ /* 0x0001e80000100a00 */
[----:B------:R-:W-:Y:S04]  /*2e480*/  STL.64 [R1+0x5b0], R12 ;  /* 0x0005b00c01007387 */ /* 0x000fe80000100a00 */
[----:B------:R-:W-:Y:S04]  /*2e490*/  STL.64 [R1+0x5b8], R14 ;  /* 0x0005b80e01007387 */ /* 0x000fe80000100a00 */
[----:B------:R-:W1:Y:S04]  /*2e4a0*/  LDSM.16.MT88.4 R12, [R20+UR5+0x80] ;  /* 0x00008005140c783b */ /* 0x000e680008004200 */
[----:B------:R-:W4:Y:S04]  /*2e4b0*/  LDSM.16.MT88.4 R16, [R20+UR5+0x100] ;  /* 0x000100051410783b */ /* 0x000f280008004200 */
[----:B0-----:R-:W2:Y:S04]  /*2e4c0*/  LDL.LU.64 R44, [R1+0x350] ;  /* 0x00035000012c7983 */ /* 0x001ea80000300a00 */
[----:B------:R-:W2:Y:S04]  /*2e4d0*/  LDL.LU.64 R46, [R1+0x358] ;  /* 0x00035800012e7983 */ /* 0x000ea80000300a00 */
[----:B-1----:R-:W-:Y:S04]  /*2e4e0*/  STL.64 [R1+0x3520], R14 ;  /* 0x0035200e01007387 */ /* 0x002fe80000100a00 */
[----:B------:R3:W-:Y:S02]  /*2e4f0*/  STL.64 [R1+0x3518], R12 ;  /* 0x0035180c01007387 */ /* 0x0007e40000100a00 */
[----:B---3--:R-:W-:Y:S02]  /*2e500*/  HMMA.16816.F32 R12, R4, R48, R28 ;  /* 0x00000030040c723c */ /* 0x008fe4000000181c */
[----:B------:R-:W3:Y:S04]  /*2e510*/  LDL.LU.64 R28, [R1+0x340] ;  /* 0x00034000011c7983 */ /* 0x000ee80000300a00 */
[----:B------:R-:W3:-:S13]  /*2e520*/  LDL.LU.64 R30, [R1+0x348] ;  /* 0x00034800011e7983 */ /* 0x000eda0000300a00 */
[----:B------:R0:W-:Y:S04]  /*2e530*/  STL.64 [R1+0x5a0], R12 ;  /* 0x0005a00c01007387 */ /* 0x0001e80000100a00 */
[----:B------:R1:W-:Y:S04]  /*2e540*/  STL.64 [R1+0x5a8], R14 ;  /* 0x0005a80e01007387 */ /* 0x0003e80000100a00 */
[----:B0-----:R-:W3:Y:S04]  /*2e550*/  LDL.LU.64 R12, [R1+0xb20] ;  /* 0x000b2000010c7983 */ /* 0x001ee80000300a00 */
[----:B-1----:R-:W3:Y:S01]  /*2e560*/  LDL.LU.64 R14, [R1+0xb28] ;  /* 0x000b2800010e7983 */ /* 0x002ee20000300a00 */
[----:B------:R-:W-:-:S03]  /*2e570*/  LOP3.LUT R60, R60, 0x1000, R21, 0xf8, !PT ;  /* 0x000010003c3c7812 */ /* 0x000fc600078ef815 */
[----:B------:R-:W0:Y:S04]  /*2e580*/  LDSM.16.MT88.4 R20, [R20+UR5+0x180] ;  /* 0x000180051414783b */ /* 0x000e280008004200 */
[----:B------:R-:W-:Y:S04]  /*2e590*/  STL.64 [R1+0x3550], R50 ;  /* 0x0035503201007387 */ /* 0x000fe80000100a00 */
[----:B------:R-:W-:Y:S04]  /*2e5a0*/  STL.64 [R1+0x3548], R48 ;  /* 0x0035483001007387 */ /* 0x000fe80000100a00 */
[----:B----4-:R-:W-:Y:S04]  /*2e5b0*/  STL.64 [R1+0x3500], R18 ;  /* 0x0035001201007387 */ /* 0x010fe80000100a00 */
[----:B------:R2:W-:Y:S04]  /*2e5c0*/  STL.64 [R1+0x34f8], R16 ;  /* 0x0034f81001007387 */ /* 0x0005e80000100a00 */
[----:B------:R-:W-:Y:S04]  /*2e5d0*/  STL.64 [R1+0x3540], R54 ;  /* 0x0035403601007387 */ /* 0x000fe80000100a00 */
[----:B------:R-:W-:Y:S01]  /*2e5e0*/  STL.64 [R1+0x3538], R52 ;  /* 0x0035383401007387 */ /* 0x000fe20000100a00 */
[----:B------:R-:W-:Y:S01]  /*2e5f0*/  LOP3.LUT R60, R60, 0x40, RZ, 0x3c, !PT ;  /* 0x000000403c3c7812 */ /* 0x000fe200078e3cff */
[----:B--2---:R-:W-:-:S15]  /*2e600*/  HMMA.16816.F32 R16, R4, R52, R44 ;  /* 0x000000340410723c */ /* 0x004fde000000182c */
[----:B------:R-:W-:-:S04]  /*2e610*/  NOP ;  /* 0x0000000000007918 */ /* 0x000fc80000000000 */
[----:B------:R-:W-:Y:S04]  /*2e620*/  STL.64 [R1+0x590], R16 ;  /* 0x0005901001007387 */ /* 0x000fe80000100a00 */
[----:B------:R-:W-:Y:S04]  /*2e630*/  STL.64 [R1+0x598], R18 ;  /* 0x0005981201007387 */ /* 0x000fe80000100a00 */
[----:B0-----:R-:W-:Y:S04]  /*2e640*/  STL.64 [R1+0x34a0], R22 ;  /* 0x0034a01601007387 */ /* 0x001fe80000100a00 */
[----:B------:R-:W-:Y:S04]  /*2e650*/  STL.64 [R1+0x3498], R20 ;  /* 0x0034981401007387 */ /* 0x000fe80000100a00 */
[----:B------:R-:W-:Y:S04]  /*2e660*/  STL.64 [R1+0x3530], R58 ;  /* 0x0035303a01007387 */ /* 0x000fe80000100a00 */
[----:B------:R-:W-:Y:S01]  /*2e670*/  STL.64 [R1+0x3528], R56 ;  /* 0x0035283801007387 */ /* 0x000fe20000100a00 */
[----:B---3--:R-:W-:-:S15]  /*2e680*/  HMMA.16816.F32 R4, R4, R56, R28 ;  /* 0x000000380404723c */ /* 0x008fde000000181c */
[----:B------:R-:W-:-:S04]  /*2e690*/  NOP ;  /* 0x0000000000007918 */ /* 0x000fc80000000000 */
[----:B------:R-:W-:Y:S04]  /*2e6a0*/  STL.64 [R1+0x470], R4 ;  /* 0x0004700401007387 */ /* 0x000fe80000100a00 */
[----:B------:R-:W-:Y:S04]  /*2e6b0*/  STL.64 [R1+0x478], R6 ;  /* 0x0004780601007387 */ /* 0x000fe80000100a00 */
[----:B------:R-:W0:Y:S04]  /*2e6c0*/  LDSM.16.MT88.4 R4, [R60+UR5] ;  /* 0x000000053c04783b */ /* 0x000e280008004200 */
[----:B0-----:R-:W-:Y:S04]  /*2e6d0*/  STL.64 [R1+0x3470], R6 ;  /* 0x0034700601007387 */ /* 0x001fe80000100a00 */
[----:B------:R0:W-:Y:S04]  /*2e6e0*/  STL.64 [R1+0x3468], R4 ;  /* 0x0034680401007387 */ /* 0x0001e80000100a00 */
[----:B------:R-:W2:Y:S04]  /*2e6f0*/  LDL.LU.64 R20, [R1+0xa30] ;  /* 0x000a300001147983 */ /* 0x000ea80000300a00 */
[----:B------:R-:W2:Y:S01]  /*2e700*/  LDL.LU.64 R22, [R1+0xa38] ;  /* 0x000a380001167983 */ /* 0x000ea20000300a00 */
[----:B0-----:R-:W-:-:S15]  /*2e710*/  HMMA.16816.F32 R4, R8, R32, R12 ;  /* 0x000000200804723c */ /* 0x001fde000000180c */
[----:B------:R-:W-:-:S04]  /*2e720*/  NOP ;  /* 0x0000000000007918 */ /* 0x000fc80000000000 */
[----:B------:R0:W-:Y:S04]  /*2e730*/  STL.64 [R1+0x580], R4 ;  /* 0x0005800401007387 */ /* 0x0001e80000100a00 */
[----:B------:R1:W-:Y:S04]  /*2e740*/  STL.64 [R1+0x588], R6 ;  /* 0x0005880601007387 */ /* 0x0003e80000100a00 */
[----:B0-----:R-:W3:Y:S04]  /*2e750*/  LDL.LU.64 R4, [R1+0x950] ;  /* 0x0009500001047983 */ /* 0x001ee80000300a00 */
[----:B-1----:R-:W3:Y:S04]  /*2e760*/  LDL.LU.64 R6, [R1+0x958] ;  /* 0x0009580001067983 */ /* 0x002ee80000300a00 */
[----:B------:R-:W4:Y:S04]  /*2e770*/  LDL.LU.64 R44, [R1+0x890] ;  /* 0x00089000012c7983 */ /* 0x000f280000300a00 */
        /* <DEDUP_REMOVED lines=10> */
[----:B------:R-:W4:Y:S01]  /*2e820*/  LDL.LU.64 R18, [R1+0xa08] ;  /* 0x000a080001127983 */ /* 0x000f220000300a00 */
[C---:B--2---:R-:W-:Y:S08]  /*2e830*/  HMMA.16816.F32 R20, R8.reuse, R24, R20 ;  /* 0x000000180814723c */ /* 0x044ff00000001814 */
[C---:B---3--:R-:W-:Y:S08]  /*2e840*/  HMMA.16816.F32 R4, R8.reuse, R36, R4 ;  /* 0x000000240804723c */ /* 0x048ff00000001804 */
[C---:B----4-:R-:W-:Y:S01]  /*2e850*/  HMMA.16816.F32 R44, R8.reuse, R40, R44 ;  /* 0x00000028082c723c */ /* 0x050fe2000000182c */
[----:B------:R-:W-:Y:S04]  /*2e860*/  STL.64 [R1+0x3510], R18 ;  /* 0x0035101201007387 */ /* 0x000fe80000100a00 */
[----:B------:R0:W-:Y:S04]  /*2e870*/  STL.64 [R1+0x3508], R16 ;  /* 0x0035081001007387 */ /* 0x0001e80000100a00 */
[----:B0-----:R-:W2:Y:S04]  /*2e880*/  LDL.LU.64 R16, [R1+0xaf0] ;  /* 0x000af00001107983 */ /* 0x001ea80000300a00 */
[----:B------:R-:W2:Y:S04]  /*2e890*/  LDL.LU.64 R18, [R1+0xaf8] ;  /* 0x000af80001127983 */ /* 0x000ea80000300a00 */
[----:B------:R-:W3:Y:S04]  /*2e8a0*/  LDL.LU.64 R28, [R1+0x7a0] ;  /* 0x0007a000011c7983 */ /* 0x000ee80000300a00 */
[----:B------:R-:W3:Y:S04]  /*2e8b0*/  LDL.LU.64 R30, [R1+0x7a8] ;  /* 0x0007a800011e7983 */ /* 0x000ee80000300a00 */
[----:B------:R0:W-:Y:S04]  /*2e8c0*/  STL.64 [R1+0x570], R20 ;  /* 0x0005701401007387 */ /* 0x0001e80000100a00 */
[----:B------:R1:W-:Y:S04]  /*2e8d0*/  STL.64 [R1+0x578], R22 ;  /* 0x0005781601007387 */ /* 0x0003e80000100a00 */
[----:B0-----:R-:W4:Y:S04]  /*2e8e0*/  LDL.LU.64 R20, [R1+0x620] ;  /* 0x0006200001147983 */ /* 0x001f280000300a00 */
[----:B-1----:R-:W4:Y:S04]  /*2e8f0*/  LDL.LU.64 R22, [R1+0x628] ;  /* 0x0006280001167983 */ /* 0x002f280000300a00 */
[----:B------:R0:W-:Y:S04]  /*2e900*/  STL.64 [R1+0x560], R4 ;  /* 0x0005600401007387 */ /* 0x0001e80000100a00 */
[----:B------:R1:W-:Y:S04]  /*2e910*/  STL.64 [R1+0x568], R6 ;  /* 0x0005680601007387 */ /* 0x0003e80000100a00 */
[----:B0-----:R-:W2:Y:S04]  /*2e920*/  LDL.LU.64 R4, [R1+0x310] ;  /* 0x0003100001047983 */ /* 0x001ea80000300a00 */
[----:B-1----:R-:W2:Y:S04]  /*2e930*/  LDL.LU.64 R6, [R1+0x318] ;  /* 0x0003180001067983 */ /* 0x002ea80000300a00 */
        /* <DEDUP_REMOVED lines=22> */
[----:B--2---:R-:W-:Y:S02]  /*2eaa0*/  HMMA.16816.F32 R8, R8, R56, R12 ;  /* 0x000000380808723c */ /* 0x004fe4000000180c */
[----:B------:R-:W2:Y:S04]  /*2eab0*/  LDL.LU.64 R14, [R1+0x3520] ;  /* 0x00352000010e7983 */ /* 0x000ea80000300a00 */
[----:B------:R-:W2:-:S13]  /*2eac0*/  LDL.LU.64 R12, [R1+0x3518] ;  /* 0x00351800010c7983 */ /* 0x000e9a0000300a00 */
[----:B------:R0:W-:Y:S04]  /*2ead0*/  STL.64 [R1+0x3d0], R8 ;  /* 0x0003d00801007387 */ /* 0x0001e80000100a00 */
[----:B------:R1:W-:Y:S04]  /*2eae0*/  STL.64 [R1+0x3d8], R10 ;  /* 0x0003d80a01007387 */ /* 0x0003e80000100a00 */
[----:B0-----:R-:W3:Y:S04]  /*2eaf0*/  LDL.LU.64 R8, [R1+0x920] ;  /* 0x0009200001087983 */ /* 0x001ee80000300a00 */
[----:B-1----:R-:W3:Y:S01]  /*2eb00*/  LDL.LU.64 R10, [R1+0x928] ;  /* 0x00092800010a7983 */ /* 0x002ee20000300a00 */
[----:B--2---:R-:W-:-:S15]  /*2eb10*/  HMMA.16816.F32 R16, R12, R32, R16 ;  /* 0x000000200c10723c */ /* 0x004fde0000001810 */
[----:B------:R-:W-:-:S04]  /*2eb20*/  NOP ;  /* 0x0000000000007918 */ /* 0x000fc80000000000 */
[----:B------:R-:W-:Y:S04]  /*2eb30*/  STL.64 [R1+0x3a0], R16 ;  /* 0x0003a01001007387 */ /* 0x000fe80000100a00 */
[----:B------:R0:W-:Y:S04]  /*2eb40*/  STL.64 [R1+0x3a8], R18 ;  /* 0x0003a81201007387 */ /* 0x0001e80000100a00 */
[----:B0-----:R-:W2:Y:S04]  /*2eb50*/  LDL.LU.64 R18, [R1+0x3510] ;  /* 0x0035100001127983 */ /* 0x001ea80000300a00 */
[----:B------:R-:W2:Y:S01]  /*2eb60*/  LDL.LU.64 R16, [R1+0x3508] ;  /* 0x0035080001107983 */ /* 0x000ea20000300a00 */
[C---:B---3--:R-:W-:Y:S08]  /*2eb70*/  HMMA.16816.F32 R8, R12.reuse, R36, R8 ;  /* 0x000000240c08723c */ /* 0x048ff00000001808 */
[C---:B------:R-:W-:Y:S08]  /*2eb80*/  HMMA.16816.F32 R4, R12.reuse, R48, R4 ;  /* 0x000000300c04723c */ /* 0x040ff00000001804 */
[----:B--2---:R-:W-:-:S15]  /*2eb90*/  HMMA.16816.F32 R16, R12, R24, R16 ;  /* 0x000000180c10723c */ /* 0x004fde0000001810 */
[----:B------:R-:W-:-:S04]  /*2eba0*/  NOP ;  /* 0x0000000000007918 */ /* 0x000fc80000000000 */
[----:B------:R-:W-:Y:S04]  /*2ebb0*/  STL.64 [R1+0x390], R16 ;  /* 0x0003901001007387 */ /* 0x000fe80000100a00 */
[----:B------:R0:W-:Y:S04]  /*2ebc0*/  STL.64 [R1+0x398], R18 ;  /* 0x0003981201007387 */ /* 0x0001e80000100a00 */
[----:B0-----:R-:W2:Y:S04]  /*2ebd0*/  LDL.LU.64 R18, [R1+0x3500] ;  /* 0x0035000001127983 */ /* 0x001ea80000300a00 */
[----:B------:R-:W2:Y:S04]  /*2ebe0*/  LDL.LU.64 R16, [R1+0x34f8] ;  /* 0x0034f80001107983 */ /* 0x000ea80000300a00 */
[----:B------:R-:W-:Y:S04]  /*2ebf0*/  STL.64 [R1+0x34f0], R38 ;  /* 0x0034f02601007387 */ /* 0x000fe80000100a00 */
[----:B------:R-:W-:Y:S04]  /*2ec00*/  STL.64 [R1+0x34e8], R36 ;  /* 0x0034e82401007387 */ /* 0x000fe80000100a00 */
[----:B------:R-:W-:Y:S04]  /*2ec10*/  STL.64 [R1+0x380], R8 ;  /* 0x0003800801007387 */ /* 0x000fe80000100a00 */
[----:B------:R0:W-:Y:S02]  /*2ec20*/  STL.64 [R1+0x388], R10 ;  /* 0x0003880a01007387 */ /* 0x0001e40000100a00 */
[----:B0-----:R-:W-:Y:S02]  /*2ec30*/  HMMA.16816.F32 R8, R12, R40, R28 ;  /* 0x000000280c08723c */ /* 0x001fe4000000181c */
[----:B------:R-:W-:Y:S04]  /*2ec40*/  STL.64 [R1+0x34e0], R42 ;  /* 0x0034e02a01007387 */ /* 0x000fe80000100a00 */
[----:B------:R-:W-:-:S13]  /*2ec50*/  STL.64 [R1+0x34d8], R40 ;  /* 0x0034d82801007387 */ /* 0x000fda0000100a00 */
[----:B------:R-:W-:Y:S04]  /*2ec60*/  STL.64 [R1+0x370], R8 ;  /* 0x0003700801007387 */ /* 0x000fe80000100a00 */
[----:B------:R4:W-:Y:S02]  /*2ec70*/  STL.64 [R1+0x378], R10 ;  /* 0x0003780a01007387 */ /* 0x0009e40000100a00 */
[----:B----4-:R-:W-:Y:S02]  /*2ec80*/  HMMA.16816.F32 R8, R12, R44, R20 ;  /* 0x0000002c0c08723c */ /* 0x010fe40000001814 */
[----:B------:R-:W-:Y:S04]  /*2ec90*/  STL.64 [R1+0x34d0], R46 ;  /* 0x0034d02e01007387 */ /* 0x000fe80000100a00 */
[----:B------:R-:W-:-:S13]  /*2eca0*/  STL.64 [R1+0x34c8], R44 ;  /* 0x0034c82c01007387 */ /* 0x000fda0000100a00 */
[----:B------:R0:W-:Y:S04]  /*2ecb0*/  STL.64 [R1+0x360], R8 ;  /* 0x0003600801007387 */ /* 0x0001e80000100a00 */
[----:B------:R1:W-:Y:S04]  /*2ecc0*/  STL.64 [R1+0x368], R10 ;  /* 0x0003680a01007387 */ /* 0x0003e80000100a00 */
[----:B------:R-:W3:Y:S04]  /*2ecd0*/  LDL.LU.64 R28, [R1+0x2c0] ;  /* 0x0002c000011c7983 */ /* 0x000ee80000300a00 */
[----:B------:R-:W3:Y:S04]  /*2ece0*/  LDL.LU.64 R30, [R1+0x2c8] ;  /* 0x0002c800011e7983 */ /* 0x000ee80000300a00 */
[----:B------:R4:W-:Y:S04]  /*2ecf0*/  STL.64 [R1+0x350], R4 ;  /* 0x0003500401007387 */ /* 0x0009e80000100a00 */
[----:B------:R4:W-:Y:S04]  /*2ed00*/  STL.64 [R1+0x358], R6 ;  /* 0x0003580601007387 */ /* 0x0009e80000100a00 */
[----:B0-----:R-:W2:Y:S04]  /*2ed10*/  LDL.LU.64 R8, [R1+0x180] ;  /* 0x0001800001087983 */ /* 0x001ea80000300a00 */
[----:B-1----:R-:W2:Y:S04]  /*2ed20*/  LDL.LU.64 R10, [R1+0x188] ;  /* 0x00018800010a7983 */ /* 0x002ea80000300a00 */
[----:B----4-:R-:W4:Y:S04]  /*2ed30*/  LDL.LU.64 R4, [R1+0xa90] ;  /* 0x000a900001047983 */ /* 0x010f280000300a00 */
[----:B------:R-:W4:Y:S04]  /*2ed40*/  LDL.LU.64 R6, [R1+0xa98] ;  /* 0x000a980001067983 */ /* 0x000f280000300a00 */
[----:B------:R-:W4:Y:S04]  /*2ed50*/  LDL.LU.64 R36, [R1+0x9b0] ;  /* 0x0009b00001247983 */ /* 0x000f280000300a00 */
[----:B------:R-:W4:Y:S04]  /*2ed60*/  LDL.LU.64 R38, [R1+0x9b8] ;  /* 0x0009b80001267983 */ /* 0x000f280000300a00 */
[----:B------:R-:W4:Y:S04]  /*2ed70*/  LDL.LU.64 R40, [R1+0x8e0] ;  /* 0x0008e00001287983 */ /* 0x000f280000300a00 */
[----:B------:R-:W4:Y:S04]  /*2ed80*/  LDL.LU.64 R42, [R1+0x8e8] ;  /* 0x0008e800012a7983 */ /* 0x000f280000300a00 */
[----:B------:R-:W4:Y:S04]  /*2ed90*/  LDL.LU.64 R44, [R1+0x760] ;  /* 0x00076000012c7983 */ /* 0x000f280000300a00 */
[----:B------:R-:W4:Y:S04]  /*2eda0*/  LDL.LU.64 R46, [R1+0x768] ;  /* 0x00076800012e7983 */ /* 0x000f280000300a00 */
[----:B------:R-:W-:Y:S04]  /*2edb0*/  STL.64 [R1+0x34c0], R50 ;  /* 0x0034c03201007387 */ /* 0x000fe80000100a00 */
[----:B------:R0:W-:Y:S04]  /*2edc0*/  STL.64 [R1+0x34b8], R48 ;  /* 0x0034b83001007387 */ /* 0x0001e80000100a00 */
[----:B0-----:R-:W4:Y:S04]  /*2edd0*/  LDL.LU.64 R48, [R1+0x600] ;  /* 0x0006000001307983 */ /* 0x001f280000300a00 */
[----:B------:R-:W4:Y:S04]  /*2ede0*/  LDL.LU.64 R50, [R1+0x608] ;  /* 0x0006080001327983 */ /* 0x000f280000300a00 */
[----:B------:R-:W4:Y:S04]  /*2edf0*/  LDL.LU.64 R20, [R1+0x160] ;  /* 0x0001600001147983 */ /* 0x000f280000300a00 */
[----:B------:R-:W4:Y:S01]  /*2ee00*/  LDL.LU.64 R22, [R1+0x168] ;  /* 0x0001680001167983 */ /* 0x000f220000300a00 */
[C---:B---3--:R-:W-:Y:S08]  /*2ee10*/  HMMA.16816.F32 R28, R12.reuse, R52, R28 ;  /* 0x000000340c1c723c */ /* 0x048ff0000000181c */
[----:B--2---:R-:W-:Y:S08]  /*2ee20*/  HMMA.16816.F32 R8, R12, R56, R8 ;  /* 0x000000380c08723c */ /* 0x004ff00000001808 */
[C---:B----4-:R-:W-:Y:S08]  /*2ee30*/  HMMA.16816.F32 R4, R16.reuse, R32, R4 ;  /* 0x000000201004723c */ /* 0x050ff00000001804 */
[C---:B------:R-:W-:Y:S01]  /*2ee40*/  HMMA.16816.F32 R36, R16.reuse, R24, R36 ;  /* 0x000000181024723c */ /* 0x040fe20000001824 */
[----:B------:R-:W-:Y:S04]  /*2ee50*/  STL.64 [R1+0x34b0], R22 ;  /* 0x0034b01601007387 */ /* 0x000fe80000100a00 */
[----:B------:R0:W-:Y:S04]  /*2ee60*/  STL.64 [R1+0x34a8], R20 ;  /* 0x0034a81401007387 */ /* 0x0001e80000100a00 */
[----:B0-----:R-:W2:Y:S04]  /*2ee70*/  LDL.LU.64 R20, [R1+0x170] ;  /* 0x0001700001147983 */ /* 0x001ea80000300a00 */
[----:B------:R-:W2:Y:S04]  /*2ee80*/  LDL.LU.64 R22, [R1+0x178] ;  /* 0x0001780001167983 */ /* 0x000ea80000300a00 */
[----:B------:R-:W3:Y:S04]  /*2ee90*/  LDL.LU.64 R12, [R1+0xa50] ;  /* 0x000a5000010c7983 */ /* 0x000ee80000300a00 */
[----:B------:R0:W-:Y:S04]  /*2eea0*/  STL.64 [R1+0x340], R28 ;  /* 0x0003401c01007387 */ /* 0x0001e80000100a00 */
[----:B------:R1:W-:Y:S04]  /*2eeb0*/  STL.64 [R1+0x348], R30 ;  /* 0x0003481e01007387 */ /* 0x0003e80000100a00 */
[----:B------:R-:W3:Y:S04]  /*2eec0*/  LDL.LU.64 R14, [R1+0xa58] ;  /* 0x000a5800010e7983 */ /* 0x000ee80000300a00 */
[----:B------:R4:W-:Y:S04]  /*2eed0*/  STL.64 [R1+0x200], R8 ;  /* 0x0002000801007387 */ /* 0x0009e80000100a00 */
[----:B------:R4:W-:Y:S04]  /*2eee0*/  STL.64 [R1+0x208], R10 ;  /* 0x0002080a01007387 */ /* 0x0009e80000100a00 */
[----:B0-----:R-:W2:Y:S04]  /*2eef0*/  LDL.LU.64 R28, [R1+0x980] ;  /* 0x00098000011c7983 */ /* 0x001ea80000300a00 */
[----:B-1----:R-:W2:Y:S04]  /*2ef00*/  LDL.LU.64 R30, [R1+0x988] ;  /* 0x00098800011e7983 */ /* 0x002ea80000300a00 */
[----:B----4-:R-:W4:Y:S04]  /*2ef10*/  LDL.LU.64 R8, [R1+0x790] ;  /* 0x0007900001087983 */ /* 0x010f280000300a00 */
[----:B------:R-:W4:Y:S04]  /*2ef20*/  LDL.LU.64 R10, [R1+0x798] ;  /* 0x00079800010a7983 */ /* 0x000f280000300a00 */
        /* <DEDUP_REMOVED lines=36> */
[----:B0-----:R-:W3:Y:S04]  /*2f170*/  LDL.LU.64 R22, [R1+0x34a0] ;  /* 0x0034a00001167983 */ /* 0x001ee80000300a00 */
[----:B------:R-:W3:Y:S04]  /*2f180*/  LDL.LU.64 R20, [R1+0x3498] ;  /* 0x0034980001147983 */ /* 0x000ee80000300a00 */
[----:B------:R-:W-:Y:S04]  /*2f190*/  STL.64 [R1+0x3490], R54 ;  /* 0x0034903601007387 */ /* 0x000fe80000100a00 */
[----:B------:R0:W-:Y:S04]  /*2f1a0*/  STL.64 [R1+0x3488], R52 ;  /* 0x0034883401007387 */ /* 0x0001e80000100a00 */
[----:B0-----:R-:W2:Y:S04]  /*2f1b0*/  LDL.LU.64 R52, [R1+0x100] ;  /* 0x0001000001347983 */ /* 0x001ea80000300a00 */
[----:B------:R-:W2:Y:S04]  /*2f1c0*/  LDL.LU.64 R54, [R1+0x108] ;  /* 0x0001080001367983 */ /* 0x000ea80000300a00 */
[----:B------:R-:W-:Y:S04]  /*2f1d0*/  STL.64 [R1+0x3480], R58 ;  /* 0x0034803a01007387 */ /* 0x000fe80000100a00 */
[----:B------:R-:W-:Y:S01]  /*2f1e0*/  STL.64 [R1+0x3478], R56 ;  /* 0x0034783801007387 */ /* 0x000fe20000100a00 */
[----:B--2---:R-:W-:-:S15]  /*2f1f0*/  HMMA.16816.F32 R16, R16, R56, R52 ;  /* 0x000000381010723c */ /* 0x004fde0000001834 */
[----:B------:R-:W-:-:S04]  /*2f200*/  NOP ;  /* 0x0000000000007918 */ /* 0x000fc80000000000 */
[----:B------:R-:W-:Y:S04]  /*2f210*/  STL.64 [R1+0x40], R16 ;  /* 0x0000401001007387 */ /* 0x000fe80000100a00 */
[----:B------:R3:W-:Y:S02]  /*2f220*/  STL.64 [R1+0x48], R18 ;  /* 0x0000481201007387 */ /* 0x0007e40000100a00 */
[C---:B---3--:R-:W-:Y:S08]  /*2f230*/  HMMA.16816.F32 R16, R20.reuse, R32, R12 ;  /* 0x000000201410723c */ /* 0x048ff0000000180c */
[C---:B----4-:R-:W-:Y:S08]  /*2f240*/  HMMA.16816.F32 R32, R20.reuse, R36, R8 ;  /* 0x000000241420723c */ /* 0x050ff00000001808 */
[C---:B------:R-:W-:Y:S03]  /*2f250*/  HMMA.16816.F32 R12, R20.reuse, R24, R28 ;  /* 0x00000018140c723c */ /* 0x040fe6000000181c */
[----:B------:R-:W-:Y:S04]  /*2f260*/  STL.64 [R1+0x30], R16 ;  /* 0x0000301001007387 */ /* 0x000fe80000100a00 */
[----:B------:R-:W-:Y:S04]  /*2f270*/  STL.64 [R1+0x38], R18 ;  /* 0x0000381201007387 */ /* 0x000fe80000100a00 */
[----:B------:R-:W-:Y:S08]  /*2f280*/  STL.64 [R1+0x3078], R34 ;  /* 0x0030782201007387 */ /* 0x000ff00000100a00 */
[----:B------:R0:W-:Y:S04]  /*2f290*/  STL.64 [R1+0x20], R12 ;  /* 0x0000200c01007387 */ /* 0x0001e80000100a00 */
[----:B------:R1:W-:Y:S04]  /*2f2a0*/  STL.64 [R1+0x28], R14 ;  /* 0x0000280e01007387 */ /* 0x0003e80000100a00 */
[----:B------:R2:W-:Y:S04]  /*2f2b0*/  STL.64 [R1+0x3070], R32 ;  /* 0x0030702001007387 */ /* 0x0005e80000100a00 */
[----:B0-----:R-:W3:Y:S04]  /*2f2c0*/  LDL.LU.64 R12, [R1+0x510] ;  /* 0x00051000010c7983 */ /* 0x001ee80000300a00 */
[----:B-1----:R-:W3:Y:S04]  /*2f2d0*/  LDL.LU.64 R14, [R1+0x518] ;  /* 0x00051800010e7983 */ /* 0x002ee80000300a00 */
[----:B------:R-:W4:Y:S04]  /*2f2e0*/  LDL.LU.64 R52, [R1+0xf0] ;  /* 0x0000f00001347983 */ /* 0x000f280000300a00 */
[----:B------:R-:W4:Y:S01]  /*2f2f0*/  LDL.LU.64 R54, [R1+0xf8] ;  /* 0x0000f80001367983 */ /* 0x000f220000300a00 */
[C---:B------:R-:W-:Y:S03]  /*2f300*/  HMMA.16816.F32 R28, R20.reuse, R40, R4 ;  /* 0x00000028141c723c */ /* 0x040fe60000001804 */
[----:B------:R-:W4:Y:S04]  /*2f310*/  LDL.LU.64 R56, [R1+0xe0] ;  /* 0x0000e00001387983 */ /* 0x000f280000300a00 */
[----:B------:R-:W4:Y:S04]  /*2f320*/  LDL.LU.64 R58, [R1+0xe8] ;  /* 0x0000e800013a7983 */ /* 0x000f280000300a00 */
[----:B------:R-:W4:Y:S04]  /*2f330*/  LDL.LU.64 R4, [R1+0xd0] ;  /* 0x0000d00001047983 */ /* 0x000f280000300a00 */
[----:B------:R-:W4:Y:S04]  /*2f340*/  LDL.LU.64 R6, [R1+0xd8] ;  /* 0x0000d80001067983 */ /* 0x000f280000300a00 */
[----:B--2---:R-:W2:Y:S04]  /*2f350*/  LDL.LU.64 R32, [R1+0xac0] ;  /* 0x000ac00001207983 */ /* 0x004ea80000300a00 */
[----:B------:R-:W2:Y:S04]  /*2f360*/  LDL.LU.64 R34, [R1+0xac8] ;  /* 0x000ac80001227983 */ /* 0x000ea80000300a00 */
[----:B------:R-:W2:Y:S04]  /*2f370*/  LDL.LU.64 R16, [R1+0x9d0] ;  /* 0x0009d00001107983 */ /* 0x000ea80000300a00 */
[----:B------:R-:W2:Y:S04]  /*2f380*/  LDL.LU.64 R18, [R1+0x9d8] ;  /* 0x0009d80001127983 */ /* 0x000ea80000300a00 */
[----:B------:R-:W2:Y:S04]  /*2f390*/  LDL.LU.64 R24, [R1+0x500] ;  /* 0x0005000001187983 */ /* 0x000ea80000300a00 */
[----:B------:R-:W2:Y:S04]  /*2f3a0*/  LDL.LU.64 R26, [R1+0x508] ;  /* 0x00050800011a7983 */ /* 0x000ea80000300a00 */
[----:B------:R-:W2:Y:S04]  /*2f3b0*/  LDL.LU.64 R8, [R1+0x4f0] ;  /* 0x0004f00001087983 */ /* 0x000ea80000300a00 */
[----:B------:R-:W2:Y:S04]  /*2f3c0*/  LDL.LU.64 R10, [R1+0x4f8] ;  /* 0x0004f800010a7983 */ /* 0x000ea80000300a00 */
[----:B------:R-:W-:Y:S04]  /*2f3d0*/  STL.64 [R1+0x3068], R30 ;  /* 0x0030681e01007387 */ /* 0x000fe80000100a00 */
[----:B------:R0:W-:Y:S04]  /*2f3e0*/  STL.64 [R1+0x3060], R28 ;  /* 0x0030601c01007387 */ /* 0x0001e80000100a00 */
[----:B0-----:R-:W2:Y:S04]  /*2f3f0*/  LDL.LU.64 R28, [R1] ;  /* 0x00000000011c7983 */ /* 0x001ea80000300a00 */
[----:B------:R-:W2:Y:S01]  /*2f400*/  LDL.64 R30, [R1+0x8] ;  /* 0x00000800011e7983 */ /* 0x000ea20000100a00 */
[C---:B---3--:R-:W-:Y:S08]  /*2f410*/  HMMA.16816.F32 R12, R20.reuse, R44, R12 ;  /* 0x0000002c140c723c */ /* 0x048ff0000000180c */
[C---:B----4-:R-:W-:Y:S11]  /*2f420*/  HMMA.16816.F32 R52, R20.reuse, R48, R52 ;  /* 0x000000301434723c */ /* 0x050ff60000001834 */
[----:B------:R0:W-:Y:S04]  /*2f430*/  STL.64 [R1+0x160], R12 ;  /* 0x0001600c01007387 */ /* 0x0001e80000100a00 */
[----:B------:R1:W-:Y:S04]  /*2f440*/  STL.64 [R1+0x168], R14 ;  /* 0x0001680e01007387 */ /* 0x0003e80000100a00 */
[----:B0-----:R-:W3:Y:S04]  /*2f450*/  LDL.LU.64 R12, [R1+0x4b0] ;  /* 0x0004b000010c7983 */ /* 0x001ee80000300a00 */
[----:B-1----:R-:W3:Y:S04]  /*2f460*/  LDL.LU.64 R14, [R1+0x4b8] ;  /* 0x0004b800010e7983 */ /* 0x002ee80000300a00 */
[----:B------:R-:W-:Y:S04]  /*2f470*/  STL.64 [R1+0x2a0], R52 ;  /* 0x0002a03401007387 */ /* 0x000fe80000100a00 */
[----:B------:R0:W-:Y:S04]  /*2f480*/  STL.64 [R1+0x2a8], R54 ;  /* 0x0002a83601007387 */ /* 0x0001e80000100a00 */
[----:B0-----:R-:W4:Y:S04]  /*2f490*/  LDL.LU.64 R54, [R1+0x3490] ;  /* 0x0034900001367983 */ /* 0x001f280000300a00 */
        /* <DEDUP_REMOVED lines=11> */
[----:B------:R-:W-:Y:S04]  /*2f550*/  STL.64 [R1+0x458], R22 ;  /* 0x0004581601007387 */ /* 0x000fe80000100a00 */
[----:B0-----:R-:W2:Y:S02]  /*2f560*/  LDL.64 R20, [R1+0x10] ;  /* 0x0000100001147983 */ /* 0x001ea40000100a00 */
[----:B--2---:R-:W-:-:S15]  /*2f570*/  HMMA.16816.F32 R32, R4, R20, R32 ;  /* 0x000000140420723c */ /* 0x004fde0000001820 */
[----:B------:R-:W-:-:S04]  /*2f580*/  NOP ;  /* 0x0000000000007918 */ /* 0x000fc80000000000 */
[----:B------:R0:W-:Y:S04]  /*2f590*/  STL.64 [R1+0x660], R32 ;  /* 0x0006602001007387 */ /* 0x0001e80000100a00 */
[----:B------:R1:W-:Y:S01]  /*2f5a0*/  STL.64 [R1+0x668], R34 ;  /* 0x0006682201007387 */ /* 0x0003e20000100a00 */
[----:B0-----:R-:W-:Y:S02]  /*2f5b0*/  IMAD.MOV.U32 R33, RZ, RZ, R21 ;  /* 0x000000ffff217224 */ /* 0x001fe400078e0015 */
[----:B-1----:R-:W-:Y:S02]  /*2f5c0*/  IMAD.MOV.U32 R34, RZ, RZ, R20 ;  /* 0x000000ffff227224 */ /* 0x002fe400078e0014 */
[C---:B------:R-:W-:Y:S01]  /*2f5d0*/  HMMA.16816.F32 R20, R4.reuse, R28, R16 ;  /* 0x0000001c0414723c */ /* 0x040fe20000001810 */
[----:B------:R-:W2:Y:S04]  /*2f5e0*/  LDL.LU.64 R16, [R1+0x330] ;  /* 0x0003300001107983 */ /* 0x000ea80000300a00 */
[----:B------:R-:W2:Y:S03]  /*2f5f0*/  LDL.LU.64 R18, [R1+0x338] ;  /* 0x0003380001127983 */ /* 0x000ea60000300a00 */
[C---:B------:R-:W-:Y:S11]  /*2f600*/  HMMA.16816.F32 R24, R4.reuse, R36, R24 ;  /* 0x000000240418723c */ /* 0x040ff60000001818 */
[----:B------:R0:W-:Y:S04]  /*2f610*/  STL.64 [R1+0x650], R20 ;  /* 0x0006501401007387 */ /* 0x0001e80000100a00 */
[----:B------:R1:W-:Y:S04]  /*2f620*/  STL.64 [R1+0x658], R22 ;  /* 0x0006581601007387 */ /* 0x0003e80000100a00 */
[----:B------:R-:W-:Y:S04]  /*2f630*/  STL.64 [R1+0x3460], R30 ;  /* 0x0034601e01007387 */ /* 0x000fe80000100a00 */
[----:B------:R3:W-:Y:S04]  /*2f640*/  STL.64 [R1+0x3458], R28 ;  /* 0x0034581c01007387 */ /* 0x0007e80000100a00 */
[----:B0-----:R-:W4:Y:S04]  /*2f650*/  LDL.LU.64 R20, [R1+0x2e0] ;  /* 0x0002e00001147983 */ /* 0x001f280000300a00 */
[----:B------:R0:W-:Y:S04]  /*2f660*/  STL.64 [R1+0x640], R24 ;  /* 0x0006401801007387 */ /* 0x0001e80000100a00 */
[----:B------:R0:W-:Y:S04]  /*2f670*/  STL.64 [R1+0x648], R26 ;  /* 0x0006481a01007387 */ /* 0x0001e80000100a00 */
[----:B-1----:R-:W4:Y:S01]  /*2f680*/  LDL.LU.64 R22, [R1+0x2e8] ;  /* 0x0002e80001167983 */ /* 0x002f220000300a00 */
[C---:B---3--:R-:W-:Y:S01]  /*2f690*/  HMMA.16816.F32 R28, R4.reuse, R44, R12 ;  /* 0x0000002c041c723c */ /* 0x048fe2000000180c */
[----:B------:R-:W1:Y:S07]  /*2f6a0*/  S2R R15, SR_TID.X ;  /* 0x00000000000f7919 */ /* 0x000e6e0000002100 */
[----:B------:R-:W-:Y:S01]  /*2f6b0*/  HMMA.16816.F32 R8, R4, R40, R8 ;  /* 0x000000280408723c */ /* 0x000fe20000001808 */
[----:B-1----:R-:W-:-:S02]  /*2f6c0*/  LOP3.LUT R32, R15, 0x7, RZ, 0xc0, !PT ;  /* 0x000000070f207812 */ /* 0x002fc400078ec0ff */
[----:B------:R-:W1:-:S15]  /*2f6d0*/  LDSM.16.MT88.4 R12, [R60+UR5+0x100] ;  /* 0x000100053c0c783b */ /* 0x000e5e0008004200 */
[----:B------:R-:W-:Y:S01]  /*2f6e0*/  NOP ;  /* 0x0000000000007918 */ /* 0x000fe20000000000 */
[----:B------:R-:W-:Y:S04]  /*2f6f0*/  STL.64 [R1+0x630], R8 ;  /* 0x0006300801007387 */ /* 0x000fe80000100a00 */
[----:B------:R-:W-:Y:S04]  /*2f700*/  STL.64 [R1+0x638], R10 ;  /* 0x0006380a01007387 */ /* 0x000fe80000100a00 */
[----:B0-----:R-:W3:Y:S04]  /*2f710*/  LDL.LU.64 R24, [R1+0x2d0] ;  /* 0x0002d00001187983 */ /* 0x001ee80000300a00 */
[----:B------:R-:W-:Y:S04]  /*2f720*/  STL.64 [R1+0x620], R28 ;  /* 0x0006201c01007387 */ /* 0x000fe80000100a00 */
[----:B------:R0:W-:Y:S04]  /*2f730*/  STL.64 [R1+0x628], R30 ;  /* 0x0006281e01007387 */ /* 0x0001e80000100a00 */
[----:B------:R-:W3:Y:S01]  /*2f740*/  LDL.LU.64 R26, [R1+0x2d8] ;  /* 0x0002d800011a7983 */ /* 0x000ee20000300a00 */
[----:B------:R-:W0:Y:S03]  /*2f750*/  S2R R35, SR_TID.X ;  /* 0x0000000000237919 */ /* 0x000e260000002100 */
[----:B------:R-:W-:Y:S04]  /*2f760*/  STL.64 [R1+0x3450], R46 ;  /* 0x0034502e01007387 */ /* 0x000fe80000100a00 */
[----:B------:R-:W-:Y:S01]  /*2f770*/  STL.64 [R1+0x3448], R44 ;  /* 0x0034482c01007387 */ /* 0x000fe20000100a00 */
[----:B------:R-:W-:-:S03]  /*2f780*/  IMAD R32, R32, 0x210, RZ ;  /* 0x0000021020207824 */ /* 0x000fc600078e02ff */
[----:B------:R-:W-:Y:S04]  /*2f790*/  LDSM.16.MT88.4 R8, [R60+UR5+0x80] ;  /* 0x000080053c08783b */ /* 0x000fe80008004200 */
[----:B-1----:R-:W-:Y:S04]  /*2f7a0*/  STL.64 [R1+0x3440], R14 ;  /* 0x0034400e01007387 */ /* 0x002fe80000100a00 */
[----:B------:R2:W-:Y:S01]  /*2f7b0*/  STL.64 [R1+0x3438], R12 ;  /* 0x0034380c01007387 */ /* 0x0005e20000100a00 */
[C---:B0-----:R-:W-:Y:S02]  /*2f7c0*/  IMAD.SHL.U32 R31, R35.reuse, 0x2, RZ ;  /* 0x00000002231f7824 */ /* 0x041fe400078e00ff */
[----:B------:R-:W-:-:S03]  /*2f7d0*/  IMAD.SHL.U32 R35, R35, 0x100, RZ ;  /* 0x0000010023237824 */ /* 0x000fc600078e00ff */
[----:B------:R-:W-:-:S04]  /*2f7e0*/  LOP3.LUT R32, R32, 0x10, R31, 0x78, !PT ;  /* 0x0000001020207812 */ /* 0x000fc800078e781f */
[----:B------:R-:W-:-:S04]  /*2f7f0*/  LOP3.LUT R32, R32, 0x1000, R35, 0xf8, !PT ;  /* 0x0000100020207812 */ /* 0x000fc800078ef823 */
[----:B------:R-:W-:Y:S01]  /*2f800*/  LOP3.LUT R32, R32, 0x60, RZ, 0x3c, !PT ;  /* 0x0000006020207812 */ /* 0x000fe200078e3cff */
[----:B--2---:R-:W-:Y:S01]  /*2f810*/  HMMA.16816.F32 R12, R4, R48, R16 ;  /* 0x00000030040c723c */ /* 0x004fe20000001810 */
[----:B------:R-:W0:Y:S04]  /*2f820*/  LDSM.16.MT88.4 R16, [R60+UR5+0x180] ;  /* 0x000180053c10783b */ /* 0x000e280008004200 */
[----:B0-----:R-:W-:-:S14]  /*2f830*/  STL.64 [R1+0x3410], R18 ;  /* 0x0034101201007387 */ /* 0x001fdc0000100a00 */
[----:B------:R-:W-:Y:S04]  /*2f840*/  STL.64 [R1+0x610], R12 ;  /* 0x0006100c01007387 */ /* 0x000fe80000100a00 */
[----:B------:R4:W-:Y:S02]  /*2f850*/  STL.64 [R1+0x618], R14 ;  /* 0x0006180e01007387 */ /* 0x0009e40000100a00 */
[C---:B----4-:R-:W-:Y:S02]  /*2f860*/  HMMA.16816.F32 R12, R4.reuse, R52, R20 ;  /* 0x00000034040c723c */ /* 0x050fe40000001814 */
[----:B------:R-:W0:Y:S04]  /*2f870*/  LDSM.16.MT88.4 R20, [R32+UR5] ;  /* 0x000000052014783b */ /* 0x000e280008004200 */
[----:B------:R-:W-:Y:S04]  /*2f880*/  STL.64 [R1+0x3408], R16 ;  /* 0x0034081001007387 */ /* 0x000fe80000100a00 */
[----:B0-----:R-:W-:Y:S09]  /*2f890*/  STL.64 [R1+0x33d0], R22 ;  /* 0x0033d01601007387 */ /* 0x001ff20000100a00 */
[----:B------:R0:W-:Y:S04]  /*2f8a0*/  STL.64 [R1+0x600], R12 ;  /* 0x0006000c01007387 */ /* 0x0001e80000100a00 */
[----:B------:R1:W-:Y:S04]  /*2f8b0*/  STL.64 [R1+0x608], R14 ;  /* 0x0006080e01007387 */ /* 0x0003e80000100a00 */
[----:B------:R2:W-:Y:S04]  /*2f8c0*/  STL.64 [R1+0x33c8], R20 ;  /* 0x0033c81401007387 */ /* 0x0005e80000100a00 */
[----:B------:R-:W4:Y:S04]  /*2f8d0*/  LDL.LU.64 R28, [R1+0xb10] ;  /* 0x000b1000011c7983 */ /* 0x000f280000300a00 */
[----:B------:R-:W4:Y:S01]  /*2f8e0*/  LDL.LU.64 R30, [R1+0xb18] ;  /* 0x000b1800011e7983 */ /* 0x000f220000300a00 */
[----:B---3--:R-:W-:-:S15]  /*2f8f0*/  HMMA.16816.F32 R4, R4, R56, R24 ;  /* 0x000000380404723c */ /* 0x008fde0000001818 */
[----:B------:R-:W-:-:S04]  /*2f900*/  NOP ;  /* 0x0000000000007918 */ /* 0x000fc80000000000 */
[----:B------:R-:W-:Y:S04]  /*2f910*/  STL.64 [R1+0x510], R4 ;  /* 0x0005100401007387 */ /* 0x000fe80000100a00 */
[----:B------:R-:W-:Y:S04]  /*2f920*/  STL.64 [R1+0x518], R6 ;  /* 0x0005180601007387 */ /* 0x000fe80000100a00 */
[----:B------:R-:W3:Y:S04]  /*2f930*/  LDSM.16.MT88.4 R4, [R32+UR5+0x80] ;  /* 0x000080052004783b */ /* 0x000ee80008004200 */
[----:B------:R-:W4:Y:S04]  /*2f940*/  LDL.LU.64 R24, [R1+0xa20] ;  /* 0x000a200001187983 */ /* 0x000f280000300a00 */
[----:B------:R-:W4:Y:S04]  /*2f950*/  LDL.LU.64 R26, [R1+0xa28] ;  /* 0x000a2800011a7983 */ /* 0x000f280000300a00 */
[----:B0-----:R-:W4:Y:S04]  /*2f960*/  LDL.LU.64 R12, [R1+0x940] ;  /* 0x00094000010c7983 */ /* 0x001f280000300a00 */
[----:B-1----:R-:W4:Y:S04]  /*2f970*/  LDL.LU.64 R14, [R1+0x948] ;  /* 0x00094800010e7983 */ /* 0x002f280000300a00 */
[----:B------:R-:W4:Y:S04]  /*2f980*/  LDL.LU.64 R44, [R1+0x780] ;  /* 0x00078000012c7983 */ /* 0x000f280000300a00 */
[----:B------:R-:W4:Y:S04]  /*2f990*/  LDL.LU.64 R46, [R1+0x788] ;  /* 0x00078800012e7983 */ /* 0x000f280000300a00 */
[----:B--2---:R-:W2:Y:S04]  /*2f9a0*/  LDL.LU.64 R20, [R1+0x4c0] ;  /* 0x0004c00001147983 */ /* 0x004ea80000300a00 */
[----:B------:R-:W2:Y:S04]  /*2f9b0*/  LDL.LU.64 R22, [R1+0x4c8] ;  /* 0x0004c80001167983 */ /* 0x000ea80000300a00 */
[----:B------:R-:W2:Y:S04]  /*2f9c0*/  LDL.LU.64 R16, [R1+0x4a0] ;  /* 0x0004a00001107983 */ /* 0x000ea80000300a00 */
[----:B------:R-:W2:Y:S04]  /*2f9d0*/  LDL.LU.64 R18, [R1+0x4a8] ;  /* 0x0004a80001127983 */ /* 0x000ea80000300a00 */
[----:B---3--:R-:W-:Y:S04]  /*2f9e0*/  STL.64 [R1+0x3390], R6 ;  /* 0x0033900601007387 */ /* 0x008fe80000100a00 */
[----:B------:R0:W-:Y:S04]  /*2f9f0*/  STL.64 [R1+0x3388], R4 ;  /* 0x0033880401007387 */ /* 0x0001e80000100a00 */
[----:B0-----:R-:W3:Y:S04]  /*2fa00*/  LDL.LU.64 R4, [R1+0x300] ;  /* 0x0003000001047983 */ /* 0x001ee80000300a00 */
[----:B------:R-:W3:Y:S04]  /*2fa10*/  LDL.LU.64 R6, [R1+0x308] ;  /* 0x0003080001067983 */ /* 0x000ee80000300a00 */
[----:B------:R0:W-:Y:S02]  /*2fa20*/  STL [R1+0x3380], R32 ;  /* 0x0033802001007387 */ /* 0x0001e40000100800 */
[----:B0-----:R-:W-:-:S07]  /*2fa30*/  IMAD.MOV.U32 R32, RZ, RZ, R34 ;  /* 0x000000ffff207224 */ /* 0x001fce00078e0022 */
[----:B----4-:R-:W-:-:S15]  /*2fa40*/  HMMA.16816.F32 R28, R8, R32, R28 ;  /* 0x00000020081c723c */ /* 0x010fde000000181c */
[----:B------:R-:W-:-:S04]  /*2fa50*/  NOP ;  /* 0x0000000000007918 */ /* 0x000fc80000000000 */
[----:B------:R-:W-:Y:S04]  /*2fa60*/  STL.64 [R1+0x500], R28 ;  /* 0x0005001c01007387 */ /* 0x000fe80000100a00 */
[----:B------:R0:W-:Y:S04]  /*2fa70*/  STL.64 [R1+0x508], R30 ;  /* 0x0005081e01007387 */ /* 0x0001e80000100a00 */
[----:B0-----:R-:W4:Y:S04]  /*2fa80*/  LDL.LU.64 R30, [R1+0x3460] ;  /* 0x00346000011e7983 */ /* 0x001f280000300a00 */
[----:B------:R-:W2:Y:S01]  /*2fa90*/  LDL.LU.64 R28, [R1+0x3458] ;  /* 0x00345800011c7983 */ /* 0x000ea20000300a00 */
[C---:B------:R-:W-:Y:S08]  /*2faa0*/  HMMA.16816.F32 R44, R8.reuse, R40, R44 ;  /* 0x00000028082c723c */ /* 0x040ff0000000182c */
[----:B--2---:R-:W-:-:S15]  /*2fab0*/  HMMA.16816.F32 R24, R8, R28, R24 ;  /* 0x0000001c0818723c */ /* 0x004fde0000001818 */
[----:B------:R-:W-:-:S04]  /*2fac0*/  NOP ;  /* 0x0000000000007918 */ /* 0x000fc80000000000 */
[----:B------:R-:W-:Y:S04]  /*2fad0*/  STL.64 [R1+0x4f0], R24 ;  /* 0x0004f01801007387 */ /* 0x000fe80000100a00 */
[----:B------:R0:W-:Y:S02]  /*2fae0*/  STL.64 [R1+0x4f8], R26 ;  /* 0x0004f81a01007387 */ /* 0x0001e40000100a00 */
[----:B0-----:R-:W-:Y:S02]  /*2faf0*/  HMMA.16816.F32 R24, R8, R36, R12 ;  /* 0x000000240818723c */ /* 0x001fe4000000180c */
[----:B------:R-:W2:Y:S04]  /*2fb00*/  LDL.LU.64 R12, [R1+0x2b0] ;  /* 0x0002b000010c7983 */ /* 0x000ea80000300a00 */
[----:B------:R-:W2:-:S13]  /*2fb10*/  LDL.LU.64 R14, [R1+0x2b8] ;  /* 0x0002b800010e7983 */ /* 0x000e9a0000300a00 */
        /* <DEDUP_REMOVED lines=8> */
[C---:B------:R-:W-:Y:S08]  /*2fba0*/  HMMA.16816.F32 R16, R8.reuse, R48, R16 ;  /* 0x000000300810723c */ /* 0x040ff00000001810 */
[C---:B---3--:R-:W-:Y:S08]  /*2fbb0*/  HMMA.16816.F32 R4, R8.reuse, R52, R4 ;  /* 0x000000340804723c */ /* 0x048ff00000001804 */
[C---:B--2---:R-:W-:Y:S08]  /*2fbc0*/  HMMA.16816.F32 R20, R8.reuse, R44, R20 ;  /* 0x0000002c0814723c */ /* 0x044ff00000001814 */
[----:B------:R-:W-:Y:S11]  /*2fbd0*/  HMMA.16816.F32 R8, R8, R56, R12 ;  /* 0x000000380808723c */ /* 0x000ff6000000180c */
[----:B------:R0:W-:Y:S04]  /*2fbe0*/  STL.64 [R1+0x4c0], R20 ;  /* 0x0004c01401007387 */ /* 0x0001e80000100a00 */
[----:B------:R1:W-:Y:S04]  /*2fbf0*/  STL.64 [R1+0x4c8], R22 ;  /* 0x0004c81601007387 */ /* 0x0003e80000100a00 */
[----:B0-----:R-:W2:Y:S04]  /*2fc00*/  LDL.LU.64 R20, [R1+0x910] ;  /* 0x0009100001147983 */ /* 0x001ea80000300a00 */
[----:B-1----:R-:W2:Y:S04]  /*2fc10*/  LDL.LU.64 R22, [R1+0x918] ;  /* 0x0009180001167983 */ /* 0x002ea80000300a00 */
[----:B------:R0:W-:Y:S04]  /*2fc20*/  STL.64 [R1+0x4b0], R16 ;  /* 0x0004b01001007387 */ /* 0x0001e80000100a00 */
[----:B------:R1:W-:Y:S04]  /*2fc30*/  STL.64 [R1+0x4b8], R18 ;  /* 0x0004b81201007387 */ /* 0x0003e80000100a00 */
[----:B0-----:R-:W3:Y:S04]  /*2fc40*/  LDL.LU.64 R16, [R1+0x770] ;  /* 0x0007700001107983 */ /* 0x001ee80000300a00 */
[----:B-1----:R-:W3:Y:S04]  /*2fc50*/  LDL.LU.64 R18, [R1+0x778] ;  /* 0x0007780001127983 */ /* 0x002ee80000300a00 */
[----:B------:R0:W-:Y:S04]  /*2fc60*/  STL.64 [R1+0x4a0], R4 ;  /* 0x0004a00401007387 */ /* 0x0001e80000100a00 */
[----:B------:R1:W-:Y:S04]  /*2fc70*/  STL.64 [R1+0x4a8], R6 ;  /* 0x0004a80601007387 */ /* 0x0003e80000100a00 */
[----:B0-----:R-:W2:Y:S04]  /*2fc80*/  LDL.LU.64 R4, [R1+0x750] ;  /* 0x0007500001047983 */ /* 0x001ea80000300a00 */
[----:B-1----:R-:W2:Y:S04]  /*2fc90*/  LDL.LU.64 R6, [R1+0x758] ;  /* 0x0007580001067983 */ /* 0x002ea80000300a00 */
[----:B------:R-:W-:Y:S04]  /*2fca0*/  STL.64 [R1+0x3430], R54 ;  /* 0x0034303601007387 */ /* 0x000fe80000100a00 */
[----:B------:R0:W-:Y:S04]  /*2fcb0*/  STL.64 [R1+0x3428], R52 ;  /* 0x0034283401007387 */ /* 0x0001e80000100a00 */
[----:B0-----:R-:W2:Y:S04]  /*2fcc0*/  LDL.LU.64 R52, [R1+0xae0] ;  /* 0x000ae00001347983 */ /* 0x001ea80000300a00 */
[----:B------:R-:W2:Y:S04]  /*2fcd0*/  LDL.LU.64 R54, [R1+0xae8] ;  /* 0x000ae80001367983 */ /* 0x000ea80000300a00 */
[----:B------:R-:W2:Y:S04]  /*2fce0*/  LDL.LU.64 R14, [R1+0x3440] ;  /* 0x00344000010e7983 */ /* 0x000ea80000300a00 */
[----:B------:R-:W2:Y:S04]  /*2fcf0*/  LDL.LU.64 R12, [R1+0x3438] ;  /* 0x00343800010c7983 */ /* 0x000ea80000300a00 */
[----:B------:R-:W-:Y:S04]  /*2fd00*/  STL.64 [R1+0x3420], R58 ;  /* 0x0034203a01007387 */ /* 0x000fe80000100a00 */
[----:B------:R-:W-:Y:S04]  /*2fd10*/  STL.64 [R1+0x3418], R56 ;  /* 0x0034183801007387 */ /* 0x000fe80000100a00 */
[----:B------:R-:W-:Y:S04]  /*2fd20*/  STL.64 [R1+0x330], R8 ;  /* 0x0003300801007387 */ /* 0x000fe80000100a00 */
[----:B------:R0:W-:Y:S04]  /*2fd30*/  STL.64 [R1+0x338], R10 ;  /* 0x0003380a01007387 */ /* 0x0001e80000100a00 */
[----:B----4-:R-:W-:Y:S01]  /*2fd40*/  STL.64 [R1+0x3400], R30 ;  /* 0x0034001e01007387 */ /* 0x010fe20000100a00 */
[C---:B--2---:R-:W-:Y:S08]  /*2fd50*/  HMMA.16816.F32 R32, R12.reuse, R32, R52 ;  /* 0x000000200c20723c */ /* 0x044ff00000001834 */
[C---:B0-----:R-:W-:Y:S11]  /*2fd60*/  HMMA.16816.F32 R8, R12.reuse, R28, R24 ;  /* 0x0000001c0c08723c */ /* 0x041ff60000001818 */
[----:B------:R-:W-:Y:S04]  /*2fd70*/  STL.64 [R1+0x310], R32 ;  /* 0x0003102001007387 */ /* 0x000fe80000100a00 */
[----:B------:R-:W-:Y:S04]  /*2fd80*/  STL.64 [R1+0x318], R34 ;  /* 0x0003182201007387 */ /* 0x000fe80000100a00 */
[----:B------:R0:W-:Y:S04]  /*2fd90*/  STL.64 [R1+0x33f8], R28 ;  /* 0x0033f81c01007387 */ /* 0x0001e80000100a00 */
[----:B------:R-:W-:Y:S04]  /*2fda0*/  STL.64 [R1+0x300], R8 ;  /* 0x0003000801007387 */ /* 0x000fe80000100a00 */
[----:B------:R1:W-:Y:S04]  /*2fdb0*/  STL.64 [R1+0x308], R10 ;  /* 0x0003080a01007387 */ /* 0x0003e80000100a00 */
[----:B0-----:R-:W2:Y:S01]  /*2fdc0*/  LDL.64 R28, [R1+0x10] ;  /* 0x00001000011c7983 */ /* 0x001ea20000100a00 */
[----:B-1----:R-:W-:Y:S03]  /*2fdd0*/  HMMA.16816.F32 R8, R12, R36, R20 ;  /* 0x000000240c08723c */ /* 0x002fe60000001814 */
[----:B------:R-:W-:Y:S04]  /*2fde0*/  STL.64 [R1+0x33f0], R38 ;  /* 0x0033f02601007387 */ /* 0x000fe80000100a00 */
[----:B------:R-:W-:-:S12]  /*2fdf0*/  STL.64 [R1+0x33e8], R36 ;  /* 0x0033e82401007387 */ /* 0x000fd80000100a00 */
[----:B------:R-:W-:Y:S04]  /*2fe00*/  STL.64 [R1+0x2f0], R8 ;  /* 0x0002f00801007387 */ /* 0x000fe80000100a00 */
[----:B------:R3:W-:Y:S02]  /*2fe10*/  STL.64 [R1+0x2f8], R10 ;  /* 0x0002f80a01007387 */ /* 0x0007e40000100a00 */
[----:B---3--:R-:W-:Y:S02]  /*2fe20*/  HMMA.16816.F32 R8, R12, R40, R16 ;  /* 0x000000280c08723c */ /* 0x008fe40000001810 */
[----:B------:R-:W-:Y:S04]  /*2fe30*/  STL.64 [R1+0x33e0], R42 ;  /* 0x0033e02a01007387 */ /* 0x000fe80000100a00 */
[----:B------:R-:W-:-:S13]  /*2fe40*/  STL.64 [R1+0x33d8], R40 ;  /* 0x0033d82801007387 */ /* 0x000fda0000100a00 */
[----:B------:R-:W-:Y:S04]  /*2fe50*/  STL.64 [R1+0x2e0], R8 ;  /* 0x0002e00801007387 */ /* 0x000fe80000100a00 */
[----:B------:R-:W-:Y:S04]  /*2fe60*/  STL.64 [R1+0x2e8], R10 ;  /* 0x0002e80a01007387 */ /* 0x000fe80000100a00 */
[----:B------:R-:W3:Y:S04]  /*2fe70*/  LDL.LU.64 R52, [R1+0x740] ;  /* 0x0007400001347983 */ /* 0x000ee80000300a00 */
[----:B------:R-:W3:Y:S01]  /*2fe80*/  LDL.LU.64 R54, [R1+0x748] ;  /* 0x0007480001367983 */ /* 0x000ee20000300a00 */
[----:B------:R-:W-:-:S15]  /*2fe90*/  HMMA.16816.F32 R4, R12, R44, R4 ;  /* 0x0000002c0c04723c */ /* 0x000fde0000001804 */
[----:B------:R-:W-:-:S04]  /*2fea0*/  NOP ;  /* 0x0000000000007918 */ /* 0x000fc80000000000 */
[----:B------:R0:W-:Y:S04]  /*2feb0*/  STL.64 [R1+0x2d0], R4 ;  /* 0x0002d00401007387 */ /* 0x0001e80000100a00 */
[----:B------:R1:W-:Y:S04]  /*2fec0*/  STL.64 [R1+0x2d8], R6 ;  /* 0x0002d80601007387 */ /* 0x0003e80000100a00 */
[----:B------:R-:W4:Y:S04]  /*2fed0*/  LDL.LU.64 R56, [R1+0x280] ;  /* 0x0002800001387983 */ /* 0x000f280000300a00 */
[----:B------:R-:W4:Y:S04]  /*2fee0*/  LDL.LU.64 R58, [R1+0x288] ;  /* 0x00028800013a7983 */ /* 0x000f280000300a00 */
[----:B------:R-:W2:Y:S04]  /*2fef0*/  LDL.LU.64 R16, [R1+0x110] ;  /* 0x0001100001107983 */ /* 0x000ea80000300a00 */
[----:B------:R-:W2:Y:S04]  /*2ff00*/  LDL.LU.64 R18, [R1+0x118] ;  /* 0x0001180001127983 */ /* 0x000ea80000300a00 */
[----:B0-----:R-:W2:Y:S04]  /*2ff10*/  LDL.LU.64 R4, [R1+0xa80] ;  /* 0x000a800001047983 */ /* 0x001ea80000300a00 */
[----:B-1----:R-:W2:Y:S04]  /*2ff20*/  LDL.LU.64 R6, [R1+0xa88] ;  /* 0x000a880001067983 */ /* 0x002ea80000300a00 */
[----:B------:R-:W2:Y:S04]  /*2ff30*/  LDL.LU.64 R36, [R1+0x9a0] ;  /* 0x0009a00001247983 */ /* 0x000ea80000300a00 */
        /* <DEDUP_REMOVED lines=16> */
[----:B------:R-:W4:Y:S02]  /*30040*/  LDL.LU.64 R52, [R1+0x3428] ;  /* 0x0034280001347983 */ /* 0x000f240000300a00 */
[----:B----4-:R-:W-:-:S15]  /*30050*/  HMMA.16816.F32 R56, R12, R52, R56 ;  /* 0x000000340c38723c */ /* 0x010fde0000001838 */
[----:B------:R-:W-:-:S04]  /*30060*/  NOP ;  /* 0x0000000000007918 */ /* 0x000fc80000000000 */
[----:B------:R-:W-:Y:S04]  /*30070*/  STL.64 [R1+0x2b0], R56 ;  /* 0x0002b03801007387 */ /* 0x000fe80000100a00 */
[----:B------:R0:W-:Y:S04]  /*30080*/  STL.64 [R1+0x2b8], R58 ;  /* 0x0002b83a01007387 */ /* 0x0001e80000100a00 */
[----:B0-----:R-:W4:Y:S04]  /*30090*/  LDL.LU.64 R58, [R1+0x3420] ;  /* 0x00342000013a7983 */ /* 0x001f280000300a00 */
        /* <DEDUP_REMOVED lines=12> */
[----:B------:R-:W2:Y:S01]  /*30160*/  LDL.LU.64 R30, [R1+0x3400] ;  /* 0x00340000011e7983 */ /* 0x000ea20000300a00 */
[----:B0-----:R-:W-:Y:S02]  /*30170*/  IMAD.MOV.U32 R5, RZ, RZ, R28 ;  /* 0x000000ffff057224 */ /* 0x001fe400078e001c */
[----:B------:R-:W-:-:S02]  /*30180*/  IMAD.MOV.U32 R4, RZ, RZ, R29 ;  /* 0x000000ffff047224 */ /* 0x000fc400078e001d */
        /* <DEDUP_REMOVED lines=12> */
[----:B------:R-:W2:Y:S01]  /*30250*/  LDL.LU.64 R40, [R1+0x33d8] ;  /* 0x0033d80001287983 */ /* 0x000ea20000300a00 */
[C---:B---3--:R-:W-:Y:S08]  /*30260*/  HMMA.16816.F32 R12, R16.reuse, R44, R12 ;  /* 0x0000002c100c723c */ /* 0x048ff0000000180c */
        /* <DEDUP_REMOVED lines=14> */
[----:B------:R0:W-:Y:S04]  /*30350*/  STL.64 [R1+0x108], R14 ;  /* 0x0001080e01007387 */ /* 0x0001e80000100a00 */
[----:B------:R-:W3:Y:S01]  /*30360*/  LDL.LU.64 R32, [R1+0x9c0] ;  /* 0x0009c00001207983 */ /* 0x000ee20000300a00 */
[C---:B0-----:R-:W-:Y:S08]  /*30370*/  HMMA.16816.F32 R12, R16.reuse, R52, R24 ;  /* 0x00000034100c723c */ /* 0x041ff00000001818 */
[----:B------:R-:W-:Y:S01]  /*30380*/  HMMA.16816.F32 R24, R16, R56, R8 ;  /* 0x000000381018723c */ /* 0x000fe20000001808 */
[----:B------:R-:W-:-:S02]  /*30390*/  IMAD.MOV.U32 R16, RZ, RZ, R5 ;  /* 0x000000ffff107224 */ /* 0x000fc400078e0005 */
[----:B------:R-:W-:-:S08]  /*303a0*/  IMAD.MOV.U32 R17, RZ, RZ, R4 ;  /* 0x000000ffff117224 */ /* 0x000fd000078e0004 */
[----:B------:R0:W-:Y:S04]  /*303b0*/  STL.64 [R1+0xf0], R12 ;  /* 0x0000f00c01007387 */ /* 0x0001e80000100a00 */
[----:B------:R1:W-:Y:S04]  /*303c0*/  STL.64 [R1+0xf8], R14 ;  /* 0x0000f80e01007387 */ /* 0x0003e80000100a00 */
[----:B------:R-:W3:Y:S04]  /*303d0*/  LDL.LU.64 R34, [R1+0x9c8] ;  /* 0x0009c80001227983 */ /* 0x000ee80000300a00 */
[----:B----4-:R-:W-:Y:S04]  /*303e0*/  STL.64 [R1+0x33a0], R58 ;  /* 0x0033a03a01007387 */ /* 0x010fe80000100a00 */
[----:B------:R4:W-:Y:S04]  /*303f0*/  STL.64 [R1+0x3398], R56 ;  /* 0x0033983801007387 */ /* 0x0009e80000100a00 */
[----:B------:R-:W2:Y:S04]  /*30400*/  LDL.LU.64 R8, [R1+0x8f0] ;  /* 0x0008f00001087983 */ /* 0x000ea80000300a00 */
[----:B------:R-:W2:Y:S04]  /*30410*/  LDL.LU.64 R10, [R1+0x8f8] ;  /* 0x0008f800010a7983 */ /* 0x000ea80000300a00 */
[----:B------:R-:W3:Y:S04]  /*30420*/  LDL.LU.64 R44, [R1+0x720] ;  /* 0x00072000012c7983 */ /* 0x000ee80000300a00 */
[----:B------:R-:W3:Y:S04]  /*30430*/  LDL.LU.64 R46, [R1+0x728] ;  /* 0x00072800012e7983 */ /* 0x000ee80000300a00 */
[----:B------:R-:W3:Y:S04]  /*30440*/  LDL.LU.64 R48, [R1+0x6f0] ;  /* 0x0006f00001307983 */ /* 0x000ee80000300a00 */
[----:B------:R-:W3:Y:S04]  /*30450*/  LDL.LU.64 R50, [R1+0x6f8] ;  /* 0x0006f80001327983 */ /* 0x000ee80000300a00 */
[----:B0-----:R-:W3:Y:S04]  /*30460*/  LDL.LU.64 R12, [R1+0x6c0] ;  /* 0x0006c000010c7983 */ /* 0x001ee80000300a00 */
[----:B-1----:R-:W3:Y:S04]  /*30470*/  LDL.LU.64 R14, [R1+0x6c8] ;  /* 0x0006c800010e7983 */ /* 0x002ee80000300a00 */
[----:B----4-:R-:W4:Y:S04]  /*30480*/  LDL.LU.64 R56, [R1+0x3c0] ;  /* 0x0003c00001387983 */ /* 0x010f280000300a00 */
[----:B------:R-:W4:Y:S04]  /*30490*/  LDL.LU.64 R58, [R1+0x3c8] ;  /* 0x0003c800013a7983 */ /* 0x000f280000300a00 */
[----:B------:R-:W3:Y:S04]  /*304a0*/  LDL.LU.64 R4, [R1+0x3b0] ;  /* 0x0003b00001047983 */ /* 0x000ee80000300a00 */
[----:B------:R-:W3:Y:S04]  /*304b0*/  LDL.LU.64 R6, [R1+0x3b8] ;  /* 0x0003b80001067983 */ /* 0x000ee80000300a00 */
[----:B------:R-:W-:Y:S04]  /*304c0*/  STL.64 [R1+0x2f40], R26 ;  /* 0x002f401a01007387 */ /* 0x000fe80000100a00 */
[----:B------:R0:W-:Y:S04]  /*304d0*/  STL.64 [R1+0x2f38], R24 ;  /* 0x002f381801007387 */ /* 0x0001e80000100a00 */
[----:B0-----:R-:W3:Y:S04]  /*304e0*/  LDL.LU.64 R24, [R1+0xab0] ;  /* 0x000ab00001187983 */ /* 0x001ee80000300a00 */
[----:B------:R-:W3:Y:S01]  /*304f0*/  LDL.LU.64 R26, [R1+0xab8] ;  /* 0x000ab800011a7983 */ /* 0x000ee20000300a00 */
[C---:B--2---:R-:W-:Y:S08]  /*30500*/  HMMA.16816.F32 R8, R20.reuse, R36, R8 ;  /* 0x000000241408723c */ /* 0x044ff00000001808 */
[C---:B---3--:R-:W-:Y:S08]  /*30510*/  HMMA.16816.F32 R24, R20.reuse, R16, R24 ;  /* 0x000000101418723c */ /* 0x048ff00000001818 */
[C---:B------:R-:W-:Y:S11]  /*30520*/  HMMA.16816.F32 R44, R20.reuse, R40, R44 ;  /* 0x00000028142c723c */ /* 0x040ff6000000182c */
[----:B------:R-:W-:Y:S04]  /*30530*/  STL.64 [R1+0xe0], R24 ;  /* 0x0000e01801007387 */ /* 0x000fe80000100a00 */
[----:B------:R0:W-:Y:S02]  /*30540*/  STL.64 [R1+0xe8], R26 ;  /* 0x0000e81a01007387 */ /* 0x0001e40000100a00 */
[----:B0-----:R-:W-:Y:S02]  /*30550*/  HMMA.16816.F32 R24, R20, R28, R32 ;  /* 0x0000001c1418723c */ /* 0x001fe40000001820 */
[----:B------:R-:W2:Y:S04]  /*30560*/  LDL.LU.64 R32, [R1+0xa70] ;  /* 0x000a700001207983 */ /* 0x000ea80000300a00 */
[----:B------:R-:W2:-:S13]  /*30570*/  LDL.LU.64 R34, [R1+0xa78] ;  /* 0x000a780001227983 */ /* 0x000e9a0000300a00 */
        /* <DEDUP_REMOVED lines=18> */
[C---:B----4-:R-:W-:Y:S08]  /*306a0*/  HMMA.16816.F32 R56, R20.reuse, R52, R56 ;  /* 0x000000341438723c */ /* 0x050ff00000001838 */
[----:B--2---:R-:W-:-:S15]  /*306b0*/  HMMA.16816.F32 R12, R20, R48, R12 ;  /* 0x00000030140c723c */ /* 0x004fde000000180c */
[----:B------:R-:W-:-:S04]  /*306c0*/  NOP ;  /* 0x0000000000007918 */ /* 0x000fc80000000000 */
[----:B------:R0:W-:Y:S04]  /*306d0*/  STL.64 [R1+0x280], R12 ;  /* 0x0002800c01007387 */ /* 0x0001e80000100a00 */
[----:B------:R1:W-:Y:S04]  /*306e0*/  STL.64 [R1+0x288], R14 ;  /* 0x0002880e01007387 */ /* 0x0003e80000100a00 */
[----:B0-----:R-:W2:Y:S04]  /*306f0*/  LDL.LU.64 R12, [R1+0x6d0] ;  /* 0x0006d000010c7983 */ /* 0x001ea80000300a00 */
[----:B-1----:R-:W2:Y:S04]  /*30700*/  LDL.LU.64 R14, [R1+0x6d8] ;  /* 0x0006d800010e7983 */ /* 0x002ea80000300a00 */
        /* <DEDUP_REMOVED lines=8> */
[----:B------:R1:W-:Y:S01]  /*30790*/  STL [R1+0x3b8], R22 ;  /* 0x0003b81601007387 */ /* 0x0003e20000100800 */
[----:B------:R-:W-:-:S03]  /*307a0*/  IMAD.MOV.U32 R60, RZ, RZ, R23 ;  /* 0x000000ffff3c7224 */ /* 0x000fc600078e0017 */
[----:B0-----:R-:W3:Y:S04]  /*307b0*/  LDL.LU.64 R20, [R1+0x990] ;  /* 0x0009900001147983 */ /* 0x001ee80000300a00 */
[----:B-1----:R-:W3:Y:S04]  /*307c0*/  LDL.LU.64 R22, [R1+0x998] ;  /* 0x0009980001167983 */ /* 0x002ee80000300a00 */
[----:B------:R-:W-:Y:S01]  /*307d0*/  STL [R1+0x31f0], R60 ;  /* 0x0031f03c01007387 */ /* 0x000fe20000100800 */
[C---:B--2---:R-:W-:Y:S03]  /*307e0*/  HMMA.16816.F32 R16, R4.reuse, R16, R32 ;  /* 0x000000100410723c */ /* 0x044fe60000001820 */
[----:B------:R-:W2:Y:S05]  /*307f0*/  LDL.LU R32, [R1+0x3380] ;  /* 0x0033800001207983 */ /* 0x000eaa0000300800 */
[C---:B---3--:R-:W-:Y:S11]  /*30800*/  HMMA.16816.F32 R20, R4.reuse, R28, R20 ;  /* 0x0000001c0414723c */ /* 0x048ff60000001814 */
[----:B------:R0:W-:Y:S04]  /*30810*/  STL.64 [R1+0x7a0], R16 ;  /* 0x0007a01001007387 */ /* 0x0001e80000100a00 */
[----:B------:R1:W-:Y:S04]  /*30820*/  STL.64 [R1+0x7a8], R18 ;  /* 0x0007a81201007387 */ /* 0x0003e80000100a00 */
[----:B0-----:R-:W3:Y:S04]  /*30830*/  LDL.LU.64 R16, [R1+0x6b0] ;  /* 0x0006b00001107983 */ /* 0x001ee80000300a00 */
[----:B-1----:R-:W3:Y:S04]  /*30840*/  LDL.LU.64 R18, [R1+0x6b8] ;  /* 0x0006b80001127983 */ /* 0x002ee80000300a00 */
[----:B------:R-:W-:Y:S04]  /*30850*/  STL.64 [R1+0x790], R20 ;  /* 0x0007901401007387 */ /* 0x000fe80000100a00 */
[----:B------:R0:W-:Y:S02]  /*30860*/  STL.64 [R1+0x798], R22 ;  /* 0x0007981601007387 */ /* 0x0001e40000100a00 */
[----:B0-----:R-:W-:Y:S02]  /*30870*/  HMMA.16816.F32 R20, R4, R36, R24 ;  /* 0x000000240414723c */ /* 0x001fe40000001818 */
[----:B------:R-:W-:Y:S04]  /*30880*/  STL.64 [R1+0x3378], R38 ;  /* 0x0033782601007387 */ /* 0x000fe80000100a00 */
[----:B------:R-:W-:-:S13]  /*30890*/  STL.64 [R1+0x3370], R36 ;  /* 0x0033702401007387 */ /* 0x000fda0000100a00 */
[----:B------:R0:W-:Y:S04]  /*308a0*/  STL.64 [R1+0x780], R20 ;  /* 0x0007801401007387 */ /* 0x0001e80000100a00 */
[----:B------:R1:W-:Y:S04]  /*308b0*/  STL.64 [R1+0x788], R22 ;  /* 0x0007881601007387 */ /* 0x0003e80000100a00 */
[----:B0-----:R-:W4:Y:S04]  /*308c0*/  LDL.LU.64 R20, [R1+0x690] ;  /* 0x0006900001147983 */ /* 0x001f280000300a00 */
[----:B-1----:R-:W4:Y:S01]  /*308d0*/  LDL.LU.64 R22, [R1+0x698] ;  /* 0x0006980001167983 */ /* 0x002f220000300a00 */
[C---:B------:R-:W-:Y:S08]  /*308e0*/  HMMA.16816.F32 R8, R4.reuse, R40, R8 ;  /* 0x000000280408723c */ /* 0x040ff00000001808 */
[----:B------:R-:W-:Y:S01]  /*308f0*/  HMMA.16816.F32 R12, R4, R44, R12 ;  /* 0x0000002c040c723c */ /* 0x000fe2000000180c */
[----:B------:R-:W0:Y:S01]  /*30900*/  S2R R35, SR_TID.X ;  /* 0x0000000000237919 */ /* 0x000e220000002100 */
[----:B------:R-:W1:Y:S09]  /*30910*/  S2R R34, SR_TID.X ;  /* 0x0000000000227919 */ /* 0x000e720000002100 */
[----:B------:R-:W-:Y:S04]  /*30920*/  STL.64 [R1+0x770], R8 ;  /* 0x0007700801007387 */ /* 0x000fe80000100a00 */
[----:B------:R-:W-:Y:S04]  /*30930*/  STL.64 [R1+0x778], R10 ;  /* 0x0007780a01007387 */ /* 0x000fe80000100a00 */
[----:B------:R-:W4:Y:S04]  /*30940*/  LDL.LU.64 R24, [R1+0x680] ;  /* 0x0006800001187983 */ /* 0x000f280000300a00 */
[----:B------:R-:W-:Y:S04]  /*30950*/  STL.64 [R1+0x760], R12 ;  /* 0x0007600c01007387 */ /* 0x000fe80000100a00 */
[----:B------:R-:W-:Y:S04]  /*30960*/  STL.64 [R1+0x768], R14 ;  /* 0x0007680e01007387 */ /* 0x000fe80000100a00 */
[----:B------:R-:W4:Y:S01]  /*30970*/  LDL.LU.64 R26, [R1+0x688] ;  /* 0x00068800011a7983 */ /* 0x000f220000300a00 */
[----:B0-----:R-:W-:Y:S01]  /*30980*/  LOP3.LUT R35, R35, 0x7, RZ, 0xc0, !PT ;  /* 0x0000000723237812 */ /* 0x001fe200078ec0ff */
[----:B-1----:R-:W-:-:S04]  /*30990*/  IMAD.SHL.U32 R33, R34, 0x2, RZ ;  /* 0x0000000222217824 */ /* 0x002fc800078e00ff */
[----:B------:R-:W-:Y:S02]  /*309a0*/  IMAD R35, R35, 0x210, RZ ;  /* 0x0000021023237824 */ /* 0x000fe400078e02ff */
[----:B------:R-:W-:-:S03]  /*309b0*/  IMAD.SHL.U32 R34, R34, 0x100, RZ ;  /* 0x0000010022227824 */ /* 0x000fc600078e00ff */
[----:B------:R-:W-:-:S04]  /*309c0*/  LOP3.LUT R35, R35, 0x10, R33, 0x78, !PT ;  /* 0x0000001023237812 */ /* 0x000fc800078e7821 */
[----:B------:R-:W-:Y:S01]  /*309d0*/  LOP3.LUT R35, R35, 0x1000, R34, 0xf8, !PT ;  /* 0x0000100023237812 */ /* 0x000fe200078ef822 */
[----:B--2---:R-:W0:Y:S04]  /*309e0*/  LDSM.16.MT88.4 R12, [R32+UR5+0x180] ;  /* 0x00018005200c783b */ /* 0x004e280008004200 */
[----:B------:R-:W-:Y:S01]  /*309f0*/  LDSM.16.MT88.4 R8, [R32+UR5+0x100] ;  /* 0x000100052008783b */ /* 0x000fe20008004200 */
[C---:B---3--:R-:W-:Y:S03]  /*30a00*/  HMMA.16816.F32 R16, R4.reuse, R48, R16 ;  /* 0x000000300410723c */ /* 0x048fe60000001810 */
[----:B0-----:R-:W-:Y:S04]  /*30a10*/  STL.64 [R1+0x3350], R14 ;  /* 0x0033500e01007387 */ /* 0x001fe80000100a00 */
[----:B------:R0:W-:Y:S04]  /*30a20*/  STL.64 [R1+0x3348], R12 ;  /* 0x0033480c01007387 */ /* 0x0001e80000100a00 */
[----:B0-----:R-:W2:Y:S04]  /*30a30*/  LDL.LU.64 R12, [R1+0xad0] ;  /* 0x000ad000010c7983 */ /* 0x001ea80000300a00 */
[----:B------:R-:W2:Y:S04]  /*30a40*/  LDL.LU.64 R14, [R1+0xad8] ;  /* 0x000ad800010e7983 */ /* 0x000ea80000300a00 */
[----:B------:R-:W-:Y:S04]  /*30a50*/  STL.64 [R1+0x750], R16 ;  /* 0x0007501001007387 */ /* 0x000fe80000100a00 */
[----:B------:R-:W-:Y:S04]  /*30a60*/  STL.64 [R1+0x758], R18 ;  /* 0x0007581201007387 */ /* 0x000fe80000100a00 */
[----:B------:R-:W0:Y:S01]  /*30a70*/  LDSM.16.MT88.4 R16, [R35+UR5+0x2000] ;  /* 0x002000052310783b */ /* 0x000e220008004200 */
[C---:B----4-:R-:W-:Y:S03]  /*30a80*/  HMMA.16816.F32 R36, R4.reuse, R52, R20 ;  /* 0x000000340424723c */ /* 0x050fe60000001814 */
[----:B------:R-:W1:Y:S04]  /*30a90*/  LDSM.16.MT88.4 R20, [R35+UR5+0x2080] ;  /* 0x002080052314783b */ /* 0x000e680008004200 */
[----:B0-----:R-:W-:Y:S04]  /*30aa0*/  STL.64 [R1+0x32b8], R18 ;  /* 0x0032b81201007387 */ /* 0x001fe80000100a00 */
[----:B------:R0:W-:Y:S04]  /*30ab0*/  STL.64 [R1+0x32b0], R16 ;  /* 0x0032b01001007387 */ /* 0x0001e80000100a00 */
[----:B0-----:R-:W2:Y:S04]  /*30ac0*/  LDL.LU.64 R16, [R1+0x10] ;  /* 0x0000100001107983 */ /* 0x001ea80000300a00 */
[----:B-1----:R-:W-:Y:S04]  /*30ad0*/  STL.64 [R1+0x3238], R22 ;  /* 0x0032381601007387 */ /* 0x002fe80000100a00 */
[----:B------:R0:W-:Y:S04]  /*30ae0*/  STL.64 [R1+0x740], R36 ;  /* 0x0007402401007387 */ /* 0x0001e80000100a00 */
[----:B------:R1:W-:Y:S04]  /*30af0*/  STL.64 [R1+0x748], R38 ;  /* 0x0007482601007387 */ /* 0x0003e80000100a00 */
[----:B------:R-:W-:Y:S04]  /*30b00*/  STL.64 [R1+0x3230], R20 ;  /* 0x0032301401007387 */ /* 0x000fe80000100a00 */
[----:B0-----:R-:W3:Y:S04]  /*30b10*/  LDL.LU.64 R36, [R1+0x9e0] ;  /* 0x0009e00001247983 */ /* 0x001ee80000300a00 */
[----:B-1----:R-:W3:Y:S01]  /*30b20*/  LDL.LU.64 R38, [R1+0x9e8] ;  /* 0x0009e80001267983 */ /* 0x002ee20000300a00 */
[----:B------:R-:W-:-:S15]  /*30b30*/  HMMA.16816.F32 R4, R4, R56, R24 ;  /* 0x000000380404723c */ /* 0x000fde0000001818 */
[----:B------:R-:W-:-:S04]  /*30b40*/  NOP ;  /* 0x0000000000007918 */ /* 0x000fc80000000000 */
[----:B------:R-:W-:Y:S04]  /*30b50*/  STL.64 [R1+0x720], R4 ;  /* 0x0007200401007387 */ /* 0x000fe80000100a00 */
[----:B------:R-:W-:Y:S04]  /*30b60*/  STL.64 [R1+0x728], R6 ;  /* 0x0007280601007387 */ /* 0x000fe80000100a00 */
[----:B------:R0:W1:Y:S04]  /*30b70*/  LDSM.16.MT88.4 R4, [R35+UR5+0x2100] ;  /* 0x002100052304783b */ /* 0x0000680008004200 */
[----:B------:R-:W4:Y:S04]  /*30b80*/  LDL.LU.64 R32, [R1+0x900] ;  /* 0x0009000001207983 */ /* 0x000f280000300a00 */
[----:B0-----:R-:W4:Y:S04]  /*30b90*/  LDL.LU.64 R34, [R1+0x908] ;  /* 0x0009080001227983 */ /* 0x001f280000300a00 */
[----:B------:R-:W4:Y:S04]  /*30ba0*/  LDL.LU.64 R24, [R1+0x870] ;  /* 0x0008700001187983 */ /* 0x000f280000300a00 */
[----:B------:R-:W4:Y:S04]  /*30bb0*/  LDL.LU.64 R26, [R1+0x878] ;  /* 0x00087800011a7983 */ /* 0x000f280000300a00 */
[----:B------:R-:W4:Y:S04]  /*30bc0*/  LDL.LU.64 R20, [R1+0x830] ;  /* 0x0008300001147983 */ /* 0x000f280000300a00 */
[----:B------:R-:W4:Y:S04]  /*30bd0*/  LDL.LU.64 R22, [R1+0x838] ;  /* 0x0008380001167983 */ /* 0x000f280000300a00 */
[----:B-1----:R-:W-:Y:S04]  /*30be0*/  STL.64 [R1+0x3218], R6 ;  /* 0x0032180601007387 */ /* 0x002fe80000100a00 */
[----:B------:R2:W-:Y:S02]  /*30bf0*/  STL.64 [R1+0x3210], R4 ;  /* 0x0032100401007387 */ /* 0x0005e40000100a00 */
[----:B--2---:R-:W-:Y:S01]  /*30c00*/  HMMA.16816.F32 R4, R8, R16, R12 ;  /* 0x000000100804723c */ /* 0x004fe2000000180c */
[----:B------:R-:W-:-:S02]  /*30c10*/  IMAD.MOV.U32 R13, RZ, RZ, R16 ;  /* 0x000000ffff0d7224 */ /* 0x000fc400078e0010 */
[----:B------:R-:W-:-:S05]  /*30c20*/  IMAD.MOV.U32 R12, RZ, RZ, R17 ;  /* 0x000000ffff0c7224 */ /* 0x000fca00078e0011 */
[C---:B---3--:R-:W-:Y:S11]  /*30c30*/  HMMA.16816.F32 R36, R8.reuse, R28, R36 ;  /* 0x0000001c0824723c */ /* 0x048ff60000001824 */
[----:B------:R0:W-:Y:S04]  /*30c40*/  STL.64 [R1+0x710], R4 ;  /* 0x0007100401007387 */ /* 0x0001e80000100a00 */
[----:B------:R1:W-:Y:S04]  /*30c50*/  STL.64 [R1+0x718], R6 ;  /* 0x0007180601007387 */ /* 0x0003e80000100a00 */
[----:B------:R-:W2:Y:S04]  /*30c60*/  LDL.LU.64 R16, [R1+0x7b0] ;  /* 0x0007b00001107983 */ /* 0x000ea80000300a00 */
[----:B------:R-:W2:Y:S04]  /*30c70*/  LDL.LU.64 R18, [R1+0x7b8] ;  /* 0x0007b80001127983 */ /* 0x000ea80000300a00 */
[----:B0-----:R-:W3:Y:S04]  /*30c80*/  LDL.LU.64 R4, [R1+0x730] ;  /* 0x0007300001047983 */ /* 0x001ee80000300a00 */
[----:B-1----:R-:W3:Y:S04]  /*30c90*/  LDL.LU.64 R6, [R1+0x738] ;  /* 0x0007380001067983 */ /* 0x002ee80000300a00 */
[----:B------:R-:W-:Y:S04]  /*30ca0*/  STL.64 [R1+0x700], R36 ;  /* 0x0007002401007387 */ /* 0x000fe80000100a00 */
[----:B------:R0:W-:Y:S04]  /*30cb0*/  STL.64 [R1+0x708], R38 ;  /* 0x0007082601007387 */ /* 0x0001e80000100a00 */
[----:B0-----:R-:W3:Y:S04]  /*30cc0*/  LDL.LU.64 R38, [R1+0x3378] ;  /* 0x0033780001267983 */ /* 0x001ee80000300a00 */
[----:B------:R-:W3:Y:S04]  /*30cd0*/  LDL.LU.64 R36, [R1+0x3370] ;  /* 0x0033700001247983 */ /* 0x000ee80000300a00 */
[----:B------:R-:W-:Y:S04]  /*30ce0*/  STL.64 [R1+0x3328], R30 ;  /* 0x0033281e01007387 */ /* 0x000fe80000100a00 */
[----:B------:R0:W-:Y:S01]  /*30cf0*/  STL.64 [R1+0x3320], R28 ;  /* 0x0033201c01007387 */ /* 0x0001e20000100a00 */
[C---:B----4-:R-:W-:Y:S08]  /*30d00*/  HMMA.16816.F32 R24, R8.reuse, R40, R24 ;  /* 0x000000280818723c */ /* 0x050ff00000001818 */
[C---:B------:R-:W-:Y:S08]  /*30d10*/  HMMA.16816.F32 R20, R8.reuse, R44, R20 ;  /* 0x0000002c0814723c */ /* 0x040ff00000001814 */
[C---:B--2---:R-:W-:Y:S08]  /*30d20*/  HMMA.16816.F32 R16, R8.reuse, R48, R16 ;  /* 0x000000300810723c */ /* 0x044ff00000001810 */
[C---:B---3--:R-:W-:Y:S08]  /*30d30*/  HMMA.16816.F32 R4, R8.reuse, R52, R4 ;  /* 0x000000340804723c */ /* 0x048ff00000001804 */
[----:B0-----:R-:W-:Y:S01]  /*30d40*/  HMMA.16816.F32 R28, R8, R36, R32 ;  /* 0x00000024081c723c */ /* 0x001fe20000001820 */
[----:B------:R-:W-:Y:S04]  /*30d50*/  STL.64 [R1+0x3318], R38 ;  /* 0x0033182601007387 */ /* 0x000fe80000100a00 */
[----:B------:R-:W-:-:S14]  /*30d60*/  STL.64 [R1+0x3310], R36 ;  /* 0x0033102401007387 */ /* 0x000fdc0000100a00 */
[----:B------:R-:W-:Y:S04]  /*30d70*/  STL.64 [R1+0x6f0], R28 ;  /* 0x0006f01c01007387 */ /* 0x000fe80000100a00 */
[----:B------:R-:W-:Y:S04]  /*30d80*/  STL.64 [R1+0x6f8], R30 ;  /* 0x0006f81e01007387 */ /* 0x000fe80000100a00 */
[----:B------:R-:W-:Y:S04]  /*30d90*/  STL.64 [R1+0x3308], R42 ;  /* 0x0033082a01007387 */ /* 0x000fe80000100a00 */
[----:B------:R-:W-:Y:S04]  /*30da0*/  STL.64 [R1+0x3300], R40 ;  /* 0x0033002801007387 */ /* 0x000fe80000100a00 */
[----:B------:R0:W-:Y:S04]  /*30db0*/  STL.64 [R1+0x6e0], R24 ;  /* 0x0006e01801007387 */ /* 0x0001e80000100a00 */
[----:B------:R1:W-:Y:S04]  /*30dc0*/  STL.64 [R1+0x6e8], R26 ;  /* 0x0006e81a01007387 */ /* 0x0003e80000100a00 */
[----:B------:R-:W-:Y:S04]  /*30dd0*/  STL.64 [R1+0x32f8], R46 ;  /* 0x0032f82e01007387 */ /* 0x000fe80000100a00 */
        /* <DEDUP_REMOVED lines=9> */
[----:B------:R2:W-:Y:S04]  /*30e70*/  STL.64 [R1+0x6b0], R4 ;  /* 0x0006b00401007387 */ /* 0x0005e80000100a00 */
[----:B------:R3:W-:Y:S04]  /*30e80*/  STL.64 [R1+0x6b8], R6 ;  /* 0x0006b80601007387 */ /* 0x0007e80000100a00 */
[----:B0-----:R-:W4:Y:S04]  /*30e90*/  LDL.LU R24, [R1+0x240] ;  /* 0x0002400001187983 */ /* 0x001f280000300800 */
[----:B------:R-:W4:Y:S01]  /*30ea0*/  LDL.LU R25, [R1+0x244] ;  /* 0x0002440001197983 */ /* 0x000f220000300800 */
[----:B-1----:R-:W-:-:S02]  /*30eb0*/  IMAD.MOV.U32 R26, RZ, RZ, R3 ;  /* 0x000000ffff1a7224 */ /* 0x002fc400078e0003 */
[----:B------:R-:W-:Y:S01]  /*30ec0*/  IMAD.MOV.U32 R27, RZ, RZ, R61 ;  /* 0x000000ffff1b7224 */ /* 0x000fe200078e003d */
[----:B------:R-:W2:Y:S04]  /*30ed0*/  LDL.LU R3, [R1+0x336c] ;  /* 0x00336c0001037983 */ /* 0x000ea80000300800 */
[----:B------:R-:W3:Y:S04]  /*30ee0*/  LDL.LU R61, [R1+0x3368] ;  /* 0x00336800013d7983 */ /* 0x000ee80000300800 */
[----:B------:R-:W-:Y:S04]  /*30ef0*/  STL.64 [R1+0x3248], R26 ;  /* 0x0032481a01007387 */ /* 0x000fe80000100a00 */
[----:B----4-:R0:W-:Y:S04]  /*30f00*/  STL.64 [R1+0x3240], R24 ;  /* 0x0032401801007387 */ /* 0x0101e80000100a00 */
[----:B--2---:R-:W2:Y:S04]  /*30f10*/  LDL.LU R4, [R1+0x250] ;  /* 0x0002500001047983 */ /* 0x004ea80000300800 */
[----:B------:R-:W2:Y:S04]  /*30f20*/  LDL.LU R5, [R1+0x254] ;  /* 0x0002540001057983 */ /* 0x000ea80000300800 */
[----:B---3--:R-:W3:Y:S04]  /*30f30*/  LDL.LU R6, [R1+0x258] ;  /* 0x0002580001067983 */ /* 0x008ee80000300800 */
[----:B------:R-:W3:Y:S04]  /*30f40*/  LDL.LU R7, [R1+0x25c] ;  /* 0x00025c0001077983 */ /* 0x000ee80000300800 */
[----:B---3--:R-:W-:Y:S04]  /*30f50*/  STL.64 [R1+0x3258], R6 ;  /* 0x0032580601007387 */ /* 0x008fe80000100a00 */
[----:B--2---:R-:W-:Y:S04]  /*30f60*/  STL.64 [R1+0x3250], R4 ;  /* 0x0032500401007387 */ /* 0x004fe80000100a00 */
[----:B------:R-:W2:Y:S04]  /*30f70*/  LDL.LU R20, [R1+0x290] ;  /* 0x0002900001147983 */ /* 0x000ea80000300800 */
[----:B------:R-:W2:Y:S04]  /*30f80*/  LDL.LU R21, [R1+0x294] ;  /* 0x0002940001157983 */ /* 0x000ea80000300800 */
[----:B------:R-:W3:Y:S04]  /*30f90*/  LDL.LU R22, [R1+0x298] ;  /* 0x0002980001167983 */ /* 0x000ee80000300800 */
[----:B------:R-:W3:Y:S04]  /*30fa0*/  LDL.LU R23, [R1+0x29c] ;  /* 0x00029c0001177983 */ /* 0x000ee80000300800 */
[----:B---3--:R-:W-:Y:S04]  /*30fb0*/  STL.64 [R1+0x3268], R22 ;  /* 0x0032681601007387 */ /* 0x008fe80000100a00 */
[----:B--2---:R1:W-:Y:S04]  /*30fc0*/  STL.64 [R1+0x3260], R20 ;  /* 0x0032601401007387 */ /* 0x0043e80000100a00 */
[----:B0-----:R-:W2:Y:S04]  /*30fd0*/  LDL.LU R24, [R1+0x3e0] ;  /* 0x0003e00001187983 */ /* 0x001ea80000300800 */
[----:B------:R-:W2:Y:S04]  /*30fe0*/  LDL.LU R25, [R1+0x3e4] ;  /* 0x0003e40001197983 */ /* 0x000ea80000300800 */
[----:B------:R-:W3:Y:S04]  /*30ff0*/  LDL.LU R26, [R1+0x3e8] ;  /* 0x0003e800011a7983 */ /* 0x000ee80000300800 */
[----:B------:R-:W3:Y:S04]  /*31000*/  LDL.LU R27, [R1+0x3ec] ;  /* 0x0003ec00011b7983 */ /* 0x000ee80000300800 */
[----:B---3--:R-:W-:Y:S04]  /*31010*/  STL.64 [R1+0x3278], R26 ;  /* 0x0032781a01007387 */ /* 0x008fe80000100a00 */
[----:B--2---:R-:W-:Y:S04]  /*31020*/  STL.64 [R1+0x3270], R24 ;  /* 0x0032701801007387 */ /* 0x004fe80000100a00 */
[----:B-1----:R-:W2:Y:S04]  /*31030*/  LDL.LU R20, [R1+0x400] ;  /* 0x0004000001147983 */ /* 0x002ea80000300800 */
        /* <DEDUP_REMOVED lines=20> */
[----:B------:R-:W3:Y:S01]  /*31180*/  LDL.LU R23, [R1+0x44c] ;  /* 0x00044c0001177983 */ /* 0x000ee20000300800 */
[----:B------:R-:W-:-:S02]  /*31190*/  IMAD.MOV.U32 R28, RZ, RZ, R13 ;  /* 0x000000ffff1c7224 */ /* 0x000fc400078e000d */
[----:B------:R-:W-:Y:S02]  /*311a0*/  IMAD.MOV.U32 R29, RZ, RZ, R12 ;  /* 0x000000ffff1d7224 */ /* 0x000fe400078e000c */
[----:B------:R-:W4:Y:S04]  /*311b0*/  LDL.LU.64 R12, [R1+0x670] ;  /* 0x00067000010c7983 */ /* 0x000f280000300a00 */
[----:B------:R-:W4:Y:S04]  /*311c0*/  LDL.LU.64 R14, [R1+0x678] ;  /* 0x00067800010e7983 */ /* 0x000f280000300a00 */
[----:B---3--:R-:W-:Y:S04]  /*311d0*/  STL.64 [R1+0x32c8], R22 ;  /* 0x0032c81601007387 */ /* 0x008fe80000100a00 */
[----:B--2---:R-:W-:Y:S04]  /*311e0*/  STL.64 [R1+0x32c0], R20 ;  /* 0x0032c01401007387 */ /* 0x004fe80000100a00 */
[----:B------:R-:W2:Y:S04]  /*311f0*/  LDL.LU R24, [R1+0x410] ;  /* 0x0004100001187983 */ /* 0x000ea80000300800 */
[----:B------:R-:W2:Y:S04]  /*31200*/  LDL.LU R25, [R1+0x414] ;  /* 0x0004140001197983 */ /* 0x000ea80000300800 */
[----:B------:R-:W3:Y:S04]  /*31210*/  LDL.LU R26, [R1+0x418] ;  /* 0x00041800011a7983 */ /* 0x000ee80000300800 */
[----:B------:R-:W3:Y:S01]  /*31220*/  LDL.LU R27, [R1+0x41c] ;  /* 0x00041c00011b7983 */ /* 0x000ee20000300800 */
[----:B------:R-:W-:-:S02]  /*31230*/  IMAD.MOV.U32 R32, RZ, RZ, R0 ;  /* 0x000000ffff207224 */ /* 0x000fc400078e0000 */
[----:B------:R-:W-:Y:S02]  /*31240*/  IMAD.MOV.U32 R33, RZ, RZ, R2 ;  /* 0x000000ffff217224 */ /* 0x000fe400078e0002 */
[----:B------:R-:W-:Y:S02]  /*31250*/  IMAD.MOV.U32 R34, RZ, RZ, R58 ;  /* 0x000000ffff227224 */ /* 0x000fe400078e003a */
[----:B------:R-:W-:Y:S01]  /*31260*/  IMAD.MOV.U32 R35, RZ, RZ, R59 ;  /* 0x000000ffff237224 */ /* 0x000fe200078e003b */
[----:B----4-:R-:W-:Y:S01]  /*31270*/  HMMA.16816.F32 R8, R8, R56, R12 ;  /* 0x000000380808723c */ /* 0x010fe2000000180c */
[----:B---3--:R-:W-:Y:S04]  /*31280*/  STL.64 [R1+0x3338], R26 ;  /* 0x0033381a01007387 */ /* 0x008fe80000100a00 */
[----:B--2---:R0:W-:Y:S04]  /*31290*/  STL.64 [R1+0x3330], R24 ;  /* 0x0033301801007387 */ /* 0x0041e80000100a00 */
[----:B------:R-:W2:Y:S04]  /*312a0*/  LDL.LU R4, [R1+0x3f0] ;  /* 0x0003f00001047983 */ /* 0x000ea80000300800 */
[----:B------:R-:W2:Y:S04]  /*312b0*/  LDL.LU R5, [R1+0x3f4] ;  /* 0x0003f40001057983 */ /* 0x000ea80000300800 */
[----:B------:R-:W2:Y:S04]  /*312c0*/  LDL.LU R6, [R1+0x3f8] ;  /* 0x0003f80001067983 */ /* 0x000ea80000300800 */
[----:B------:R-:W2:Y:S04]  /*312d0*/  LDL.LU R7, [R1+0x3fc] ;  /* 0x0003fc0001077983 */ /* 0x000ea80000300800 */
[----:B0-----:R-:W3:Y:S04]  /*312e0*/  LDL.LU.64 R24, [R1+0xa60] ;  /* 0x000a600001187983 */ /* 0x001ee80000300a00 */
[----:B------:R-:W3:Y:S04]  /*312f0*/  LDL.LU.64 R26, [R1+0xa68] ;  /* 0x000a6800011a7983 */ /* 0x000ee80000300a00 */
[----:B------:R-:W4:Y:S04]  /*31300*/  LDL.LU.64 R36, [R1+0x970] ;  /* 0x0009700001247983 */ /* 0x000f280000300a00 */
[----:B------:R-:W4:Y:S04]  /*31310*/  LDL.LU.64 R38, [R1+0x978] ;  /* 0x0009780001267983 */ /* 0x000f280000300a00 */
        /* <DEDUP_REMOVED lines=12> */
[----:B------:R-:W2:Y:S04]  /*313e0*/  LDL.LU R0, [R1+0x3364] ;  /* 0x0033640001007983 */ /* 0x000ea80000300800 */
[----:B------:R-:W2:Y:S04]  /*313f0*/  LDL.LU R2, [R1+0x3360] ;  /* 0x0033600001027983 */ /* 0x000ea80000300800 */
[----:B------:R-:W2:Y:S04]  /*31400*/  LDL.LU R58, [R1+0x335c] ;  /* 0x00335c00013a7983 */ /* 0x000ea80000300800 */
[----:B------:R-:W2:Y:S04]  /*31410*/  LDL.LU R59, [R1+0x3358] ;  /* 0x00335800013b7983 */ /* 0x000ea80000300800 */
[----:B------:R-:W3:Y:S04]  /*31420*/  LDL.LU.64 R14, [R1+0x3350] ;  /* 0x00335000010e7983 */ /* 0x000ee80000300a00 */
[----:B------:R-:W3:Y:S04]  /*31430*/  LDL.LU.64 R12, [R1+0x3348] ;  /* 0x00334800010c7983 */ /* 0x000ee80000300a00 */
[----:B------:R2:W-:Y:S04]  /*31440*/  STL.64 [R1+0x690], R8 ;  /* 0x0006900801007387 */ /* 0x0005e80000100a00 */
[----:B------:R-:W-:Y:S01]  /*31450*/  STL.64 [R1+0x698], R10 ;  /* 0x0006980a01007387 */ /* 0x000fe20000100a00 */
[----:B---3--:R-:W-:Y:S01]  /*31460*/  HMMA.16816.F32 R28, R12, R28, R24 ;  /* 0x0000001c0c1c723c */ /* 0x008fe20000001818 */
[----:B--2---:R-:W-:-:S02]  /*31470*/  IMAD.MOV.U32 R8, RZ, RZ, R0 ;  /* 0x000000ffff087224 */ /* 0x004fc400078e0000 */
[----:B------:R-:W-:Y:S01]  /*31480*/  IMAD.MOV.U32 R9, RZ, RZ, R2 ;  /* 0x000000ffff097224 */ /* 0x000fe200078e0002 */
[----:B------:R-:W2:Y:S04]  /*31490*/  LDL.LU R0, [R1+0x3344] ;  /* 0x0033440001007983 */ /* 0x000ea80000300800 */
[----:B------:R-:W3:Y:S04]  /*314a0*/  LDL.LU R2, [R1+0x3340] ;  /* 0x0033400001027983 */ /* 0x000ee80000300800 */
[----:B------:R-:W2:Y:S04]  /*314b0*/  LDL.LU.64 R26, [R1+0x3338] ;  /* 0x00333800011a7983 */ /* 0x000ea80000300a00 */
[----:B------:R-:W2:Y:S04]  /*314c0*/  LDL.LU.64 R24, [R1+0x3330] ;  /* 0x0033300001187983 */ /* 0x000ea80000300a00 */
[----:B------:R-:W-:Y:S04]  /*314d0*/  STL.64 [R1+0x680], R28 ;  /* 0x0006801c01007387 */ /* 0x000fe80000100a00 */
[----:B------:R0:W-:Y:S04]  /*314e0*/  STL.64 [R1+0x688], R30 ;  /* 0x0006881e01007387 */ /* 0x0001e80000100a00 */
[----:B0-----:R-:W2:Y:S04]  /*314f0*/  LDL.LU.64 R30, [R1+0x3328] ;  /* 0x00332800011e7983 */ /* 0x001ea80000300a00 */
[----:B------:R-:W4:Y:S02]  /*31500*/  LDL.LU.64 R28, [R1+0x3320] ;  /* 0x00332000011c7983 */ /* 0x000f240000300a00 */
[----:B----4-:R-:W-:-:S15]  /*31510*/  HMMA.16816.F32 R36, R12, R28, R36 ;  /* 0x0000001c0c24723c */ /* 0x010fde0000001824 */
[----:B------:R-:W-:-:S04]  /*31520*/  NOP ;  /* 0x0000000000007918 */ /* 0x000fc80000000000 */
        /* <DEDUP_REMOVED lines=28> */
[C---:B--2---:R-:W-:Y:S08]  /*316f0*/  HMMA.16816.F32 R20, R12.reuse, R52, R20 ;  /* 0x000000340c14723c */ /* 0x044ff00000001814 */
[----:B------:R-:W-:Y:S11]  /*31700*/  HMMA.16816.F32 R12, R12, R56, R16 ;  /* 0x000000380c0c723c */ /* 0x000ff60000001810 */
[----:B------:R-:W-:Y:S04]  /*31710*/  STL.64 [R1+0x880], R20 ;  /* 0x0008801401007387 */ /* 0x000fe80000100a00 */
[----:B------:R0:W-:Y:S04]  /*31720*/  STL.64 [R1+0x888], R22 ;  /* 0x0008881601007387 */ /* 0x0001e80000100a00 */
[----:B0-----:R-:W2:Y:S04]  /*31730*/  LDL.LU.64 R22, [R1+0x32c8] ;  /* 0x0032c80001167983 */ /* 0x001ea80000300a00 */
[----:B------:R-:W2:Y:S04]  /*31740*/  LDL.LU.64 R20, [R1+0x32c0] ;  /* 0x0032c00001147983 */ /* 0x000ea80000300a00 */
[----:B------:R-:W2:Y:S04]  /*31750*/  LDL.LU.64 R18, [R1+0x32b8] ;  /* 0x0032b80001127983 */ /* 0x000ea80000300a00 */
[----:B------:R-:W2:Y:S04]  /*31760*/  LDL.LU.64 R16, [R1+0x32b0] ;  /* 0x0032b00001107983 */ /* 0x000ea80000300a00 */
[----:B------:R-:W-:Y:S04]  /*31770*/  STL.64 [R1+0x870], R12 ;  /* 0x0008700c01007387 */ /* 0x000fe80000100a00 */
[----:B------:R3:W-:Y:S02]  /*31780*/  STL.64 [R1+0x878], R14 ;  /* 0x0008780e01007387 */ /* 0x0007e40000100a00 */
[----:B---3--:R-:W-:-:S02]  /*31790*/  IMAD.MOV.U32 R14, RZ, RZ, R2 ;  /* 0x000000ffff0e7224 */ /* 0x008fc400078e0002 */
[----:B------:R-:W-:-:S07]  /*317a0*/  IMAD.MOV.U32 R15, RZ, RZ, R0 ;  /* 0x000000ffff0f7224 */ /* 0x000fce00078e0000 */
        /* <DEDUP_REMOVED lines=10> */
[----:B0-----:R-:W4:Y:S04]  /*31850*/  LDL.LU.64 R22, [R1+0x3298] ;  /* 0x0032980001167983 */ /* 0x001f280000300a00 */
[----:B------:R-:W4:Y:S01]  /*31860*/  LDL.LU.64 R20, [R1+0x3290] ;  /* 0x0032900001147983 */ /* 0x000f220000300a00 */
[----:B------:R-:W-:Y:S01]  /*31870*/  IMAD.MOV.U32 R11, RZ, RZ, R3 ;  /* 0x000000ffff0b7224 */ /* 0x000fe200078e0003 */
[----:B----4-:R-:W-:-:S15]  /*31880*/  HMMA.16816.F32 R20, R16, R38, R20 ;  /* 0x000000261014723c */ /* 0x010fde0000001814 */
[----:B------:R-:W-:-:S04]  /*31890*/  NOP ;  /* 0x0000000000007918 */ /* 0x000fc80000000000 */
[----:B------:R-:W-:Y:S02]  /*318a0*/  IMAD.MOV.U32 R2, RZ, RZ, R22 ;  /* 0x000000ffff027224 */ /* 0x000fe400078e0016 */
[----:B------:R-:W-:Y:S02]  /*318b0*/  IMAD.MOV.U32 R0, RZ, RZ, R23 ;  /* 0x000000ffff007224 */ /* 0x000fe400078e0017 */
[----:B------:R-:W-:Y:S02]  /*318c0*/  IMAD.MOV.U32 R56, RZ, RZ, R20 ;  /* 0x000000ffff387224 */ /* 0x000fe400078e0014 */
[----:B------:R-:W-:Y:S01]  /*318d0*/  IMAD.MOV.U32 R3, RZ, RZ, R21 ;  /* 0x000000ffff037224 */ /* 0x000fe200078e0015 */
[----:B------:R-:W2:Y:S04]  /*318e0*/  LDL.LU.64 R22, [R1+0x3288] ;  /* 0x0032880001167983 */ /* 0x000ea80000300a00 */
[----:B------:R-:W2:Y:S01]  /*318f0*/  LDL.LU.64 R20, [R1+0x3280] ;  /* 0x0032800001147983 */ /* 0x000ea20000300a00 */
[----:B------:R-:W-:Y:S01]  /*31900*/  HMMA.16816.F32 R24, R16, R42, R24 ;  /* 0x0000002a1018723c */ /* 0x000fe20000001818 */
[----:B------:R-:W-:-:S15]  /*31910*/  IMAD.MOV.U32 R10, RZ, RZ, R61 ;  /* 0x000000ffff0a7224 */ /* 0x000fde00078e003d */
[----:B------:R-:W-:-:S03]  /*31920*/  NOP ;  /* 0x0000000000007918 */ /* 0x000fc60000000000 */
[----:B------:R-:W-:Y:S01]  /*31930*/  STL.64 [R1+0x800], R24 ;  /* 0x0008001801007387 */ /* 0x000fe20000100a00 */
[----:B------:R-:W-:-:S03]  /*31940*/  IMAD.MOV.U32 R61, RZ, RZ, R27 ;  /* 0x000000ffff3d7224 */ /* 0x000fc600078e001b */
[----:B------:R0:W-:Y:S04]  /*31950*/  STL [R1+0x808], R26 ;  /* 0x0008081a01007387 */ /* 0x0001e80000100800 */
[----:B0-----:R-:W3:Y:S04]  /*31960*/  LDL.LU.64 R26, [R1+0x3278] ;  /* 0x00327800011a7983 */ /* 0x001ee80000300a00 */
[----:B------:R-:W3:Y:S04]  /*31970*/  LDL.LU.64 R24, [R1+0x3270] ;  /* 0x0032700001187983 */ /* 0x000ee80000300a00 */
[----:B------:R-:W-:Y:S01]  /*31980*/  STL [R1+0x2de8], R61 ;  /* 0x002de83d01007387 */ /* 0x000fe20000100800 */
[----:B--2---:R-:W-:-:S15]  /*31990*/  HMMA.16816.F32 R20, R16, R46, R20 ;  /* 0x0000002e1014723c */ /* 0x004fde0000001814 */
[----:B------:R-:W-:-:S04]  /*319a0*/  NOP ;  /* 0x0000000000007918 */ /* 0x000fc80000000000 */
[----:B------:R-:W-:Y:S04]  /*319b0*/  STL.64 [R1+0x7f0], R20 ;  /* 0x0007f01401007387 */ /* 0x000fe80000100a00 */
[----:B------:R0:W-:Y:S04]  /*319c0*/  STL.64 [R1+0x7f8], R22 ;  /* 0x0007f81601007387 */ /* 0x0001e80000100a00 */
[----:B0-----:R-:W2:Y:S04]  /*319d0*/  LDL.LU.64 R22, [R1+0x3268] ;  /* 0x0032680001167983 */ /* 0x001ea80000300a00 */
[----:B------:R-:W2:Y:S01]  /*319e0*/  LDL.LU.64 R20, [R1+0x3260] ;  /* 0x0032600001147983 */ /* 0x000ea20000300a00 */
[C---:B------:R-:W-:Y:S08]  /*319f0*/  HMMA.16816.F32 R4, R16.reuse, R50, R4 ;  /* 0x000000321004723c */ /* 0x040ff00000001804 */
[C---:B---3--:R-:W-:Y:S11]  /*31a00*/  HMMA.16816.F32 R24, R16.reuse, R54, R24 ;  /* 0x000000361018723c */ /* 0x048ff60000001818 */
[----:B------:R-:W-:Y:S04]  /*31a10*/  STL.64 [R1+0x7e0], R4 ;  /* 0x0007e00401007387 */ /* 0x000fe80000100a00 */
[----:B------:R0:W-:Y:S04]  /*31a20*/  STL.64 [R1+0x7e8], R6 ;  /* 0x0007e80601007387 */ /* 0x0001e80000100a00 */
[----:B0-----:R-:W3:Y:S04]  /*31a30*/  LDL.LU.64 R6, [R1+0x3258] ;  /* 0x0032580001067983 */ /* 0x001ee80000300a00 */
[----:B------:R-:W3:Y:S04]  /*31a40*/  LDL.LU.64 R4, [R1+0x3250] ;  /* 0x0032500001047983 */ /* 0x000ee80000300a00 */
[----:B------:R-:W-:Y:S04]  /*31a50*/  STL.64 [R1+0x7d0], R24 ;  /* 0x0007d01801007387 */ /* 0x000fe80000100a00 */
[----:B------:R0:W-:Y:S04]  /*31a60*/  STL.64 [R1+0x7d8], R26 ;  /* 0x0007d81a01007387 */ /* 0x0001e80000100a00 */
[----:B0-----:R-:W4:Y:S04]  /*31a70*/  LDL.LU.64 R26, [R1+0x3248] ;  /* 0x00324800011a7983 */ /* 0x001f280000300a00 */
[----:B------:R-:W4:Y:S01]  /*31a80*/  LDL.LU.64 R24, [R1+0x3240] ;  /* 0x0032400001187983 */ /* 0x000f220000300a00 */
[----:B--2---:R-:W-:Y:S03]  /*31a90*/  HMMA.16816.F32 R16, R16, R58, R20 ;  /* 0x0000003a1010723c */ /* 0x004fe60000001814 */
[----:B------:R-:W2:Y:S04]  /*31aa0*/  LDL.LU.64 R22, [R1+0x3238] ;  /* 0x0032380001167983 */ /* 0x000ea80000300a00 */
[----:B------:R-:W2:-:S12]  /*31ab0*/  LDL.LU.64 R20, [R1+0x3230] ;  /* 0x0032300001147983 */ /* 0x000e980000300a00 */
[----:B------:R0:W-:Y:S04]  /*31ac0*/  STL.64 [R1+0x290], R16 ;  /* 0x0002901001007387 */ /* 0x0001e80000100a00 */
[----:B------:R1:W-:Y:S04]  /*31ad0*/  STL.64 [R1+0x298], R18 ;  /* 0x0002981201007387 */ /* 0x0003e80000100a00 */
[----:B0-----:R-:W4:Y:S04]  /*31ae0*/  LDL.LU R16, [R1+0x270] ;  /* 0x0002700001107983 */ /* 0x001f280000300800 */
[----:B------:R-:W4:Y:S04]  /*31af0*/  LDL.LU R17, [R1+0x274] ;  /* 0x0002740001117983 */ /* 0x000f280000300800 */
[----:B-1----:R-:W4:Y:S04]  /*31b00*/  LDL.LU R18, [R1+0x278] ;  /* 0x0002780001127983 */ /* 0x002f280000300800 */
[----:B------:R-:W4:Y:S04]  /*31b10*/  LDL.LU R19, [R1+0x27c] ;  /* 0x00027c0001137983 */ /* 0x000f280000300800 */
[----:B------:R-:W-:Y:S04]  /*31b20*/  STL.64 [R1+0x3228], R58 ;  /* 0x0032283a01007387 */ /* 0x000fe80000100a00 */
[----:B------:R-:W-:Y:S01]  /*31b30*/  STL [R1+0x3220], R56 ;  /* 0x0032203801007387 */ /* 0x000fe20000100800 */
[C---:B--2---:R-:W-:Y:S08]  /*31b40*/  HMMA.16816.F32 R8, R20.reuse, R30, R8 ;  /* 0x0000001e1408723c */ /* 0x044ff00000001808 */
[C---:B---3--:R-:W-:Y:S08]  /*31b50*/  HMMA.16816.F32 R4, R20.reuse, R38, R4 ;  /* 0x000000261404723c */ /* 0x048ff00000001804 */
[----:B----4-:R-:W-:-:S15]  /*31b60*/  HMMA.16816.F32 R12, R20, R14, R16 ;  /* 0x0000000e140c723c */ /* 0x010fde0000001810 */
[----:B------:R-:W-:-:S04]  /*31b70*/  NOP ;  /* 0x0000000000007918 */ /* 0x000fc80000000000 */
[----:B------:R-:W-:Y:S04]  /*31b80*/  STL.64 [R1+0x270], R12 ;  /* 0x0002700c01007387 */ /* 0x000fe80000100a00 */
[----:B------:R-:W-:Y:S04]  /*31b90*/  STL.64 [R1+0x278], R14 ;  /* 0x0002780e01007387 */ /* 0x000fe80000100a00 */
[----:B------:R-:W-:Y:S04]  /*31ba0*/  STL.64 [R1+0x3208], R38 ;  /* 0x0032082601007387 */ /* 0x000fe80000100a00 */
[----:B------:R-:W-:Y:S04]  /*31bb0*/  STL.64 [R1+0x260], R8 ;  /* 0x0002600801007387 */ /* 0x000fe80000100a00 */
[----:B------:R0:W-:Y:S04]  /*31bc0*/  STL.64 [R1+0x268], R10 ;  /* 0x0002680a01007387 */ /* 0x0001e80000100a00 */
[----:B------:R-:W-:Y:S04]  /*31bd0*/  STL.64 [R1+0x250], R4 ;  /* 0x0002500401007387 */ /* 0x000fe80000100a00 */
[----:B------:R1:W-:Y:S01]  /*31be0*/  STL.64 [R1+0x258], R6 ;  /* 0x0002580601007387 */ /* 0x0003e20000100a00 */
[C---:B0-----:R-:W-:Y:S08]  /*31bf0*/  HMMA.16816.F32 R8, R20.reuse, R42, R24 ;  /* 0x0000002a1408723c */ /* 0x041ff00000001818 */
[----:B-1----:R-:W-:Y:S11]  /*31c00*/  HMMA.16816.F32 R4, R20, R46, R32 ;  /* 0x0000002e1404723c */ /* 0x002ff60000001820 */
[----:B------:R-:W-:Y:S04]  /*31c10*/  STL.64 [R1+0x240], R8 ;  /* 0x0002400801007387 */ /* 0x000fe80000100a00 */
[----:B------:R-:W-:Y:S04]  /*31c20*/  STL.64 [R1+0x248], R10 ;  /* 0x0002480a01007387 */ /* 0x000fe80000100a00 */
[----:B------:R0:W-:Y:S04]  /*31c30*/  STL [R1+0x830], R4 ;  /* 0x0008300401007387 */ /* 0x0001e80000100800 */
[----:B------:R-:W2:Y:S04]  /*31c40*/  LDL.LU R32, [R1+0x220] ;  /* 0x0002200001207983 */ /* 0x000ea80000300800 */
[----:B------:R-:W2:Y:S04]  /*31c50*/  LDL.LU R33, [R1+0x224] ;  /* 0x0002240001217983 */ /* 0x000ea80000300800 */
[----:B------:R-:W2:Y:S04]  /*31c60*/  LDL.LU R34, [R1+0x228] ;  /* 0x0002280001227983 */ /* 0x000ea80000300800 */
[----:B------:R-:W2:Y:S04]  /*31c70*/  LDL.LU R35, [R1+0x22c] ;  /* 0x00022c0001237983 */ /* 0x000ea80000300800 */
[----:B------:R-:W3:Y:S04]  /*31c80*/  LDL.LU R16, [R1+0x70] ;  /* 0x0000700001107983 */ /* 0x000ee80000300800 */
[----:B------:R-:W3:Y:S04]  /*31c90*/  LDL.LU R17, [R1+0x74] ;  /* 0x0000740001117983 */ /* 0x000ee80000300800 */
[----:B------:R-:W3:Y:S04]  /*31ca0*/  LDL.LU R18, [R1+0x78] ;  /* 0x0000780001127983 */ /* 0x000ee80000300800 */
[----:B------:R-:W3:Y:S04]  /*31cb0*/  LDL.LU R19, [R1+0x7c] ;  /* 0x00007c0001137983 */ /* 0x000ee80000300800 */
[----:B------:R-:W4:Y:S04]  /*31cc0*/  LDL.LU R56, [R1+0x210] ;  /* 0x0002100001387983 */ /* 0x000f280000300800 */
[----:B------:R-:W4:Y:S04]  /*31cd0*/  LDL.LU R57, [R1+0x214] ;  /* 0x0002140001397983 */ /* 0x000f280000300800 */
[----:B------:R-:W4:Y:S04]  /*31ce0*/  LDL.LU R58, [R1+0x218] ;  /* 0x00021800013a7983 */ /* 0x000f280000300800 */
[----:B------:R-:W4:Y:S01]  /*31cf0*/  LDL.LU R59, [R1+0x21c] ;  /* 0x00021c00013b7983 */ /* 0x000f220000300800 */
[----:B------:R-:W-:-:S03]  /*31d00*/  IMAD.MOV.U32 R49, RZ, RZ, R5 ;  /* 0x000000ffff317224 */ /* 0x000fc600078e0005 */
[----:B0-----:R-:W3:Y:S01]  /*31d10*/  LDL.LU R4, [R1+0x90] ;  /* 0x0000900001047983 */ /* 0x001ee20000300800 */
[----:B------:R-:W-:-:S03]  /*31d20*/  IMAD.MOV.U32 R48, RZ, RZ, R6 ;  /* 0x000000ffff307224 */ /* 0x000fc600078e0006 */
[----:B------:R-:W3:Y:S01]  /*31d30*/  LDL.LU R5, [R1+0x94] ;  /* 0x0000940001057983 */ /* 0x000ee20000300800 */
[----:B------:R-:W-:-:S03]  /*31d40*/  IMAD.MOV.U32 R44, RZ, RZ, R7 ;  /* 0x000000ffff2c7224 */ /* 0x000fc600078e0007 */
        /* <DEDUP_REMOVED lines=18> */
[----:B------:R0:W-:Y:S04]  /*31e70*/  STL [R1+0x2d98], R48 ;  /* 0x002d983001007387 */ /* 0x0001e80000100800 */
[----:B------:R-:W-:Y:S04]  /*31e80*/  STL [R1+0x2d8c], R49 ;  /* 0x002d8c3101007387 */ /* 0x000fe80000100800 */
[----:B------:R-:W-:Y:S01]  /*31e90*/  STL [R1+0x2d88], R44 ;  /* 0x002d882c01007387 */ /* 0x000fe20000100800 */
[C---:B--2---:R-:W-:Y:S08]  /*31ea0*/  HMMA.16816.F32 R32, R20.reuse, R50, R32 ;  /* 0x000000321420723c */ /* 0x044ff00000001820 */
[----:B----4-:R-:W-:Y:S11]  /*31eb0*/  HMMA.16816.F32 R56, R20, R54, R56 ;  /* 0x000000361438723c */ /* 0x010ff60000001838 */
[----:B------:R-:W-:Y:S01]  /*31ec0*/  IMAD.MOV.U32 R40, RZ, RZ, R32 ;  /* 0x000000ffff287224 */ /* 0x000fe200078e0020 */
[----:B------:R1:W-:Y:S01]  /*31ed0*/  STL.64 [R1+0x928], R34 ;  /* 0x0009282201007387 */ /* 0x0003e20000100a00 */
[----:B------:R-:W-:-:S03]  /*31ee0*/  IMAD.MOV.U32 R41, RZ, RZ, R33 ;  /* 0x000000ffff297224 */ /* 0x000fc600078e0021 */
[----:B------:R-:W2:Y:S04]  /*31ef0*/  LDL.LU R32, [R1+0x320] ;  /* 0x0003200001207983 */ /* 0x000ea80000300800 */
[----:B------:R-:W2:Y:S01]  /*31f00*/  LDL.LU R33, [R1+0x324] ;  /* 0x0003240001217983 */ /* 0x000ea20000300800 */
[----:B0-----:R-:W-:-:S03]  /*31f10*/  IMAD.MOV.U32 R48, RZ, RZ, R59 ;  /* 0x000000ffff307224 */ /* 0x001fc600078e003b */
[----:B-1----:R-:W2:Y:S04]  /*31f20*/  LDL.LU R34, [R1+0x328] ;  /* 0x0003280001227983 */ /* 0x002ea80000300800 */
[----:B------:R-:W2:Y:S04]  /*31f30*/  LDL.LU R35, [R1+0x32c] ;  /* 0x00032c0001237983 */ /* 0x000ea80000300800 */
[----:B------:R-:W-:Y:S04]  /*31f40*/  STL.64 [R1+0xad0], R56 ;  /* 0x000ad03801007387 */ /* 0x000fe80000100a00 */
[----:B------:R0:W-:Y:S04]  /*31f50*/  STL [R1+0xad8], R58 ;  /* 0x000ad83a01007387 */ /* 0x0001e80000100800 */
[----:B0-----:R-:W3:Y:S04]  /*31f60*/  LDL.LU.64 R58, [R1+0x3228] ;  /* 0x00322800013a7983 */ /* 0x001ee80000300a00 */
[----:B------:R-:W4:Y:S01]  /*31f70*/  LDL.LU R56, [R1+0x3220] ;  /* 0x0032200001387983 */ /* 0x000f220000300800 */
[----:B---3--:R-:W-:Y:S03]  /*31f80*/  HMMA.16816.F32 R20, R20, R58, R4 ;  /* 0x0000003a1414723c */ /* 0x008fe60000001804 */
[----:B------:R-:W3:Y:S04]  /*31f90*/  LDL.LU.64 R6, [R1+0x3218] ;  /* 0x0032180001067983 */ /* 0x000ee80000300a00 */
[----:B------:R-:W3:-:S12]  /*31fa0*/  LDL.LU.64 R4, [R1+0x3210] ;  /* 0x0032100001047983 */ /* 0x000ed80000300a00 */
[----:B------:R0:W-:Y:S04]  /*31fb0*/  STL.64 [R1+0xac8], R22 ;  /* 0x000ac81601007387 */ /* 0x0001e80000100a00 */
[----:B0-----:R-:W3:Y:S01]  /*31fc0*/  LDL.64 R22, [R1+0x18] ;  /* 0x0000180001167983 */ /* 0x001ee20000100a00 */
[----:B------:R-:W0:Y:S01]  /*31fd0*/  S2R R60, SR_TID.X ;  /* 0x00000000003c7919 */ /* 0x000e220000002100 */
[----:B---3--:R-:W-:-:S15]  /*31fe0*/  HMMA.16816.F32 R36, R4, R22, R36 ;  /* 0x000000160424723c */ /* 0x008fde0000001824 */
[----:B------:R-:W-:-:S04]  /*31ff0*/  NOP ;  /* 0x0000000000007918 */ /* 0x000fc80000000000 */
[----:B------:R-:W-:Y:S04]  /*32000*/  STL.64 [R1+0xc40], R36 ;  /* 0x000c402401007387 */ /* 0x000fe80000100a00 */
[----:B------:R1:W-:Y:S04]  /*32010*/  STL.64 [R1+0xc48], R38 ;  /* 0x000c482601007387 */ /* 0x0003e80000100a00 */
[----:B-1----:R-:W3:Y:S01]  /*32020*/  LDL.LU.64 R38, [R1+0x3208] ;  /* 0x0032080001267983 */ /* 0x002ee20000300a00 */
[----:B------:R-:W1:Y:S01]  /*32030*/  S2R R29, SR_TID.X ;  /* 0x00000000001d7919 */ /* 0x000e620000002100 */
[C---:B------:R-:W-:Y:S08]  /*32040*/  HMMA.16816.F32 R16, R4.reuse, R30, R16 ;  /* 0x0000001e0410723c */ /* 0x040ff00000001810 */
[----:B------:R-:W-:Y:S01]  /*32050*/  HMMA.16816.F32 R8, R4, R42, R8 ;  /* 0x0000002a0408723c */ /* 0x000fe20000001808 */
[----:B0-----:R-:W-:Y:S01]  /*32060*/  LOP3.LUT R60, R60, 0x7, RZ, 0xc0, !PT ;  /* 0x000000073c3c7812 */ /* 0x001fe200078ec0ff */
[----:B------:R-:W-:Y:S04]  /*32070*/  STL.64 [R1+0x31e8], R30 ;  /* 0x0031e81e01007387 */ /* 0x000fe80000100a00 */
[----:B------:R-:W-:-:S05]  /*32080*/  IMAD R61, R60, 0x210, RZ ;  /* 0x000002103c3d7824 */ /* 0x000fca00078e02ff */
[----:B------:R-:W-:Y:S04]  /*32090*/  STL.64 [R1+0xc30], R16 ;  /* 0x000c301001007387 */ /* 0x000fe80000100a00 */
[----:B------:R-:W-:Y:S01]  /*320a0*/  STL.64 [R1+0xc38], R18 ;  /* 0x000c381201007387 */ /* 0x000fe20000100a00 */
[C---:B-1----:R-:W-:Y:S02]  /*320b0*/  IMAD.SHL.U32 R57, R29.reuse, 0x2, RZ ;  /* 0x000000021d397824 */ /* 0x042fe400078e00ff */
[----:B------:R-:W-:-:S03]  /*320c0*/  IMAD.SHL.U32 R29, R29, 0x100, RZ ;  /* 0x000001001d1d7824 */ /* 0x000fc600078e00ff */
[----:B------:R-:W-:-:S04]  /*320d0*/  LOP3.LUT R45, R61, 0x10, R57, 0x78, !PT ;  /* 0x000000103d2d7812 */ /* 0x000fc800078e7839 */
[----:B------:R-:W-:Y:S02]  /*320e0*/  LOP3.LUT R45, R45, 0x1000, R29, 0xf8, !PT ;  /* 0x000010002d2d7812 */ /* 0x000fe400078ef81d */
[----:B------:R-:W-:-:S04]  /*320f0*/  LOP3.LUT R53, R61, 0x10, R57, 0x78, !PT ;  /* 0x000000103d357812 */ /* 0x000fc800078e7839 */
[----:B------:R-:W-:-:S04]  /*32100*/  LOP3.LUT R53, R53, 0x1000, R29, 0xf8, !PT ;  /* 0x0000100035357812 */ /* 0x000fc800078ef81d */
[----:B------:R-:W-:Y:S01]  /*32110*/  LOP3.LUT R53, R53, 0x20, RZ, 0x3c, !PT ;  /* 0x0000002035357812 */ /* 0x000fe200078e3cff */
[----:B------:R-:W-:Y:S02]  /*32120*/  IMAD.MOV.U32 R44, RZ, RZ, R21 ;  /* 0x000000ffff2c7224 */ /* 0x000fe400078e0015 */
[----:B------:R-:W-:Y:S01]  /*32130*/  IMAD.MOV.U32 R49, RZ, RZ, R20 ;  /* 0x000000ffff317224 */ /* 0x000fe200078e0014 */
[----:B---3--:R-:W-:Y:S01]  /*32140*/  HMMA.16816.F32 R12, R4, R38, R12 ;  /* 0x00000026040c723c */ /* 0x008fe2000000180c */
[----:B------:R-:W-:Y:S01]  /*32150*/  STL.64 [R1+0x31e0], R38 ;  /* 0x0031e02601007387 */ /* 0x000fe20000100a00 */
[----:B------:R-:W-:Y:S02]  /*32160*/  IMAD.MOV.U32 R60, RZ, RZ, R22 ;  /* 0x000000ffff3c7224 */ /* 0x000fe400078e0016 */
[----:B------:R-:W-:Y:S01]  /*32170*/  IMAD.MOV.U32 R52, RZ, RZ, R23 ;  /* 0x000000ffff347224 */ /* 0x000fe200078e0017 */
[----:B------:R-:W-:-:S14]  /*32180*/  LDSM.16.MT88.4 R16, [R53+UR5+0x2080] ;  /* 0x002080053510783b */ /* 0x000fdc0008004200 */
[----:B------:R-:W-:Y:S04]  /*32190*/  STL.64 [R1+0xc20], R12 ;  /* 0x000c200c01007387 */ /* 0x000fe80000100a00 */
[----:B------:R-:W-:Y:S04]  /*321a0*/  STL.64 [R1+0xc28], R14 ;  /* 0x000c280e01007387 */ /* 0x000fe80000100a00 */
[----:B------:R-:W-:Y:S04]  /*321b0*/  STL.64 [R1+0x31d8], R42 ;  /* 0x0031d82a01007387 */ /* 0x000fe80000100a00 */
[----:B------:R-:W-:Y:S04]  /*321c0*/  STL.64 [R1+0x31d0], R40 ;  /* 0x0031d02801007387 */ /* 0x000fe80000100a00 */
[----:B------:R-:W-:Y:S04]  /*321d0*/  STL.64 [R1+0xc10], R8 ;  /* 0x000c100801007387 */ /* 0x000fe80000100a00 */
[----:B------:R-:W-:Y:S04]  /*321e0*/  STL.64 [R1+0xc18], R10 ;  /* 0x000c180a01007387 */ /* 0x000fe80000100a00 */
[----:B------:R-:W0:Y:S04]  /*321f0*/  LDSM.16.MT88.4 R8, [R45+UR5+0x2180] ;  /* 0x002180052d08783b */ /* 0x000e280008004200 */
[----:B------:R-:W1:Y:S04]  /*32200*/  LDSM.16.MT88.4 R12, [R53+UR5+0x2000] ;  /* 0x00200005350c783b */ /* 0x000e680008004200 */
[----:B0-----:R-:W-:Y:S04]  /*32210*/  STL.64 [R1+0x3200], R10 ;  /* 0x0032000a01007387 */ /* 0x001fe80000100a00 */
[----:B------:R0:W-:Y:S02]  /*32220*/  STL.64 [R1+0x31f8], R8 ;  /* 0x0031f80801007387 */ /* 0x0001e40000100a00 */
[----:B0-----:R-:W-:Y:S02]  /*32230*/  HMMA.16816.F32 R8, R4, R46, R24 ;  /* 0x0000002e0408723c */ /* 0x001fe40000001818 */
[----:B------:R-:W-:Y:S04]  /*32240*/  STL.64 [R1+0x31c8], R46 ;  /* 0x0031c82e01007387 */ /* 0x000fe80000100a00 */
[----:B------:R-:W-:-:S13]  /*32250*/  STL.64 [R1+0x31c0], R44 ;  /* 0x0031c02c01007387 */ /* 0x000fda0000100a00 */
[----:B------:R-:W-:Y:S04]  /*32260*/  STL.64 [R1+0xc00], R8 ;  /* 0x000c000801007387 */ /* 0x000fe80000100a00 */
[----:B------:R2:W-:Y:S02]  /*32270*/  STL.64 [R1+0xc08], R10 ;  /* 0x000c080a01007387 */ /* 0x0005e40000100a00 */
[C---:B--2---:R-:W-:Y:S02]  /*32280*/  HMMA.16816.F32 R8, R4.reuse, R50, R32 ;  /* 0x000000320408723c */ /* 0x044fe40000001820 */
[----:B-1----:R-:W-:Y:S04]  /*32290*/  STL.64 [R1+0x3188], R14 ;  /* 0x0031880e01007387 */ /* 0x002fe80000100a00 */
[----:B------:R-:W-:Y:S04]  /*322a0*/  STL.64 [R1+0x3180], R12 ;  /* 0x0031800c01007387 */ /* 0x000fe80000100a00 */
[----:B------:R-:W-:Y:S04]  /*322b0*/  STL.64 [R1+0x31b8], R50 ;  /* 0x0031b83201007387 */ /* 0x000fe80000100a00 */
[----:B------:R-:W-:Y:S05]  /*322c0*/  STL.64 [R1+0x31b0], R48 ;  /* 0x0031b03001007387 */ /* 0x000fea0000100a00 */
[----:B------:R-:W-:Y:S04]  /*322d0*/  STL.64 [R1+0xbf0], R8 ;  /* 0x000bf00801007387 */ /* 0x000fe80000100a00 */
[----:B------:R-:W-:Y:S04]  /*322e0*/  STL.64 [R1+0xbf8], R10 ;  /* 0x000bf80a01007387 */ /* 0x000fe80000100a00 */
[----:B------:R-:W2:Y:S04]  /*322f0*/  LDL.LU R24, [R1+0x550] ;  /* 0x0005500001187983 */ /* 0x000ea80000300800 */
[----:B------:R-:W2:Y:S04]  /*32300*/  LDL.LU R25, [R1+0x554] ;  /* 0x0005540001197983 */ /* 0x000ea80000300800 */
[----:B------:R-:W3:Y:S04]  /*32310*/  LDL.LU R26, [R1+0x558] ;  /* 0x00055800011a7983 */ /* 0x000ee80000300800 */
[----:B------:R-:W3:Y:S04]  /*32320*/  LDL.LU R27, [R1+0x55c] ;  /* 0x00055c00011b7983 */ /* 0x000ee80000300800 */
[----:B---3--:R-:W-:Y:S04]  /*32330*/  STL.64 [R1+0x3198], R26 ;  /* 0x0031981a01007387 */ /* 0x008fe80000100a00 */
[----:B--2---:R0:W-:Y:S04]  /*32340*/  STL.64 [R1+0x3190], R24 ;  /* 0x0031901801007387 */ /* 0x0041e80000100a00 */
        /* <DEDUP_REMOVED lines=8> */
[----:B------:R-:W2:Y:S04]  /*323d0*/  LDL.LU R26, [R1+0x598] ;  /* 0x00059800011a7983 */ /* 0x000ea80000300800 */
[----:B------:R-:W2:Y:S04]  /*323e0*/  LDL.LU R27, [R1+0x59c] ;  /* 0x00059c00011b7983 */ /* 0x000ea80000300800 */
[----:B-1----:R-:W3:Y:S04]  /*323f0*/  LDL.LU R32, [R1+0x5a0] ;  /* 0x0005a00001207983 */ /* 0x002ee80000300800 */
[----:B------:R-:W3:Y:S04]  /*32400*/  LDL.LU R33, [R1+0x5a4] ;  /* 0x0005a40001217983 */ /* 0x000ee80000300800 */
[----:B------:R-:W3:Y:S04]  /*32410*/  LDL.LU R34, [R1+0x5a8] ;  /* 0x0005a80001227983 */ /* 0x000ee80000300800 */
[----:B------:R-:W3:Y:S04]  /*32420*/  LDL.LU R35, [R1+0x5ac] ;  /* 0x0005ac0001237983 */ /* 0x000ee80000300800 */
        /* <DEDUP_REMOVED lines=32> */
[----:B------:R-:W-:Y:S04]  /*32630*/  STL.64 [R1+0x3160], R18 ;  /* 0x0031601201007387 */ /* 0x000fe80000100a00 */
[----:B------:R0:W-:Y:S04]  /*32640*/  STL.64 [R1+0x3158], R16 ;  /* 0x0031581001007387 */ /* 0x0001e80000100a00 */
[----:B0-----:R-:W4:Y:S04]  /*32650*/  LDL.LU R16, [R1+0x560] ;  /* 0x0005600001107983 */ /* 0x001f280000300800 */
[----:B------:R-:W4:Y:S04]  /*32660*/  LDL.LU R17, [R1+0x564] ;  /* 0x0005640001117983 */ /* 0x000f280000300800 */
[----:B------:R-:W4:Y:S04]  /*32670*/  LDL.LU R18, [R1+0x568] ;  /* 0x0005680001127983 */ /* 0x000f280000300800 */
[----:B------:R-:W4:Y:S01]  /*32680*/  LDL.LU R19, [R1+0x56c] ;  /* 0x00056c0001137983 */ /* 0x000f220000300800 */
[----:B--2---:R-:W-:-:S15]  /*32690*/  HMMA.16816.F32 R20, R4, R54, R20 ;  /* 0x000000360414723c */ /* 0x004fde0000001814 */
[----:B------:R-:W-:-:S04]  /*326a0*/  NOP ;  /* 0x0000000000007918 */ /* 0x000fc80000000000 */
[----:B------:R-:W-:Y:S04]  /*326b0*/  STL.64 [R1+0xbe0], R20 ;  /* 0x000be01401007387 */ /* 0x000fe80000100a00 */
[----:B------:R-:W-:Y:S04]  /*326c0*/  STL.64 [R1+0xbe8], R22 ;  /* 0x000be81601007387 */ /* 0x000fe80000100a00 */
[----:B------:R-:W0:Y:S01]  /*326d0*/  LDSM.16.MT88.4 R20, [R53+UR5+0x2100] ;  /* 0x002100053514783b */ /* 0x000e220008004200 */
[----:B---3--:R-:W-:Y:S03]  /*326e0*/  HMMA.16816.F32 R4, R4, R58, R8 ;  /* 0x0000003a0404723c */ /* 0x008fe60000001808 */
[----:B0-----:R-:W-:Y:S04]  /*326f0*/  STL.64 [R1+0x30f8], R22 ;  /* 0x0030f81601007387 */ /* 0x001fe80000100a00 */
[----:B------:R0:W-:Y:S04]  /*32700*/  STL.64 [R1+0x30f0], R20 ;  /* 0x0030f01401007387 */ /* 0x0001e80000100a00 */
[----:B0-----:R-:W2:Y:S04]  /*32710*/  LDL.LU R20, [R1+0x570] ;  /* 0x0005700001147983 */ /* 0x001ea80000300800 */
[----:B------:R-:W2:Y:S04]  /*32720*/  LDL.LU R21, [R1+0x574] ;  /* 0x0005740001157983 */ /* 0x000ea80000300800 */
[----:B------:R-:W2:Y:S04]  /*32730*/  LDL.LU R22, [R1+0x578] ;  /* 0x0005780001167983 */ /* 0x000ea80000300800 */
[----:B------:R-:W2:Y:S04]  /*32740*/  LDL.LU R23, [R1+0x57c] ;  /* 0x00057c0001177983 */ /* 0x000ea80000300800 */
[----:B------:R-:W4:Y:S04]  /*32750*/  LDL.LU.64 R10, [R1+0x3200] ;  /* 0x00320000010a7983 */ /* 0x000f280000300a00 */
[----:B------:R-:W4:Y:S04]  /*32760*/  LDL.LU.64 R8, [R1+0x31f8] ;  /* 0x0031f80001087983 */ /* 0x000f280000300a00 */
[----:B------:R-:W-:Y:S04]  /*32770*/  STL.64 [R1+0xa40], R4 ;  /* 0x000a400401007387 */ /* 0x000fe80000100a00 */
[----:B------:R-:W-:Y:S04]  /*32780*/  STL.64 [R1+0xa48], R6 ;  /* 0x000a480601007387 */ /* 0x000fe80000100a00 */
[----:B------:R-:W0:Y:S04]  /*32790*/  LDSM.16.MT88.4 R4, [R53+UR5+0x2180] ;  /* 0x002180053504783b */ /* 0x000e280008004200 */
[----:B0-----:R0:W-:Y:S02]  /*327a0*/  STL.64 [R1+0x3088], R6 ;  /* 0x0030880601007387 */ /* 0x0011e40000100a00 */
[----:B0-----:R-:W-:-:S02]  /*327b0*/  IMAD.MOV.U32 R6, RZ, RZ, R60 ;  /* 0x000000ffff067224 */ /* 0x001fc400078e003c */
[----:B------:R-:W-:Y:S01]  /*327c0*/  IMAD.MOV.U32 R7, RZ, RZ, R52 ;  /* 0x000000ffff077224 */ /* 0x000fe200078e0034 */
[----:B------:R-:W-:Y:S04]  /*327d0*/  STL.64 [R1+0x3080], R4 ;  /* 0x0030800401007387 */ /* 0x000fe80000100a00 */
[----:B------:R-:W3:Y:S04]  /*327e0*/  LDL.LU R60, [R1+0x31f0] ;  /* 0x0031f000013c7983 */ /* 0x000ee80000300800 */
[----:B------:R-:W-:Y:S01]  /*327f0*/  STL [R1+0x2dec], R53 ;  /* 0x002dec3501007387 */ /* 0x000fe20000100800 */
[----:B----4-:R-:W-:-:S15]  /*32800*/  HMMA.16816.F32 R28, R8, R6, R28 ;  /* 0x00000006081c723c */ /* 0x010fde000000181c */
[----:B------:R-:W-:-:S04]  /*32810*/  NOP ;  /* 0x0000000000007918 */ /* 0x000fc80000000000 */
[----:B------:R-:W-:Y:S04]  /*32820*/  STL.64 [R1+0xa10], R28 ;  /* 0x000a101c01007387 */ /* 0x000fe80000100a00 */
[----:B------:R0:W-:Y:S04]  /*32830*/  STL.64 [R1+0xa18], R30 ;  /* 0x000a181e01007387 */ /* 0x0001e80000100a00 */
[----:B0-----:R-:W4:Y:S02]  /*32840*/  LDL.LU.64 R30, [R1+0x31e8] ;  /* 0x0031e800011e7983 */ /* 0x001f240000300a00 */
        /* <DEDUP_REMOVED lines=9> */
[----:B0-----:R-:W4:Y:S04]  /*328e0*/  LDL.LU.64 R42, [R1+0x31d8] ;  /* 0x0031d800012a7983 */ /* 0x001f280000300a00 */
[----:B------:R-:W2:Y:S01]  /*328f0*/  LDL.LU.64 R40, [R1+0x31d0] ;  /* 0x0031d00001287983 */ /* 0x000ea20000300a00 */
        /* <DEDUP_REMOVED lines=10> */
[----:B0-----:R-:W4:Y:S01]  /*329a0*/  LDL.LU.64 R50, [R1+0x31b8] ;  /* 0x0031b80001327983 */ /* 0x001f220000300a00 */
[C---:B------:R-:W-:Y:S03]  /*329b0*/  HMMA.16816.F32 R24, R8.reuse, R54, R24 ;  /* 0x000000360818723c */ /* 0x040fe60000001818 */
[----:B------:R-:W2:Y:S05]  /*329c0*/  LDL.LU.64 R48, [R1+0x31b0] ;  /* 0x0031b00001307983 */ /* 0x000eaa0000300a00 */
[C---:B----4-:R-:W-:Y:S08]  /*329d0*/  HMMA.16816.F32 R32, R8.reuse, R50, R32 ;  /* 0x000000320820723c */ /* 0x050ff00000001820 */
[----:B------:R-:W-:Y:S11]  /*329e0*/  HMMA.16816.F32 R8, R8, R58, R12 ;  /* 0x0000003a0808723c */ /* 0x000ff6000000180c */
[----:B------:R-:W-:Y:S04]  /*329f0*/  STL.64 [R1+0x9c0], R32 ;  /* 0x0009c02001007387 */ /* 0x000fe80000100a00 */
[----:B------:R0:W-:Y:S04]  /*32a00*/  STL.64 [R1+0x9c8], R34 ;  /* 0x0009c82201007387 */ /* 0x0001e80000100a00 */
[----:B0-----:R-:W4:Y:S04]  /*32a10*/  LDL.LU.64 R34, [R1+0x31a8] ;  /* 0x0031a80001227983 */ /* 0x001f280000300a00 */
[----:B------:R-:W4:Y:S04]  /*32a20*/  LDL.LU.64 R32, [R1+0x31a0] ;  /* 0x0031a00001207983 */ /* 0x000f280000300a00 */
[----:B------:R-:W-:Y:S04]  /*32a30*/  STL.64 [R1+0x9b0], R24 ;  /* 0x0009b01801007387 */ /* 0x000fe80000100a00 */
[----:B------:R0:W-:Y:S04]  /*32a40*/  STL.64 [R1+0x9b8], R26 ;  /* 0x0009b81a01007387 */ /* 0x0001e80000100a00 */
[----:B0-----:R-:W2:Y:S04]  /*32a50*/  LDL.LU.64 R26, [R1+0x3198] ;  /* 0x00319800011a7983 */ /* 0x001ea80000300a00 */
[----:B------:R-:W2:Y:S04]  /*32a60*/  LDL.LU.64 R24, [R1+0x3190] ;  /* 0x0031900001187983 */ /* 0x000ea80000300a00 */
[----:B------:R0:W-:Y:S04]  /*32a70*/  STL.64 [R1+0x3178], R54 ;  /* 0x0031783601007387 */ /* 0x0001e80000100a00 */
[----:B------:R-:W2:Y:S04]  /*32a80*/  LDL.LU R52, [R1+0x580] ;  /* 0x0005800001347983 */ /* 0x000ea80000300800 */
[----:B------:R-:W2:Y:S04]  /*32a90*/  LDL.LU R53, [R1+0x584] ;  /* 0x0005840001357983 */ /* 0x000ea80000300800 */
[----:B0-----:R-:W2:Y:S04]  /*32aa0*/  LDL.LU R54, [R1+0x588] ;  /* 0x0005880001367983 */ /* 0x001ea80000300800 */
[----:B------:R-:W2:Y:S04]  /*32ab0*/  LDL.LU R55, [R1+0x58c] ;  /* 0x00058c0001377983 */ /* 0x000ea80000300800 */
[----:B------:R-:W2:Y:S04]  /*32ac0*/  LDL.LU.64 R14, [R1+0x3188] ;  /* 0x00318800010e7983 */ /* 0x000ea80000300a00 */
[----:B------:R-:W2:Y:S04]  /*32ad0*/  LDL.LU.64 R12, [R1+0x3180] ;  /* 0x00318000010c7983 */ /* 0x000ea80000300a00 */
[----:B------:R-:W-:Y:S04]  /*32ae0*/  STL.64 [R1+0x3170], R58 ;  /* 0x0031703a01007387 */ /* 0x000fe80000100a00 */
[----:B------:R-:W-:Y:S04]  /*32af0*/  STL.64 [R1+0x3168], R56 ;  /* 0x0031683801007387 */ /* 0x000fe80000100a00 */
[----:B------:R-:W-:Y:S04]  /*32b00*/  STL.64 [R1+0x890], R8 ;  /* 0x0008900801007387 */ /* 0x000fe80000100a00 */
[----:B------:R2:W-:Y:S04]  /*32b10*/  STL.64 [R1+0x898], R10 ;  /* 0x0008980a01007387 */ /* 0x0005e80000100a00 */
[----:B------:R-:W-:Y:S01]  /*32b20*/  STL.64 [R1+0x3150], R30 ;  /* 0x0031501e01007387 */ /* 0x000fe20000100a00 */
[C---:B--2---:R-:W-:Y:S08]  /*32b30*/  HMMA.16816.F32 R8, R12.reuse, R6, R52 ;  /* 0x000000060c08723c */ /* 0x044ff00000001834 */
[C---:B------:R-:W-:Y:S11]  /*32b40*/  HMMA.16816.F32 R4, R12.reuse, R30, R20 ;  /* 0x0000001e0c04723c */ /* 0x040ff60000001814 */
[----:B------:R-:W-:Y:S04]  /*32b50*/  STL.64 [R1+0x980], R8 ;  /* 0x0009800801007387 */ /* 0x000fe80000100a00 */
[----:B------:R0:W-:Y:S04]  /*32b60*/  STL.64 [R1+0x988], R10 ;  /* 0x0009880a01007387 */ /* 0x0001e80000100a00 */
[----:B------:R-:W-:Y:S04]  /*32b70*/  STL.64 [R1+0x970], R4 ;  /* 0x0009700401007387 */ /* 0x000fe80000100a00 */
[----:B------:R1:W-:Y:S01]  /*32b80*/  STL.64 [R1+0x978], R6 ;  /* 0x0009780601007387 */ /* 0x0003e20000100a00 */
[C---:B0-----:R-:W-:Y:S08]  /*32b90*/  HMMA.16816.F32 R8, R12.reuse, R38, R16 ;  /* 0x000000260c08723c */ /* 0x041ff00000001810 */
[C---:B-1----:R-:W-:Y:S01]  /*32ba0*/  HMMA.16816.F32 R4, R12.reuse, R42, R24 ;  /* 0x0000002a0c04723c */ /* 0x042fe20000001818 */
[----:B------:R-:W-:Y:S10]  /*32bb0*/  STL.64 [R1+0x3138], R42 ;  /* 0x0031382a01007387 */ /* 0x000ff40000100a00 */
[----:B------:R-:W-:Y:S04]  /*32bc0*/  STL.64 [R1+0x960], R8 ;  /* 0x0009600801007387 */ /* 0x000fe80000100a00 */
[----:B------:R-:W-:Y:S04]  /*32bd0*/  STL.64 [R1+0x968], R10 ;  /* 0x0009680a01007387 */ /* 0x000fe80000100a00 */
[----:B------:R-:W-:Y:S04]  /*32be0*/  STL.64 [R1+0x3130], R40 ;  /* 0x0031302801007387 */ /* 0x000fe80000100a00 */
[----:B------:R-:W-:Y:S04]  /*32bf0*/  STL.64 [R1+0x950], R4 ;  /* 0x0009500401007387 */ /* 0x000fe80000100a00 */
[----:B------:R4:W-:Y:S02]  /*32c00*/  STL.64 [R1+0x958], R6 ;  /* 0x0009580601007387 */ /* 0x0009e40000100a00 */
[----:B----4-:R-:W-:Y:S02]  /*32c10*/  HMMA.16816.F32 R4, R12, R46, R32 ;  /* 0x0000002e0c04723c */ /* 0x010fe40000001820 */
[----:B------:R-:W-:Y:S04]  /*32c20*/  STL.64 [R1+0x3128], R46 ;  /* 0x0031282e01007387 */ /* 0x000fe80000100a00 */
[----:B------:R-:W-:-:S13]  /*32c30*/  STL.64 [R1+0x3120], R44 ;  /* 0x0031202c01007387 */ /* 0x000fda0000100a00 */
[----:B------:R0:W-:Y:S04]  /*32c40*/  STL.64 [R1+0x940], R4 ;  /* 0x0009400401007387 */ /* 0x0001e80000100a00 */
[----:B------:R1:W-:Y:S04]  /*32c50*/  STL.64 [R1+0x948], R6 ;  /* 0x0009480601007387 */ /* 0x0003e80000100a00 */
[----:B------:R-:W2:Y:S04]  /*32c60*/  LDL.LU R8, [R1+0x20] ;  /* 0x0000200001087983 */ /* 0x000ea80000300800 */
[----:B------:R-:W2:Y:S04]  /*32c70*/  LDL.LU R9, [R1+0x24] ;  /* 0x0000240001097983 */ /* 0x000ea80000300800 */
[----:B------:R-:W4:Y:S04]  /*32c80*/  LDL.LU R10, [R1+0x28] ;  /* 0x00002800010a7983 */ /* 0x000f280000300800 */
[----:B------:R-:W4:Y:S04]  /*32c90*/  LDL.LU R11, [R1+0x2c] ;  /* 0x00002c00010b7983 */ /* 0x000f280000300800 */
[----:B----4-:R-:W-:Y:S04]  /*32ca0*/  STL.64 [R1+0x3098], R10 ;  /* 0x0030980a01007387 */ /* 0x010fe80000100a00 */
[----:B--2---:R2:W-:Y:S04]  /*32cb0*/  STL.64 [R1+0x3090], R8 ;  /* 0x0030900801007387 */ /* 0x0045e80000100a00 */
[----:B0-----:R-:W4:Y:S04]  /*32cc0*/  LDL.LU R4, [R1+0x180] ;  /* 0x0001800001047983 */ /* 0x001f280000300800 */
[----:B------:R-:W4:Y:S04]  /*32cd0*/  LDL.LU R5, [R1+0x184] ;  /* 0x0001840001057983 */ /* 0x000f280000300800 */
[----:B-1----:R-:W2:Y:S04]  /*32ce0*/  LDL.LU R6, [R1+0x188] ;  /* 0x0001880001067983 */ /* 0x002ea80000300800 */
[----:B------:R-:W2:Y:S04]  /*32cf0*/  LDL.LU R7, [R1+0x18c] ;  /* 0x00018c0001077983 */ /* 0x000ea80000300800 */
[----:B--2---:R-:W-:Y:S04]  /*32d00*/  STL.64 [R1+0x30a8], R6 ;  /* 0x0030a80601007387 */ /* 0x004fe80000100a00 */
[----:B----4-:R0:W-:Y:S04]  /*32d10*/  STL.64 [R1+0x30a0], R4 ;  /* 0x0030a00401007387 */ /* 0x0101e80000100a00 */
[----:B------:R-:W2:Y:S04]  /*32d20*/  LDL.LU R8, [R1+0x190] ;  /* 0x0001900001087983 */ /* 0x000ea80000300800 */
[----:B------:R-:W2:Y:S04]  /*32d30*/  LDL.LU R9, [R1+0x194] ;  /* 0x0001940001097983 */ /* 0x000ea80000300800 */
[----:B------:R-:W4:Y:S04]  /*32d40*/  LDL.LU R10, [R1+0x198] ;  /* 0x00019800010a7983 */ /* 0x000f280000300800 */
[----:B------:R-:W4:Y:S04]  /*32d50*/  LDL.LU R11, [R1+0x19c] ;  /* 0x00019c00010b7983 */ /* 0x000f280000300800 */
[----:B----4-:R-:W-:Y:S04]  /*32d60*/  STL.64 [R1+0x30b8], R10 ;  /* 0x0030b80a01007387 */ /* 0x010fe80000100a00 */
[----:B--2---:R-:W-:Y:S04]  /*32d70*/  STL.64 [R1+0x30b0], R8 ;  /* 0x0030b00801007387 */ /* 0x004fe80000100a00 */
[----:B0-----:R-:W2:Y:S04]  /*32d80*/  LDL.LU R4, [R1+0x1a0] ;  /* 0x0001a00001047983 */ /* 0x001ea80000300800 */
[----:B------:R-:W2:Y:S04]  /*32d90*/  LDL.LU R5, [R1+0x1a4] ;  /* 0x0001a40001057983 */ /* 0x000ea80000300800 */
[----:B------:R-:W4:Y:S04]  /*32da0*/  LDL.LU R6, [R1+0x1a8] ;  /* 0x0001a80001067983 */ /* 0x000f280000300800 */
[----:B------:R-:W4:Y:S04]  /*32db0*/  LDL.LU R7, [R1+0x1ac] ;  /* 0x0001ac0001077983 */ /* 0x000f280000300800 */
[----:B----4-:R-:W-:Y:S04]  /*32dc0*/  STL.64 [R1+0x30c8], R6 ;  /* 0x0030c80601007387 */ /* 0x010fe80000100a00 */
[----:B--2---:R0:W-:Y:S04]  /*32dd0*/  STL.64 [R1+0x30c0], R4 ;  /* 0x0030c00401007387 */ /* 0x0041e80000100a00 */
        /* <DEDUP_REMOVED lines=18> */
[----:B--2---:R-:W-:Y:S04]  /*32f00*/  STL.64 [R1+0x3118], R26 ;  /* 0x0031181a01007387 */ /* 0x004fe80000100a00 */
[----:B------:R0:W-:Y:S04]  /*32f10*/  STL.64 [R1+0x3110], R24 ;  /* 0x0031101801007387 */ /* 0x0001e80000100a00 */
[----:B0-----:R-:W2:Y:S04]  /*32f20*/  LDL.LU R24, [R1+0x360] ;  /* 0x0003600001187983 */ /* 0x001ea80000300800 */
[----:B------:R-:W2:Y:S04]  /*32f30*/  LDL.LU R25, [R1+0x364] ;  /* 0x0003640001197983 */ /* 0x000ea80000300800 */
[----:B------:R-:W2:Y:S04]  /*32f40*/  LDL.LU R26, [R1+0x368] ;  /* 0x00036800011a7983 */ /* 0x000ea80000300800 */
[----:B------:R-:W2:Y:S04]  /*32f50*/  LDL.LU R27, [R1+0x36c] ;  /* 0x00036c00011b7983 */ /* 0x000ea80000300800 */
[----:B--2---:R-:W-:Y:S04]  /*32f60*/  STL.64 [R1+0x3148], R26 ;  /* 0x0031481a01007387 */ /* 0x004fe80000100a00 */
[----:B------:R0:W-:Y:S04]  /*32f70*/  STL.64 [R1+0x3140], R24 ;  /* 0x0031401801007387 */ /* 0x0001e80000100a00 */
[----:B------:R-:W2:Y:S04]  /*32f80*/  LDL.LU R40, [R1+0x380] ;  /* 0x0003800001287983 */ /* 0x000ea80000300800 */
[----:B------:R-:W2:Y:S04]  /*32f90*/  LDL.LU R41, [R1+0x384] ;  /* 0x0003840001297983 */ /* 0x000ea80000300800 */
[----:B------:R-:W2:Y:S04]  /*32fa0*/  LDL.LU R42, [R1+0x388] ;  /* 0x00038800012a7983 */ /* 0x000ea80000300800 */
[----:B------:R-:W2:Y:S04]  /*32fb0*/  LDL.LU R43, [R1+0x38c] ;  /* 0x00038c00012b7983 */ /* 0x000ea80000300800 */
        /* <DEDUP_REMOVED lines=24> */
[----:B------:R-:W-:Y:S04]  /*33140*/  STL.64 [R1+0x3108], R22 ;  /* 0x0031081601007387 */ /* 0x000fe80000100a00 */
[----:B------:R0:W-:Y:S04]  /*33150*/  STL.64 [R1+0x3100], R20 ;  /* 0x0031001401007387 */ /* 0x0001e80000100a00 */
[----:B0-----:R-:W3:Y:S04]  /*33160*/  LDL.LU R20, [R1+0x340] ;  /* 0x0003400001147983 */ /* 0x001ee80000300800 */
[----:B------:R-:W3:Y:S04]  /*33170*/  LDL.LU R21, [R1+0x344] ;  /* 0x0003440001157983 */ /* 0x000ee80000300800 */
[----:B------:R-:W3:Y:S04]  /*33180*/  LDL.LU R22, [R1+0x348] ;  /* 0x0003480001167983 */ /* 0x000ee80000300800 */
[----:B------:R-:W3:Y:S04]  /*33190*/  LDL.LU R23, [R1+0x34c] ;  /* 0x00034c0001177983 */ /* 0x000ee80000300800 */
[----:B----4-:R-:W-:Y:S04]  /*331a0*/  STL.64 [R1+0x30e8], R6 ;  /* 0x0030e80601007387 */ /* 0x010fe80000100a00 */
[----:B------:R0:W-:Y:S04]  /*331b0*/  STL.64 [R1+0x30e0], R4 ;  /* 0x0030e00401007387 */ /* 0x0001e80000100a00 */
[----:B0-----:R-:W4:Y:S04]  /*331c0*/  LDL.LU R4, [R1+0x1e0] ;  /* 0x0001e00001047983 */ /* 0x001f280000300800 */
[----:B------:R-:W4:Y:S04]  /*331d0*/  LDL.LU R5, [R1+0x1e4] ;  /* 0x0001e40001057983 */ /* 0x000f280000300800 */
[----:B------:R-:W4:Y:S04]  /*331e0*/  LDL.LU R6, [R1+0x1e8] ;  /* 0x0001e80001067983 */ /* 0x000f280000300800 */
        /* <DEDUP_REMOVED lines=9> */
[----:B--2---:R-:W-:-:S15]  /*33280*/  HMMA.16816.F32 R52, R12, R50, R52 ;  /* 0x000000320c34723c */ /* 0x004fde0000001834 */
[----:B------:R-:W-:-:S04]  /*33290*/  NOP ;  /* 0x0000000000007918 */ /* 0x000fc80000000000 */
[----:B------:R0:W-:Y:S04]  /*332a0*/  STL.64 [R1+0x930], R52 ;  /* 0x0009303401007387 */ /* 0x0001e80000100a00 */
[----:B------:R1:W-:Y:S01]  /*332b0*/  STL [R1+0x938], R54 ;  /* 0x0009383601007387 */ /* 0x0003e20000100800 */
[----:B0-----:R-:W-:-:S03]  /*332c0*/  IMAD.MOV.U32 R52, RZ, RZ, R55 ;  /* 0x000000ffff347224 */ /* 0x001fc600078e0037 */
[----:B-1----:R-:W3:Y:S02]  /*332d0*/  LDL.LU.64 R54, [R1+0x3178] ;  /* 0x0031780001367983 */ /* 0x002ee40000300a00 */
[----:B---3--:R-:W-:-:S15]  /*332e0*/  HMMA.16816.F32 R56, R12, R54, R56 ;  /* 0x000000360c38723c */ /* 0x008fde0000001838 */
[----:B------:R-:W-:-:S04]  /*332f0*/  NOP ;  /* 0x0000000000007918 */ /* 0x000fc80000000000 */
[----:B------:R-:W-:Y:S01]  /*33300*/  IMAD.MOV.U32 R37, RZ, RZ, R58 ;  /* 0x000000ffff257224 */ /* 0x000fe200078e003a */
[----:B------:R0:W-:Y:S01]  /*33310*/  STL.64 [R1+0x580], R56 ;  /* 0x0005803801007387 */ /* 0x0001e20000100a00 */
[----:B------:R-:W-:-:S03]  /*33320*/  IMAD.MOV.U32 R36, RZ, RZ, R59 ;  /* 0x000000ffff247224 */ /* 0x000fc600078e003b */
[----:B------:R-:W2:Y:S04]  /*33330*/  LDL.LU.64 R58, [R1+0x3170] ;  /* 0x00317000013a7983 */ /* 0x000ea80000300a00 */
[----:B0-----:R-:W3:Y:S01]  /*33340*/  LDL.LU.64 R56, [R1+0x3168] ;  /* 0x0031680001387983 */ /* 0x001ee20000300a00 */
[----:B--2---:R-:W-:Y:S03]  /*33350*/  HMMA.16816.F32 R12, R12, R58, R16 ;  /* 0x0000003a0c0c723c */ /* 0x004fe60000001810 */
[----:B------:R-:W2:Y:S04]  /*33360*/  LDL.LU.64 R18, [R1+0x3160] ;  /* 0x0031600001127983 */ /* 0x000ea80000300a00 */
[----:B------:R-:W2:-:S12]  /*33370*/  LDL.LU.64 R16, [R1+0x3158] ;  /* 0x0031580001107983 */ /* 0x000e980000300a00 */
[----:B------:R-:W-:Y:S04]  /*33380*/  STL.64 [R1+0x540], R12 ;  /* 0x0005400c01007387 */ /* 0x000fe80000100a00 */
[----:B------:R0:W-:Y:S04]  /*33390*/  STL.64 [R1+0x548], R14 ;  /* 0x0005480e01007387 */ /* 0x0001e80000100a00 */
[----:B0-----:R-:W2:Y:S02]  /*333a0*/  LDL.64 R14, [R1+0x18] ;  /* 0x00001800010e7983 */ /* 0x001ea40000100a00 */
[----:B--2---:R-:W-:-:S15]  /*333b0*/  HMMA.16816.F32 R28, R16, R14, R28 ;  /* 0x0000000e101c723c */ /* 0x004fde000000181c */
[----:B------:R-:W-:-:S04]  /*333c0*/  NOP ;  /* 0x0000000000007918 */ /* 0x000fc80000000000 */
[----:B------:R-:W-:Y:S04]  /*333d0*/  STL.64 [R1+0x530], R28 ;  /* 0x0005301c01007387 */ /* 0x000fe80000100a00 */
[----:B------:R0:W-:Y:S04]  /*333e0*/  STL.64 [R1+0x538], R30 ;  /* 0x0005381e01007387 */ /* 0x0001e80000100a00 */
[----:B0-----:R-:W2:Y:S01]  /*333f0*/  LDL.LU.64 R30, [R1+0x3150] ;  /* 0x00315000011e7983 */ /* 0x001ea20000300a00 */
        /* <DEDUP_REMOVED lines=8> */
[----:B------:R0:W-:Y:S04]  /*33480*/  STL.64 [R1+0x498], R42 ;  /* 0x0004982a01007387 */ /* 0x0001e80000100a00 */
[----:B0-----:R-:W2:Y:S04]  /*33490*/  LDL.LU.64 R42, [R1+0x3138] ;  /* 0x00313800012a7983 */ /* 0x001ea80000300a00 */
[----:B------:R-:W3:Y:S01]  /*334a0*/  LDL.LU.64 R40, [R1+0x3130] ;  /* 0x0031300001287983 */ /* 0x000ee20000300a00 */
[----:B--2---:R-:W-:-:S15]  /*334b0*/  HMMA.16816.F32 R44, R16, R42, R44 ;  /* 0x0000002a102c723c */ /* 0x004fde000000182c */
[----:B------:R-:W-:-:S04]  /*334c0*/  NOP ;  /* 0x0000000000007918 */ /* 0x000fc80000000000 */
        /* <DEDUP_REMOVED lines=9> */
[----:B------:R-:W2:Y:S01]  /*33560*/  LDL.LU.64 R24, [R1+0x3110] ;  /* 0x0031100001187983 */ /* 0x000ea20000300a00 */
[C---:B------:R-:W-:Y:S08]  /*33570*/  HMMA.16816.F32 R20, R16.reuse, R54, R20 ;  /* 0x000000361014723c */ /* 0x040ff00000001814 */
[----:B--2---:R-:W-:-:S15]  /*33580*/  HMMA.16816.F32 R24, R16, R50, R24 ;  /* 0x000000321018723c */ /* 0x004fde0000001818 */
[----:B------:R-:W-:-:S04]  /*33590*/  NOP ;  /* 0x0000000000007918 */ /* 0x000fc80000000000 */
[----:B------:R0:W-:Y:S04]  /*335a0*/  STL.64 [R1+0x440], R24 ;  /* 0x0004401801007387 */ /* 0x0001e80000100a00 */
[----:B------:R1:W-:Y:S04]  /*335b0*/  STL.64 [R1+0x448], R26 ;  /* 0x0004481a01007387 */ /* 0x0003e80000100a00 */
[----:B0-----:R-:W2:Y:S04]  /*335c0*/  LDL.LU R24, [R1+0x160] ;  /* 0x0001600001187983 */ /* 0x001ea80000300800 */
[----:B------:R-:W2:Y:S04]  /*335d0*/  LDL.LU R25, [R1+0x164] ;  /* 0x0001640001197983 */ /* 0x000ea80000300800 */
[----:B-1----:R-:W2:Y:S04]  /*335e0*/  LDL.LU R26, [R1+0x168] ;  /* 0x00016800011a7983 */ /* 0x002ea80000300800 */
[----:B------:R-:W2:Y:S04]  /*335f0*/  LDL.LU R27, [R1+0x16c] ;  /* 0x00016c00011b7983 */ /* 0x000ea80000300800 */
[----:B------:R-:W-:Y:S04]  /*33600*/  STL.64 [R1+0x230], R20 ;  /* 0x0002301401007387 */ /* 0x000fe80000100a00 */
[----:B------:R0:W-:Y:S04]  /*33610*/  STL.64 [R1+0x238], R22 ;  /* 0x0002381601007387 */ /* 0x0001e80000100a00 */
[----:B0-----:R-:W2:Y:S04]  /*33620*/  LDL.LU.64 R22, [R1+0x3108] ;  /* 0x0031080001167983 */ /* 0x001ea80000300a00 */
[----:B------:R-:W2:Y:S02]  /*33630*/  LDL.LU.64 R20, [R1+0x3100] ;  /* 0x0031000001147983 */ /* 0x000ea40000300a00 */
[----:B--2---:R-:W-:Y:S02]  /*33640*/  HMMA.16816.F32 R16, R16, R58, R20 ;  /* 0x0000003a1010723c */ /* 0x004fe40000001814 */
[----:B------:R-:W4:Y:S04]  /*33650*/  LDL.LU.64 R22, [R1+0x30f8] ;  /* 0x0030f80001167983 */ /* 0x000f280000300a00 */
[----:B------:R-:W4:-:S13]  /*33660*/  LDL.LU.64 R20, [R1+0x30f0] ;  /* 0x0030f00001147983 */ /* 0x000f1a0000300a00 */
[----:B------:R0:W-:Y:S04]  /*33670*/  STL.64 [R1+0x1f0], R16 ;  /* 0x0001f01001007387 */ /* 0x0001e80000100a00 */
[----:B------:R1:W-:Y:S04]  /*33680*/  STL.64 [R1+0x1f8], R18 ;  /* 0x0001f81201007387 */ /* 0x0003e80000100a00 */
[----:B0-----:R-:W2:Y:S04]  /*33690*/  LDL.LU R16, [R1+0x30] ;  /* 0x0000300001107983 */ /* 0x001ea80000300800 */
[----:B------:R-:W2:Y:S04]  /*336a0*/  LDL.LU R17, [R1+0x34] ;  /* 0x0000340001117983 */ /* 0x000ea80000300800 */
[----:B-1----:R-:W2:Y:S04]  /*336b0*/  LDL.LU R18, [R1+0x38] ;  /* 0x0000380001127983 */ /* 0x002ea80000300800 */
[----:B------:R-:W2:Y:S01]  /*336c0*/  LDL.LU R19, [R1+0x3c] ;  /* 0x00003c0001137983 */ /* 0x000ea20000300800 */
[----:B----4-:R-:W-:-:S15]  /*336d0*/  HMMA.16816.F32 R4, R20, R14, R4 ;  /* 0x0000000e1404723c */ /* 0x010fde0000001804 */
[----:B------:R-:W-:-:S04]  /*336e0*/  NOP ;  /* 0x0000000000007918 */ /* 0x000fc80000000000 */
[----:B------:R-:W-:Y:S04]  /*336f0*/  STL.64 [R1+0x1e0], R4 ;  /* 0x0001e00401007387 */ /* 0x000fe80000100a00 */
[----:B------:R0:W-:Y:S04]  /*33700*/  STL.64 [R1+0x1e8], R6 ;  /* 0x0001e80601007387 */ /* 0x0001e80000100a00 */
[----:B0-----:R-:W4:Y:S04]  /*33710*/  LDL.LU.64 R6, [R1+0x30e8] ;  /* 0x0030e80001067983 */ /* 0x001f280000300a00 */
[----:B------:R-:W4:Y:S02]  /*33720*/  LDL.LU.64 R4, [R1+0x30e0] ;  /* 0x0030e00001047983 */ /* 0x000f240000300a00 */
        /* <DEDUP_REMOVED lines=11> */
[----:B------:R-:W4:Y:S01]  /*337e0*/  LDL.LU.64 R4, [R1+0x30c0] ;  /* 0x0030c00001047983 */ /* 0x000f220000300a00 */
[----:B------:R-:W-:-:S15]  /*337f0*/  HMMA.16816.F32 R8, R20, R42, R8 ;  /* 0x0000002a1408723c */ /* 0x000fde0000001808 */
[----:B------:R-:W-:-:S04]  /*33800*/  NOP ;  /* 0x0000000000007918 */ /* 0x000fc80000000000 */
[----:B------:R-:W-:Y:S04]  /*33810*/  STL.64 [R1+0x80], R8 ;  /* 0x0000800801007387 */ /* 0x000fe80000100a00 */
[----:B------:R0:W-:Y:S04]  /*33820*/  STL.64 [R1+0x88], R10 ;  /* 0x0000880a01007387 */ /* 0x0001e80000100a00 */
[----:B0-----:R-:W2:Y:S04]  /*33830*/  LDL.LU.64 R10, [R1+0x30b8] ;  /* 0x0030b800010a7983 */ /* 0x001ea80000300a00 */
[----:B------:R-:W2:Y:S01]  /*33840*/  LDL.LU.64 R8, [R1+0x30b0] ;  /* 0x0030b00001087983 */ /* 0x000ea20000300a00 */
[----:B----4-:R-:W-:-:S15]  /*33850*/  HMMA.16816.F32 R4, R20, R46, R4 ;  /* 0x0000002e1404723c */ /* 0x010fde0000001804 */
[----:B------:R-:W-:-:S04]  /*33860*/  NOP ;  /* 0x0000000000007918 */ /* 0x000fc80000000000 */
[----:B------:R-:W-:Y:S04]  /*33870*/  STL.64 [R1+0x220], R4 ;  /* 0x0002200401007387 */ /* 0x000fe80000100a00 */
[----:B------:R0:W-:Y:S04]  /*33880*/  STL.64 [R1+0x228], R6 ;  /* 0x0002280601007387 */ /* 0x0001e80000100a00 */
[----:B0-----:R-:W4:Y:S04]  /*33890*/  LDL.LU.64 R6, [R1+0x30a8] ;  /* 0x0030a80001067983 */ /* 0x001f280000300a00 */
[----:B------:R-:W4:Y:S01]  /*338a0*/  LDL.LU.64 R4, [R1+0x30a0] ;  /* 0x0030a00001047983 */ /* 0x000f220000300a00 */
[----:B--2---:R-:W-:-:S15]  /*338b0*/  HMMA.16816.F32 R8, R20, R50, R8 ;  /* 0x000000321408723c */ /* 0x004fde0000001808 */
        /* <DEDUP_REMOVED lines=11> */
[----:B------:R-:W-:Y:S03]  /*33970*/  HMMA.16816.F32 R20, R20, R58, R32 ;  /* 0x0000003a1414723c */ /* 0x000fe60000001820 */
[----:B------:R-:W2:Y:S04]  /*33980*/  LDL.LU.64 R34, [R1+0x3078] ;  /* 0x0030780001227983 */ /* 0x000ea80000300a00 */
[----:B------:R-:W2:-:S12]  /*33990*/  LDL.LU.64 R32, [R1+0x3070] ;  /* 0x0030700001207983 */ /* 0x000e980000300a00 */
[----:B------:R0:W-:Y:S02]  /*339a0*/  STL.64 [R1+0xa20], R20 ;  /* 0x000a201401007387 */ /* 0x0001e40000100a00 */
[----:B0-----:R-:W-:Y:S02]  /*339b0*/  IMAD.MOV.U32 R21, RZ, RZ, R14 ;  /* 0x000000ffff157224 */ /* 0x001fe400078e000e */
[----:B------:R-:W-:Y:S01]  /*339c0*/  IMAD.MOV.U32 R20, RZ, RZ, R15 ;  /* 0x000000ffff147224 */ /* 0x000fe200078e000f */
[----:B------:R-:W-:Y:S01]  /*339d0*/  STL.64 [R1+0xa28], R22 ;  /* 0x000a281601007387 */ /* 0x000fe20000100a00 */
[C---:B----4-:R-:W-:Y:S08]  /*339e0*/  HMMA.16816.F32 R16, R4.reuse, R14, R16 ;  /* 0x0000000e0410723c */ /* 0x050ff00000001810 */
[----:B--2---:R-:W-:Y:S01]  /*339f0*/  HMMA.16816.F32 R12, R4, R30, R8 ;  /* 0x0000001e040c723c */ /* 0x004fe20000001808 */
[----:B------:R-:W-:-:S02]  /*33a00*/  IMAD.MOV.U32 R9, RZ, RZ, R30 ;  /* 0x000000ffff097224 */ /* 0x000fc400078e001e */
[----:B------:R-:W-:-:S08]  /*33a10*/  IMAD.MOV.U32 R8, RZ, RZ, R31 ;  /* 0x000000ffff087224 */ /* 0x000fd000078e001f */
[----:B------:R-:W-:Y:S04]  /*33a20*/  STL.64 [R1+0xbd0], R16 ;  /* 0x000bd01001007387 */ /* 0x000fe80000100a00 */
[----:B------:R-:W-:Y:S04]  /*33a30*/  STL.64 [R1+0xbd8], R18 ;  /* 0x000bd81201007387 */ /* 0x000fe80000100a00 */
[----:B------:R-:W-:Y:S04]  /*33a40*/  STL.64 [R1+0x3058], R20 ;  /* 0x0030581401007387 */ /* 0x000fe80000100a00 */
[----:B------:R-:W-:Y:S04]  /*33a50*/  STL.64 [R1+0xbc0], R12 ;  /* 0x000bc00c01007387 */ /* 0x000fe80000100a00 */
[----:B------:R0:W-:Y:S04]  /*33a60*/  STL.64 [R1+0xbc8], R14 ;  /* 0x000bc80e01007387 */ /* 0x0001e80000100a00 */
[----:B------:R-:W2:Y:S04]  /*33a70*/  LDL.LU.64 R30, [R1+0x3068] ;  /* 0x00306800011e7983 */ /* 0x000ea80000300a00 */
[----:B------:R-:W2:Y:S01]  /*33a80*/  LDL.LU.64 R28, [R1+0x3060] ;  /* 0x00306000011c7983 */ /* 0x000ea20000300a00 */
[----:B0-----:R-:W-:Y:S03]  /*33a90*/  HMMA.16816.F32 R12, R4, R38, R32 ;  /* 0x00000026040c723c */ /* 0x001fe60000001820 */
[----:B------:R-:W-:-:S15]  /*33aa0*/  STL.64 [R1+0x3050], R38 ;  /* 0x0030502601007387 */ /* 0x000fde0000100a00 */
[----:B------:R-:W-:Y:S01]  /*33ab0*/  NOP ;  /* 0x0000000000007918 */ /* 0x000fe20000000000 */
[----:B------:R-:W-:Y:S04]  /*33ac0*/  STL.64 [R1+0xbb0], R12 ;  /* 0x000bb00c01007387 */ /* 0x000fe80000100a00 */
[----:B------:R2:W-:Y:S04]  /*33ad0*/  STL.64 [R1+0xbb8], R14 ;  /* 0x000bb80e01007387 */ /* 0x0005e80000100a00 */
[----:B------:R-:W-:Y:S04]  /*33ae0*/  STL.64 [R1+0x3048], R36 ;  /* 0x0030482401007387 */ /* 0x000fe80000100a00 */
[----:B------:R-:W4:Y:S04]  /*33af0*/  LDL.LU R16, [R1+0x2a0] ;  /* 0x0002a00001107983 */ /* 0x000f280000300800 */
[----:B------:R-:W4:Y:S04]  /*33b00*/  LDL.LU R17, [R1+0x2a4] ;  /* 0x0002a40001117983 */ /* 0x000f280000300800 */
[----:B------:R-:W4:Y:S04]  /*33b10*/  LDL.LU R18, [R1+0x2a8] ;  /* 0x0002a80001127983 */ /* 0x000f280000300800 */
[----:B------:R-:W4:Y:S01]  /*33b20*/  LDL.LU R19, [R1+0x2ac] ;  /* 0x0002ac0001137983 */ /* 0x000f220000300800 */
[----:B------:R-:W0:Y:S01]  /*33b30*/  S2R R53, SR_TID.X ;  /* 0x0000000000357919 */ /* 0x000e220000002100 */
[----:B---3--:R-:W-:Y:S01]  /*33b40*/  LOP3.LUT R57, R61, 0x10, R57, 0x78, !PT ;  /* 0x000000103d397812 */ /* 0x008fe200078e7839 */
[----:B--2---:R-:W-:-:S15]  /*33b50*/  HMMA.16816.F32 R12, R4, R42, R28 ;  /* 0x0000002a040c723c */ /* 0x004fde000000181c */
[----:B------:R-:W-:-:S04]  /*33b60*/  NOP ;  /* 0x0000000000007918 */ /* 0x000fc80000000000 */
[----:B------:R-:W-:Y:S04]  /*33b70*/  STL.64 [R1+0xba0], R12 ;  /* 0x000ba00c01007387 */ /* 0x000fe80000100a00 */
[----:B------:R1:W-:Y:S04]  /*33b80*/  STL.64 [R1+0xba8], R14 ;  /* 0x000ba80e01007387 */ /* 0x0003e80000100a00 */
[----:B------:R-:W2:Y:S01]  /*33b90*/  LDL.LU R20, [R1+0x460] ;  /* 0x0004600001147983 */ /* 0x000ea20000300800 */
[----:B-1----:R-:W-:-:S15]  /*33ba0*/  HMMA.16816.F32 R12, R4, R46, R24 ;  /* 0x0000002e040c723c */ /* 0x002fde0000001818 */
[----:B------:R-:W-:-:S04]  /*33bb0*/  NOP ;  /* 0x0000000000007918 */ /* 0x000fc80000000000 */
[----:B------:R-:W-:Y:S04]  /*33bc0*/  STL.64 [R1+0xb80], R12 ;  /* 0x000b800c01007387 */ /* 0x000fe80000100a00 */
[----:B------:R-:W-:Y:S04]  /*33bd0*/  STL.64 [R1+0xb88], R14 ;  /* 0x000b880e01007387 */ /* 0x000fe80000100a00 */
[----:B------:R-:W2:Y:S04]  /*33be0*/  LDL.LU R21, [R1+0x464] ;  /* 0x0004640001157983 */ /* 0x000ea80000300800 */
[----:B------:R-:W2:Y:S04]  /*33bf0*/  LDL.LU R22, [R1+0x468] ;  /* 0x0004680001167983 */ /* 0x000ea80000300800 */
[----:B------:R-:W2:Y:S01]  /*33c00*/  LDL.LU R23, [R1+0x46c] ;  /* 0x00046c0001177983 */ /* 0x000ea20000300800 */
[----:B0-----:R-:W-:Y:S01]  /*33c10*/  IMAD.SHL.U32 R53, R53, 0x100, RZ ;  /* 0x0000010035357824 */ /* 0x001fe200078e00ff */
[----:B----4-:R-:W-:Y:S02]  /*33c20*/  HMMA.16816.F32 R16, R4, R50, R16 ;  /* 0x000000320410723c */ /* 0x010fe40000001810 */
[----:B------:R-:W3:Y:S04]  /*33c30*/  LDL.LU R32, [R1+0x630] ;  /* 0x0006300001207983 */ /* 0x000ee80000300800 */
[----:B------:R-:W3:Y:S04]  /*33c40*/  LDL.LU R33, [R1+0x634] ;  /* 0x0006340001217983 */ /* 0x000ee80000300800 */
[----:B------:R-:W3:Y:S01]  /*33c50*/  LDL.LU R34, [R1+0x638] ;  /* 0x0006380001227983 */ /* 0x000ee20000300800 */
[----:B------:R-:W-:-:S03]  /*33c60*/  LOP3.LUT R57, R57, 0x1000, R53, 0xf8, !PT ;  /* 0x0000100039397812 */ /* 0x000fc600078ef835 */
[----:B------:R-:W3:Y:S04]  /*33c70*/  LDL.LU R35, [R1+0x63c] ;  /* 0x00063c0001237983 */ /* 0x000ee80000300800 */
[----:B------:R-:W4:Y:S04]  /*33c80*/  LDL.LU R24, [R1+0x620] ;  /* 0x0006200001187983 */ /* 0x000f280000300800 */
[----:B------:R-:W4:Y:S01]  /*33c90*/  LDL.LU R25, [R1+0x624] ;  /* 0x0006240001197983 */ /* 0x000f220000300800 */
[----:B------:R-:W-:-:S03]  /*33ca0*/  LOP3.LUT R57, R57, 0x40, RZ, 0x3c, !PT ;  /* 0x0000004039397812 */ /* 0x000fc600078e3cff */
[----:B------:R-:W4:Y:S04]  /*33cb0*/  LDL.LU R26, [R1+0x628] ;  /* 0x00062800011a7983 */ /* 0x000f280000300800 */
[----:B------:R-:W4:Y:S04]  /*33cc0*/  LDL.LU R27, [R1+0x62c] ;  /* 0x00062c00011b7983 */ /* 0x000f280000300800 */
[----:B------:R-:W0:Y:S04]  /*33cd0*/  LDSM.16.MT88.4 R12, [R57+UR5+0x2080] ;  /* 0x00208005390c783b */ /* 0x000e280008004200 */
[----:B------:R-:W3:Y:S04]  /*33ce0*/  LDL.LU R36, [R1+0x450] ;  /* 0x0004500001247983 */ /* 0x000ee80000300800 */
[----:B------:R-:W3:Y:S04]  /*33cf0*/  LDL.LU R37, [R1+0x454] ;  /* 0x0004540001257983 */ /* 0x000ee80000300800 */
[----:B------:R-:W3:Y:S04]  /*33d00*/  LDL.LU R38, [R1+0x458] ;  /* 0x0004580001267983 */ /* 0x000ee80000300800 */
[----:B------:R-:W3:Y:S04]  /*33d10*/  LDL.LU R39, [R1+0x45c] ;  /* 0x00045c0001277983 */ /* 0x000ee80000300800 */
[----:B0-----:R-:W-:Y:S04]  /*33d20*/  STL.64 [R1+0x3020], R14 ;  /* 0x0030200e01007387 */ /* 0x001fe80000100a00 */
[----:B------:R0:W-:Y:S04]  /*33d30*/  STL.64 [R1+0x3018], R12 ;  /* 0x0030180c01007387 */ /* 0x0001e80000100a00 */
[----:B0-----:R-:W4:Y:S04]  /*33d40*/  LDL.LU R12, [R1+0x640] ;  /* 0x00064000010c7983 */ /* 0x001f280000300800 */
[----:B------:R-:W4:Y:S04]  /*33d50*/  LDL.LU R13, [R1+0x644] ;  /* 0x00064400010d7983 */ /* 0x000f280000300800 */
[----:B------:R-:W4:Y:S04]  /*33d60*/  LDL.LU R14, [R1+0x648] ;  /* 0x00064800010e7983 */ /* 0x000f280000300800 */
[----:B------:R-:W4:Y:S04]  /*33d70*/  LDL.LU R15, [R1+0x64c] ;  /* 0x00064c00010f7983 */ /* 0x000f280000300800 */
[----:B------:R-:W-:Y:S04]  /*33d80*/  STL.64 [R1+0xb70], R16 ;  /* 0x000b701001007387 */ /* 0x000fe80000100a00 */
[----:B------:R-:W-:Y:S04]  /*33d90*/  STL.64 [R1+0xb78], R18 ;  /* 0x000b781201007387 */ /* 0x000fe80000100a00 */
[----:B------:R-:W0:Y:S04]  /*33da0*/  LDSM.16.MT88.4 R16, [R57+UR5+0x2100] ;  /* 0x002100053910783b */ /* 0x000e280008004200 */
[----:B0-----:R-:W-:Y:S04]  /*33db0*/  STL.64 [R1+0x2fa8], R18 ;  /* 0x002fa81201007387 */ /* 0x001fe80000100a00 */
[----:B------:R0:W-:Y:S04]  /*33dc0*/  STL.64 [R1+0x2fa0], R16 ;  /* 0x002fa01001007387 */ /* 0x0001e80000100a00 */
[----:B0-----:R-:W4:Y:S04]  /*33dd0*/  LDL.LU R16, [R1+0x650] ;  /* 0x0006500001107983 */ /* 0x001f280000300800 */
[----:B------:R-:W4:Y:S04]  /*33de0*/  LDL.LU R17, [R1+0x654] ;  /* 0x0006540001117983 */ /* 0x000f280000300800 */
[----:B------:R-:W4:Y:S04]  /*33df0*/  LDL.LU R18, [R1+0x658] ;  /* 0x0006580001127983 */ /* 0x000f280000300800 */
[----:B------:R-:W4:Y:S01]  /*33e00*/  LDL.LU R19, [R1+0x65c] ;  /* 0x00065c0001137983 */ /* 0x000f220000300800 */
[----:B--2---:R-:W-:-:S15]  /*33e10*/  HMMA.16816.F32 R20, R4, R54, R20 ;  /* 0x000000360414723c */ /* 0x004fde0000001814 */
[----:B------:R-:W-:-:S04]  /*33e20*/  NOP ;  /* 0x0000000000007918 */ /* 0x000fc80000000000 */
[----:B------:R0:W-:Y:S04]  /*33e30*/  STL.64 [R1+0xb60], R20 ;  /* 0x000b601401007387 */ /* 0x0001e80000100a00 */
[----:B------:R-:W-:Y:S04]  /*33e40*/  STL.64 [R1+0xb68], R22 ;  /* 0x000b681601007387 */ /* 0x000fe80000100a00 */
[----:B0-----:R-:W2:Y:S04]  /*33e50*/  LDL.LU.64 R20, [R1+0x3058] ;  /* 0x0030580001147983 */ /* 0x001ea80000300a00 */
[----:B------:R2:W-:Y:S04]  /*33e60*/  STL.64 [R1+0x3040], R54 ;  /* 0x0030403601007387 */ /* 0x0005e80000100a00 */
[----:B------:R-:W-:Y:S01]  /*33e70*/  STL [R1+0x3038], R52 ;  /* 0x0030383401007387 */ /* 0x000fe20000100800 */
[----:B---3--:R-:W-:Y:S01]  /*33e80*/  HMMA.16816.F32 R4, R4, R58, R36 ;  /* 0x0000003a0404723c */ /* 0x008fe20000001824 */
[----:B------:R-:W0:Y:S01]  /*33e90*/  S2R R29, SR_TID.X ;  /* 0x00000000001d7919 */ /* 0x000e220000002100 */
[----:B--2---:R-:W-:-:S02]  /*33ea0*/  IMAD.MOV.U32 R54, RZ, RZ, R21 ;  /* 0x000000ffff367224 */ /* 0x004fc400078e0015 */
[----:B------:R-:W-:Y:S02]  /*33eb0*/  IMAD.MOV.U32 R55, RZ, RZ, R20 ;  /* 0x000000ffff377224 */ /* 0x000fe400078e0014 */
[----:B------:R-:W1:Y:S04]  /*33ec0*/  LDSM.16.MT88.4 R20, [R57+UR5+0x2180] ;  /* 0x002180053914783b */ /* 0x000e680008004200 */
[----:B-1----:R-:W-:Y:S04]  /*33ed0*/  STL.64 [R1+0x2f78], R22 ;  /* 0x002f781601007387 */ /* 0x002fe80000100a00 */
[----:B------:R1:W-:Y:S04]  /*33ee0*/  STL.64 [R1+0x2f70], R20 ;  /* 0x002f701401007387 */ /* 0x0003e80000100a00 */
[----:B-1----:R-:W2:Y:S04]  /*33ef0*/  LDL.LU R20, [R1+0x660] ;  /* 0x0006600001147983 */ /* 0x002ea80000300800 */
[----:B------:R-:W2:Y:S04]  /*33f00*/  LDL.LU R21, [R1+0x664] ;  /* 0x0006640001157983 */ /* 0x000ea80000300800 */
[----:B------:R-:W2:Y:S04]  /*33f10*/  LDL.LU R22, [R1+0x668] ;  /* 0x0006680001167983 */ /* 0x000ea80000300800 */
[----:B------:R-:W2:Y:S04]  /*33f20*/  LDL.LU R23, [R1+0x66c] ;  /* 0x00066c0001177983 */ /* 0x000ea80000300800 */
[----:B------:R-:W3:Y:S04]  /*33f30*/  LDL.LU.64 R38, [R1+0x3050] ;  /* 0x0030500001267983 */ /* 0x000ee80000300a00 */
[----:B------:R-:W3:Y:S01]  /*33f40*/  LDL.LU.64 R36, [R1+0x3048] ;  /* 0x0030480001247983 */ /* 0x000ee20000300a00 */
[----:B0-----:R-:W-:-:S05]  /*33f50*/  IMAD.SHL.U32 R29, R29, 0x2, RZ ;  /* 0x000000021d1d7824 */ /* 0x001fca00078e00ff */
[----:B------:R-:W-:-:S04]  /*33f60*/  LOP3.LUT R61, R61, 0x10, R29, 0x78, !PT ;  /* 0x000000103d3d7812 */ /* 0x000fc800078e781d */
[----:B------:R-:W-:Y:S01]  /*33f70*/  LOP3.LUT R61, R61, 0x1000, R53, 0xf8, !PT ;  /* 0x000010003d3d7812 */ /* 0x000fe200078ef835 */
[----:B------:R-:W-:Y:S04]  /*33f80*/  STL.64 [R1+0x3030], R58 ;  /* 0x0030303a01007387 */ /* 0x000fe80000100a00 */
[----:B------:R-:W-:Y:S01]  /*33f90*/  STL [R1+0x3028], R56 ;  /* 0x0030283801007387 */ /* 0x000fe20000100800 */
[----:B------:R-:W-:-:S03]  /*33fa0*/  LOP3.LUT R61, R61, 0x60, RZ, 0x3c, !PT ;  /* 0x000000603d3d7812 */ /* 0x000fc600078e3cff */
[----:B------:R-:W-:Y:S04]  /*33fb0*/  STL.64 [R1+0x460], R4 ;  /* 0x0004600401007387 */ /* 0x000fe80000100a00 */
[----:B------:R-:W-:Y:S01]  /*33fc0*/  STL.64 [R1+0x468], R6 ;  /* 0x0004680601007387 */ /* 0x000fe20000100a00 */
[----:B------:R-:W-:Y:S02]  /*33fd0*/  IMAD.MOV.U32 R30, RZ, RZ, R9 ;  /* 0x000000ffff1e7224 */ /* 0x000fe400078e0009 */
[----:B------:R-:W-:Y:S01]  /*33fe0*/  IMAD.MOV.U32 R31, RZ, RZ, R8 ;  /* 0x000000ffff1f7224 */ /* 0x000fe200078e0008 */
[----:B------:R-:W0:Y:S04]  /*33ff0*/  LDSM.16.MT88.4 R4, [R61+UR5+0x2000] ;  /* 0x002000053d04783b */ /* 0x000e280008004200 */
[----:B------:R-:W4:Y:S04]  /*34000*/  LDSM.16.MT88.4 R8, [R57+UR5+0x2000] ;  /* 0x002000053908783b */ /* 0x000f280008004200 */
[----:B0-----:R-:W-:Y:S04]  /*34010*/  STL.64 [R1+0x2f50], R6 ;  /* 0x002f500601007387 */ /* 0x001fe80000100a00 */
[----:B------:R2:W-:Y:S01]  /*34020*/  STL.64 [R1+0x2f48], R4 ;  /* 0x002f480401007387 */ /* 0x0005e20000100a00 */
[C---:B----4-:R-:W-:Y:S03]  /*34030*/  HMMA.16816.F32 R16, R8.reuse, R30, R16 ;  /* 0x0000001e0810723c */ /* 0x050fe60000001810 */
[----:B------:R-:W-:Y:S05]  /*34040*/  STL.64 [R1+0x3010], R30 ;  /* 0x0030101e01007387 */ /* 0x000fea0000100a00 */
[----:B--2---:R-:W-:-:S15]  /*34050*/  HMMA.16816.F32 R4, R8, R54, R20 ;  /* 0x000000360804723c */ /* 0x004fde0000001814 */
[----:B------:R-:W-:-:S04]  /*34060*/  NOP ;  /* 0x0000000000007918 */ /* 0x000fc80000000000 */
[----:B------:R-:W-:Y:S04]  /*34070*/  STL.64 [R1+0xb50], R4 ;  /* 0x000b500401007387 */ /* 0x000fe80000100a00 */
[----:B------:R3:W-:Y:S02]  /*34080*/  STL.64 [R1+0xb58], R6 ;  /* 0x000b580601007387 */ /* 0x0007e40000100a00 */
[C---:B---3--:R-:W-:Y:S02]  /*34090*/  HMMA.16816.F32 R4, R8.reuse, R38, R12 ;  /* 0x000000260804723c */ /* 0x048fe4000000180c */
[----:B------:R-:W-:Y:S04]  /*340a0*/  STL.64 [R1+0xb40], R16 ;  /* 0x000b401001007387 */ /* 0x000fe80000100a00 */
[----:B------:R-:W-:Y:S04]  /*340b0*/  STL.64 [R1+0xb48], R18 ;  /* 0x000b481201007387 */ /* 0x000fe80000100a00 */
[----:B------:R-:W-:Y:S04]  /*340c0*/  STL.64 [R1+0x3008], R38 ;  /* 0x0030082601007387 */ /* 0x000fe80000100a00 */
[----:B------:R-:W-:Y:S05]  /*340d0*/  STL.64 [R1+0x3000], R36 ;  /* 0x0030002401007387 */ /* 0x000fea0000100a00 */
[----:B------:R-:W-:Y:S04]  /*340e0*/  STL.64 [R1+0xb30], R4 ;  /* 0x000b300401007387 */ /* 0x000fe80000100a00 */
[----:B------:R0:W-:Y:S02]  /*340f0*/  STL.64 [R1+0xb38], R6 ;  /* 0x000b380601007387 */ /* 0x0001e40000100a00 */
[----:B0-----:R-:W-:Y:S02]  /*34100*/  HMMA.16816.F32 R4, R8, R42, R32 ;  /* 0x0000002a0804723c */ /* 0x001fe40000001820 */
[----:B------:R-:W-:Y:S04]  /*34110*/  STL.64 [R1+0x2ff8], R42 ;  /* 0x002ff82a01007387 */ /* 0x000fe80000100a00 */
[----:B------:R-:W-:-:S13]  /*34120*/  STL.64 [R1+0x2ff0], R40 ;  /* 0x002ff02801007387 */ /* 0x000fda0000100a00 */
[----:B------:R-:W-:Y:S04]  /*34130*/  STL.64 [R1+0xb20], R4 ;  /* 0x000b200401007387 */ /* 0x000fe80000100a00 */
[----:B------:R0:W-:Y:S02]  /*34140*/  STL.64 [R1+0xb28], R6 ;  /* 0x000b280601007387 */ /* 0x0001e40000100a00 */
[----:B0-----:R-:W-:Y:S02]  /*34150*/  HMMA.16816.F32 R4, R8, R46, R24 ;  /* 0x0000002e0804723c */ /* 0x001fe40000001818 */
[----:B------:R-:W-:Y:S04]  /*34160*/  STL.64 [R1+0x2fe8], R46 ;  /* 0x002fe82e01007387 */ /* 0x000fe80000100a00 */
[----:B------:R-:W-:-:S13]  /*34170*/  STL.64 [R1+0x2fe0], R44 ;  /* 0x002fe02c01007387 */ /* 0x000fda0000100a00 */
[----:B------:R-:W-:Y:S04]  /*34180*/  STL.64 [R1+0xb10], R4 ;  /* 0x000b100401007387 */ /* 0x000fe80000100a00 */
[----:B------:R-:W-:Y:S04]  /*34190*/  STL.64 [R1+0xb18], R6 ;  /* 0x000b180601007387 */ /* 0x000fe80000100a00 */
[----:B------:R-:W2:Y:S04]  /*341a0*/  LDL.LU R20, [R1+0x2f0] ;  /* 0x0002f00001147983 */ /* 0x000ea80000300800 */
[----:B------:R-:W2:Y:S04]  /*341b0*/  LDL.LU R21, [R1+0x2f4] ;  /* 0x0002f40001157983 */ /* 0x000ea80000300800 */
[----:B------:R-:W3:Y:S04]  /*341c0*/  LDL.LU R22, [R1+0x2f8] ;  /* 0x0002f80001167983 */ /* 0x000ee80000300800 */
[----:B------:R-:W3:Y:S04]  /*341d0*/  LDL.LU R23, [R1+0x2fc] ;  /* 0x0002fc0001177983 */ /* 0x000ee80000300800 */
[----:B------:R-:W4:Y:S04]  /*341e0*/  LDL.LU R16, [R1+0x330] ;  /* 0x0003300001107983 */ /* 0x000f280000300800 */
[----:B------:R-:W4:Y:S04]  /*341f0*/  LDL.LU R17, [R1+0x334] ;  /* 0x0003340001117983 */ /* 0x000f280000300800 */
[----:B------:R-:W2:Y:S04]  /*34200*/  LDL.LU R18, [R1+0x338] ;  /* 0x0003380001127983 */ /* 0x000ea80000300800 */
[----:B------:R-:W2:Y:S04]  /*34210*/  LDL.LU R19, [R1+0x33c] ;  /* 0x00033c0001137983 */ /* 0x000ea80000300800 */
[----:B--2---:R-:W-:Y:S04]  /*34220*/  STL.64 [R1+0x2fb8], R18 ;  /* 0x002fb81201007387 */ /* 0x004fe80000100a00 */
[----:B----4-:R0:W-:Y:S04]  /*34230*/  STL.64 [R1+0x2fb0], R16 ;  /* 0x002fb01001007387 */ /* 0x0101e80000100a00 */
        /* <DEDUP_REMOVED lines=14> */
[----:B------:R-:W2:Y:S04]  /*34320*/  LDL.LU R18, [R1+0x4c8] ;  /* 0x0004c80001127983 */ /* 0x000ea80000300800 */
[----:B------:R-:W2:Y:S04]  /*34330*/  LDL.LU R19, [R1+0x4cc] ;  /* 0x0004cc0001137983 */ /* 0x000ea80000300800 */
[----:B------:R-:W4:Y:S04]  /*34340*/  LDL.LU R44, [R1+0x4d0] ;  /* 0x0004d000012c7983 */ /* 0x000f280000300800 */
[----:B------:R-:W4:Y:S04]  /*34350*/  LDL.LU R45, [R1+0x4d4] ;  /* 0x0004d400012d7983 */ /* 0x000f280000300800 */
        /* <DEDUP_REMOVED lines=26> */
[----:B---3--:R-:W-:Y:S04]  /*34500*/  STL.64 [R1+0x2f88], R22 ;  /* 0x002f881601007387 */ /* 0x008fe80000100a00 */
[----:B------:R0:W-:Y:S04]  /*34510*/  STL.64 [R1+0x2f80], R20 ;  /* 0x002f801401007387 */ /* 0x0001e80000100a00 */
[----:B0-----:R-:W3:Y:S04]  /*34520*/  LDL.LU R20, [R1+0x300] ;  /* 0x0003000001147983 */ /* 0x001ee80000300800 */
[----:B------:R-:W3:Y:S04]  /*34530*/  LDL.LU R21, [R1+0x304] ;  /* 0x0003040001157983 */ /* 0x000ee80000300800 */
[----:B------:R-:W3:Y:S04]  /*34540*/  LDL.LU R22, [R1+0x308] ;  /* 0x0003080001167983 */ /* 0x000ee80000300800 */
[----:B------:R-:W3:Y:S01]  /*34550*/  LDL.LU R23, [R1+0x30c] ;  /* 0x00030c0001177983 */ /* 0x000ee20000300800 */
[C---:B--2---:R-:W-:Y:S03]  /*34560*/  HMMA.16816.F32 R52, R8.reuse, R50, R52 ;  /* 0x000000320834723c */ /* 0x044fe60000001834 */
[----:B---3--:R0:W-:Y:S04]  /*34570*/  STL.64 [R1+0x2f98], R22 ;  /* 0x002f981601007387 */ /* 0x0081e80000100a00 */
[----:B------:R-:W-:Y:S04]  /*34580*/  STL.64 [R1+0x2f90], R20 ;  /* 0x002f901401007387 */ /* 0x000fe80000100a00 */
[----:B0-----:R-:W2:Y:S04]  /*34590*/  LDL.64 R22, [R1+0x18] ;  /* 0x0000180001167983 */ /* 0x001ea80000100a00 */
[----:B------:R-:W3:Y:S04]  /*345a0*/  LDL.LU R32, [R1+0x2c0] ;  /* 0x0002c00001207983 */ /* 0x000ee80000300800 */
        /* <DEDUP_REMOVED lines=11> */
[----:B------:R-:W-:Y:S04]  /*34660*/  STL.64 [R1+0xb00], R52 ;  /* 0x000b003401007387 */ /* 0x000fe80000100a00 */
[----:B------:R0:W-:Y:S04]  /*34670*/  STL.64 [R1+0xb08], R54 ;  /* 0x000b083601007387 */ /* 0x0001e80000100a00 */
[----:B0-----:R-:W4:Y:S04]  /*34680*/  LDL.LU.64 R54, [R1+0x3040] ;  /* 0x0030400001367983 */ /* 0x001f280000300a00 */
[----:B------:R-:W2:Y:S01]  /*34690*/  LDL.LU R52, [R1+0x3038] ;  /* 0x0030380001347983 */ /* 0x000ea20000300800 */
[----:B----4-:R-:W-:-:S15]  /*346a0*/  HMMA.16816.F32 R56, R8, R54, R56 ;  /* 0x000000360838723c */ /* 0x010fde0000001838 */
[----:B------:R-:W-:-:S04]  /*346b0*/  NOP ;  /* 0x0000000000007918 */ /* 0x000fc80000000000 */
[----:B------:R-:W-:Y:S04]  /*346c0*/  STL.64 [R1+0xaf0], R56 ;  /* 0x000af03801007387 */ /* 0x000fe80000100a00 */
[----:B------:R0:W-:Y:S04]  /*346d0*/  STL.64 [R1+0xaf8], R58 ;  /* 0x000af83a01007387 */ /* 0x0001e80000100a00 */
[----:B0-----:R-:W4:Y:S04]  /*346e0*/  LDL.LU.64 R58, [R1+0x3030] ;  /* 0x00303000013a7983 */ /* 0x001f280000300a00 */
[----:B------:R-:W2:Y:S01]  /*346f0*/  LDL.LU R56, [R1+0x3028] ;  /* 0x0030280001387983 */ /* 0x000ea20000300800 */
[----:B----4-:R-:W-:Y:S03]  /*34700*/  HMMA.16816.F32 R8, R8, R58, R12 ;  /* 0x0000003a0808723c */ /* 0x010fe6000000180c */
[----:B------:R-:W2:Y:S04]  /*34710*/  LDL.LU.64 R14, [R1+0x3020] ;  /* 0x00302000010e7983 */ /* 0x000ea80000300a00 */
[----:B------:R-:W2:-:S12]  /*34720*/  LDL.LU.64 R12, [R1+0x3018] ;  /* 0x00301800010c7983 */ /* 0x000e980000300a00 */
[----:B------:R0:W-:Y:S04]  /*34730*/  STL.64 [R1+0x2a0], R8 ;  /* 0x0002a00801007387 */ /* 0x0001e80000100a00 */
[----:B------:R1:W-:Y:S04]  /*34740*/  STL.64 [R1+0x2a8], R10 ;  /* 0x0002a80a01007387 */ /* 0x0003e80000100a00 */
[----:B0-----:R-:W4:Y:S04]  /*34750*/  LDL.LU R8, [R1+0x2e0] ;  /* 0x0002e00001087983 */ /* 0x001f280000300800 */
[----:B------:R-:W4:Y:S04]  /*34760*/  LDL.LU R9, [R1+0x2e4] ;  /* 0x0002e40001097983 */ /* 0x000f280000300800 */
[----:B-1----:R-:W4:Y:S04]  /*34770*/  LDL.LU R10, [R1+0x2e8] ;  /* 0x0002e800010a7983 */ /* 0x002f280000300800 */
[----:B------:R-:W4:Y:S01]  /*34780*/  LDL.LU R11, [R1+0x2ec] ;  /* 0x0002ec00010b7983 */ /* 0x000f220000300800 */
[----:B--2---:R-:W-:-:S15]  /*34790*/  HMMA.16816.F32 R28, R12, R22, R28 ;  /* 0x000000160c1c723c */ /* 0x004fde000000181c */
[----:B------:R-:W-:-:S04]  /*347a0*/  NOP ;  /* 0x0000000000007918 */ /* 0x000fc80000000000 */
[----:B------:R-:W-:Y:S04]  /*347b0*/  STL.64 [R1+0x660], R28 ;  /* 0x0006601c01007387 */ /* 0x000fe80000100a00 */
[----:B------:R0:W-:Y:S04]  /*347c0*/  STL.64 [R1+0x668], R30 ;  /* 0x0006681e01007387 */ /* 0x0001e80000100a00 */
[----:B0-----:R-:W2:Y:S02]  /*347d0*/  LDL.LU.64 R30, [R1+0x3010] ;  /* 0x00301000011e7983 */ /* 0x001ea40000300a00 */
        /* <DEDUP_REMOVED lines=41> */
[----:B0-----:R-:W2:Y:S04]  /*34a70*/  LDL.LU R12, [R1+0x310] ;  /* 0x00031000010c7983 */ /* 0x001ea80000300800 */
[----:B------:R-:W2:Y:S04]  /*34a80*/  LDL.LU R13, [R1+0x314] ;  /* 0x00031400010d7983 */ /* 0x000ea80000300800 */
[----:B-1----:R-:W2:Y:S04]  /*34a90*/  LDL.LU R14, [R1+0x318] ;  /* 0x00031800010e7983 */ /* 0x002ea80000300800 */
[----:B------:R-:W2:Y:S02]  /*34aa0*/  LDL.LU R15, [R1+0x31c] ;  /* 0x00031c00010f7983 */ /* 0x000ea40000300800 */
[----:B--2---:R-:W-:-:S15]  /*34ab0*/  HMMA.16816.F32 R12, R16, R22, R12 ;  /* 0x00000016100c723c */ /* 0x004fde000000180c */
[----:B------:R-:W-:-:S04]  /*34ac0*/  NOP ;  /* 0x0000000000007918 */ /* 0x000fc80000000000 */
[----:B------:R0:W-:Y:S04]  /*34ad0*/  STL.64 [R1+0x420], R12 ;  /* 0x0004200c01007387 */ /* 0x0001e80000100a00 */
[----:B------:R-:W-:Y:S01]  /*34ae0*/  STL.64 [R1+0x428], R14 ;  /* 0x0004280e01007387 */ /* 0x000fe20000100a00 */
[----:B0-----:R-:W-:Y:S02]  /*34af0*/  IMAD.MOV.U32 R13, RZ, RZ, R22 ;  /* 0x000000ffff0d7224 */ /* 0x001fe400078e0016 */
[----:B------:R-:W-:Y:S02]  /*34b00*/  IMAD.MOV.U32 R12, RZ, RZ, R23 ;  /* 0x000000ffff0c7224 */ /* 0x000fe400078e0017 */
[----:B------:R-:W2:Y:S04]  /*34b10*/  LDL.LU.64 R22, [R1+0x2f98] ;  /* 0x002f980001167983 */ /* 0x000ea80000300a00 */
[----:B------:R-:W2:Y:S02]  /*34b20*/  LDL.LU.64 R20, [R1+0x2f90] ;  /* 0x002f900001147983 */ /* 0x000ea40000300a00 */
[----:B--2---:R-:W-:-:S15]  /*34b30*/  HMMA.16816.F32 R20, R16, R30, R20 ;  /* 0x0000001e1014723c */ /* 0x004fde0000001814 */
[----:B------:R-:W-:-:S04]  /*34b40*/  NOP ;  /* 0x0000000000007918 */ /* 0x000fc80000000000 */
[----:B------:R-:W-:Y:S04]  /*34b50*/  STL.64 [R1+0x410], R20 ;  /* 0x0004101401007387 */ /* 0x000fe80000100a00 */
[----:B------:R0:W-:Y:S04]  /*34b60*/  STL.64 [R1+0x418], R22 ;  /* 0x0004181601007387 */ /* 0x0001e80000100a00 */
[----:B0-----:R-:W2:Y:S04]  /*34b70*/  LDL.LU.64 R22, [R1+0x2f88] ;  /* 0x002f880001167983 */ /* 0x001ea80000300a00 */
[----:B------:R-:W2:Y:S04]  /*34b80*/  LDL.LU.64 R20, [R1+0x2f80] ;  /* 0x002f800001147983 */ /* 0x000ea80000300a00 */
[----:B------:R0:W-:Y:S02]  /*34b90*/  STL.64 [R1+0x2f58], R30 ;  /* 0x002f581e01007387 */ /* 0x0001e40000100a00 */
[----:B0-----:R-:W-:-:S02]  /*34ba0*/  IMAD.MOV.U32 R30, RZ, RZ, R13 ;  /* 0x000000ffff1e7224 */ /* 0x001fc400078e000d */
[----:B------:R-:W-:Y:S02]  /*34bb0*/  IMAD.MOV.U32 R31, RZ, RZ, R12 ;  /* 0x000000ffff1f7224 */ /* 0x000fe400078e000c */
[----:B--2---:R-:W-:Y:S01]  /*34bc0*/  HMMA.16816.F32 R12, R16, R38, R20 ;  /* 0x00000026100c723c */ /* 0x004fe20000001814 */
[----:B------:R-:W2:-:S15]  /*34bd0*/  LDL.LU R20, [R1+0x170] ;  /* 0x0001700001147983 */ /* 0x000e9e0000300800 */
[----:B------:R-:W-:-:S03]  /*34be0*/  NOP ;  /* 0x0000000000007918 */ /* 0x000fc60000000000 */
[----:B------:R-:W-:Y:S04]  /*34bf0*/  STL.64 [R1+0x400], R12 ;  /* 0x0004000c01007387 */ /* 0x000fe80000100a00 */
[----:B------:R4:W-:Y:S04]  /*34c00*/  STL.64 [R1+0x408], R14 ;  /* 0x0004080e01007387 */ /* 0x0009e80000100a00 */
[----:B------:R-:W2:Y:S04]  /*34c10*/  LDL.LU R21, [R1+0x174] ;  /* 0x0001740001157983 */ /* 0x000ea80000300800 */
[----:B------:R-:W2:Y:S04]  /*34c20*/  LDL.LU R22, [R1+0x178] ;  /* 0x0001780001167983 */ /* 0x000ea80000300800 */
[----:B------:R-:W2:Y:S01]  /*34c30*/  LDL.LU R23, [R1+0x17c] ;  /* 0x00017c0001177983 */ /* 0x000ea20000300800 */
[C---:B----4-:R-:W-:Y:S03]  /*34c40*/  HMMA.16816.F32 R12, R16.reuse, R42, R8 ;  /* 0x0000002a100c723c */ /* 0x050fe60000001808 */
[----:B------:R-:W-:Y:S04]  /*34c50*/  STL.64 [R1+0x2f68], R38 ;  /* 0x002f682601007387 */ /* 0x000fe80000100a00 */
[----:B---3--:R0:W-:Y:S01]  /*34c60*/  STL.64 [R1+0x2f60], R36 ;  /* 0x002f602401007387 */ /* 0x0081e20000100a00 */
[C---:B------:R-:W-:Y:S08]  /*34c70*/  HMMA.16816.F32 R8, R16.reuse, R46, R4 ;  /* 0x0000002e1008723c */ /* 0x040ff00000001804 */
[C---:B------:R-:W-:Y:S01]  /*34c80*/  HMMA.16816.F32 R4, R16.reuse, R54, R24 ;  /* 0x000000361004723c */ /* 0x040fe20000001818 */
[----:B0-----:R-:W3:Y:S04]  /*34c90*/  LDL.LU R36, [R1+0x150] ;  /* 0x0001500001247983 */ /* 0x001ee80000300800 */
[----:B------:R-:W3:Y:S04]  /*34ca0*/  LDL.LU R37, [R1+0x154] ;  /* 0x0001540001257983 */ /* 0x000ee80000300800 */
[----:B------:R-:W3:Y:S04]  /*34cb0*/  LDL.LU R38, [R1+0x158] ;  /* 0x0001580001267983 */ /* 0x000ee80000300800 */
[----:B------:R-:W3:Y:S04]  /*34cc0*/  LDL.LU R39, [R1+0x15c] ;  /* 0x00015c0001277983 */ /* 0x000ee80000300800 */
[----:B------:R-:W-:Y:S04]  /*34cd0*/  STL.64 [R1+0x3f0], R12 ;  /* 0x0003f00c01007387 */ /* 0x000fe80000100a00 */
[----:B------:R0:W-:Y:S02]  /*34ce0*/  STL.64 [R1+0x3f8], R14 ;  /* 0x0003f80e01007387 */ /* 0x0001e40000100a00 */
[C---:B0-----:R-:W-:Y:S02]  /*34cf0*/  HMMA.16816.F32 R12, R16.reuse, R50, R32 ;  /* 0x00000032100c723c */ /* 0x041fe40000001820 */
[----:B------:R0:W-:Y:S04]  /*34d00*/  STL.64 [R1+0x200], R8 ;  /* 0x0002000801007387 */ /* 0x0001e80000100a00 */
[----:B------:R1:W-:Y:S04]  /*34d10*/  STL.64 [R1+0x208], R10 ;  /* 0x0002080a01007387 */ /* 0x0003e80000100a00 */
[----:B0-----:R-:W4:Y:S09]  /*34d20*/  LDL.LU R8, [R1+0x100] ;  /* 0x0001000001087983 */ /* 0x001f320000300800 */
[----:B------:R0:W-:Y:S04]  /*34d30*/  STL.64 [R1+0x3e0], R12 ;  /* 0x0003e00c01007387 */ /* 0x0001e80000100a00 */
[----:B------:R0:W-:Y:S04]  /*34d40*/  STL.64 [R1+0x3e8], R14 ;  /* 0x0003e80e01007387 */ /* 0x0001e80000100a00 */
[----:B------:R0:W-:Y:S04]  /*34d50*/  STL.64 [R1+0x3d0], R4 ;  /* 0x0003d00401007387 */ /* 0x0001e80000100a00 */
[----:B------:R0:W-:Y:S04]  /*34d60*/  STL.64 [R1+0x3d8], R6 ;  /* 0x0003d80601007387 */ /* 0x0001e80000100a00 */
[----:B------:R-:W4:Y:S04]  /*34d70*/  LDL.LU R9, [R1+0x104] ;  /* 0x0001040001097983 */ /* 0x000f280000300800 */
[----:B-1----:R-:W4:Y:S04]  /*34d80*/  LDL.LU R10, [R1+0x108] ;  /* 0x00010800010a7983 */ /* 0x002f280000300800 */
[----:B------:R-:W4:Y:S04]  /*34d90*/  LDL.LU R11, [R1+0x10c] ;  /* 0x00010c00010b7983 */ /* 0x000f280000300800 */
        /* <DEDUP_REMOVED lines=16> */
[----:B--2---:R-:W-:Y:S03]  /*34ea0*/  HMMA.16816.F32 R16, R16, R58, R20 ;  /* 0x0000003a1010723c */ /* 0x004fe60000001814 */
[----:B------:R-:W3:Y:S04]  /*34eb0*/  LDL.LU.64 R22, [R1+0x2f78] ;  /* 0x002f780001167983 */ /* 0x000ee80000300a00 */
[----:B------:R-:W3:-:S12]  /*34ec0*/  LDL.LU.64 R20, [R1+0x2f70] ;  /* 0x002f700001147983 */ /* 0x000ed80000300a00 */
[----:B------:R0:W-:Y:S04]  /*34ed0*/  STL.64 [R1+0x1c0], R16 ;  /* 0x0001c01001007387 */ /* 0x0001e80000100a00 */
[----:B------:R1:W-:Y:S04]  /*34ee0*/  STL.64 [R1+0x1c8], R18 ;  /* 0x0001c81201007387 */ /* 0x0003e80000100a00 */
[----:B0-----:R-:W2:Y:S04]  /*34ef0*/  LDL.LU R16, [R1+0x140] ;  /* 0x0001400001107983 */ /* 0x001ea80000300800 */
[----:B------:R-:W2:Y:S04]  /*34f00*/  LDL.LU R17, [R1+0x144] ;  /* 0x0001440001117983 */ /* 0x000ea80000300800 */
[----:B-1----:R-:W2:Y:S04]  /*34f10*/  LDL.LU R18, [R1+0x148] ;  /* 0x0001480001127983 */ /* 0x002ea80000300800 */
[----:B------:R-:W2:Y:S01]  /*34f20*/  LDL.LU R19, [R1+0x14c] ;  /* 0x00014c0001137983 */ /* 0x000ea20000300800 */
[----:B---3--:R-:W-:Y:S03]  /*34f30*/  HMMA.16816.F32 R28, R20, R30, R36 ;  /* 0x0000001e141c723c */ /* 0x008fe60000001824 */
[----:B------:R-:W3:Y:S04]  /*34f40*/  LDL.LU.64 R38, [R1+0x2f68] ;  /* 0x002f680001267983 */ /* 0x000ee80000300a00 */
[----:B------:R-:W2:-:S12]  /*34f50*/  LDL.LU.64 R36, [R1+0x2f60] ;  /* 0x002f600001247983 */ /* 0x000e980000300a00 */
[----:B------:R-:W-:Y:S04]  /*34f60*/  STL.64 [R1+0x1b0], R28 ;  /* 0x0001b01c01007387 */ /* 0x000fe80000100a00 */
[----:B------:R0:W-:Y:S04]  /*34f70*/  STL.64 [R1+0x1b8], R30 ;  /* 0x0001b81e01007387 */ /* 0x0001e80000100a00 */
[----:B0-----:R-:W2:Y:S02]  /*34f80*/  LDL.LU.64 R30, [R1+0x2f58] ;  /* 0x002f5800011e7983 */ /* 0x001ea40000300a00 */
[----:B--2---:R-:W-:Y:S02]  /*34f90*/  HMMA.16816.F32 R28, R20, R30, R16 ;  /* 0x0000001e141c723c */ /* 0x004fe40000001810 */
[----:B------:R-:W2:-:S15]  /*34fa0*/  LDL.LU R16, [R1+0xa0] ;  /* 0x0000a00001107983 */ /* 0x000e9e0000300800 */
[----:B------:R-:W-:Y:S02]  /*34fb0*/  NOP ;  /* 0x0000000000007918 */ /* 0x000fe40000000000 */
[----:B------:R-:W-:Y:S04]  /*34fc0*/  STL.64 [R1+0x1a0], R28 ;  /* 0x0001a01c01007387 */ /* 0x000fe80000100a00 */
[----:B------:R-:W-:Y:S04]  /*34fd0*/  STL.64 [R1+0x1a8], R30 ;  /* 0x0001a81e01007387 */ /* 0x000fe80000100a00 */
        /* <DEDUP_REMOVED lines=9> */
[----:B------:R-:W4:Y:S04]  /*35070*/  LDL.LU R28, [R1+0xe0] ;  /* 0x0000e000011c7983 */ /* 0x000f280000300800 */
[----:B------:R-:W4:Y:S04]  /*35080*/  LDL.LU R29, [R1+0xe4] ;  /* 0x0000e400011d7983 */ /* 0x000f280000300800 */
[----:B------:R-:W4:Y:S04]  /*35090*/  LDL.LU R30, [R1+0xe8] ;  /* 0x0000e800011e7983 */ /* 0x000f280000300800 */
[----:B------:R-:W4:Y:S01]  /*350a0*/  LDL.LU R31, [R1+0xec] ;  /* 0x0000ec00011f7983 */ /* 0x000f220000300800 */
[C---:B---3--:R-:W-:Y:S08]  /*350b0*/  HMMA.16816.F32 R4, R20.reuse, R38, R4 ;  /* 0x000000261404723c */ /* 0x048ff00000001804 */
[C---:B------:R-:W-:Y:S01]  /*350c0*/  HMMA.16816.F32 R12, R20.reuse, R42, R12 ;  /* 0x0000002a140c723c */ /* 0x040fe2000000180c */
[----:B--2---:R0:W-:Y:S04]  /*350d0*/  STL.64 [R1+0x2f28], R18 ;  /* 0x002f281201007387 */ /* 0x0041e80000100a00 */
[----:B------:R-:W-:Y:S04]  /*350e0*/  STL.64 [R1+0x2f20], R16 ;  /* 0x002f201001007387 */ /* 0x000fe80000100a00 */
[----:B0-----:R-:W2:Y:S01]  /*350f0*/  LDL.LU.64 R18, [R1+0x8] ;  /* 0x0000080001127983 */ /* 0x001ea20000300a00 */
[C---:B------:R-:W-:Y:S08]  /*35100*/  HMMA.16816.F32 R24, R20.reuse, R46, R24 ;  /* 0x0000002e1418723c */ /* 0x040ff00000001818 */
[C---:B----4-:R-:W-:Y:S01]  /*35110*/  HMMA.16816.F32 R8, R20.reuse, R50, R8 ;  /* 0x000000321408723c */ /* 0x050fe20000001808 */
[----:B--2---:R0:W-:Y:S04]  /*35120*/  STL.64 [R1+0x2f30], R18 ;  /* 0x002f301201007387 */ /* 0x0041e80000100a00 */
[----:B0-----:R-:W2:Y:S04]  /*35130*/  LDL.LU.64 R18, [R1+0x18] ;  /* 0x0000180001127983 */ /* 0x001ea80000300a00 */
[----:B------:R-:W-:Y:S04]  /*35140*/  STL.64 [R1+0x190], R4 ;  /* 0x0001900401007387 */ /* 0x000fe80000100a00 */
[----:B------:R0:W-:Y:S04]  /*35150*/  STL.64 [R1+0x198], R6 ;  /* 0x0001980601007387 */ /* 0x0001e80000100a00 */
[----:B0-----:R-:W2:Y:S04]  /*35160*/  LDL.LU.64 R6, [R1+0x2f50] ;  /* 0x002f500001067983 */ /* 0x001ea80000300a00 */
[----:B------:R-:W2:Y:S04]  /*35170*/  LDL.LU.64 R4, [R1+0x2f48] ;  /* 0x002f480001047983 */ /* 0x000ea80000300a00 */
[----:B------:R0:W-:Y:S04]  /*35180*/  STL.64 [R1+0x70], R12 ;  /* 0x0000700c01007387 */ /* 0x0001e80000100a00 */
[----:B------:R1:W-:Y:S04]  /*35190*/  STL.64 [R1+0x78], R14 ;  /* 0x0000780e01007387 */ /* 0x0003e80000100a00 */
[----:B0-----:R-:W3:Y:S04]  /*351a0*/  LDL.LU R12, [R1+0x280] ;  /* 0x00028000010c7983 */ /* 0x001ee80000300800 */
[----:B------:R-:W3:Y:S04]  /*351b0*/  LDL.LU R13, [R1+0x284] ;  /* 0x00028400010d7983 */ /* 0x000ee80000300800 */
[----:B-1----:R-:W3:Y:S04]  /*351c0*/  LDL.LU R14, [R1+0x288] ;  /* 0x00028800010e7983 */ /* 0x002ee80000300800 */
[----:B------:R-:W3:Y:S04]  /*351d0*/  LDL.LU R15, [R1+0x28c] ;  /* 0x00028c00010f7983 */ /* 0x000ee80000300800 */
[----:B------:R-:W-:Y:S04]  /*351e0*/  STL.64 [R1+0x210], R24 ;  /* 0x0002101801007387 */ /* 0x000fe80000100a00 */
[----:B------:R0:W-:Y:S04]  /*351f0*/  STL.64 [R1+0x218], R26 ;  /* 0x0002181a01007387 */ /* 0x0001e80000100a00 */
[----:B0-----:R-:W4:Y:S04]  /*35200*/  LDL.LU.64 R26, [R1+0x2f40] ;  /* 0x002f4000011a7983 */ /* 0x001f280000300a00 */
[----:B------:R-:W4:Y:S01]  /*35210*/  LDL.LU.64 R24, [R1+0x2f38] ;  /* 0x002f380001187983 */ /* 0x000f220000300a00 */
[----:B------:R-:W-:Y:S03]  /*35220*/  HMMA.16816.F32 R32, R20, R54, R32 ;  /* 0x000000361420723c */ /* 0x000fe60000001820 */
[----:B------:R-:W-:Y:S04]  /*35230*/  STL.64 [R1+0x450], R8 ;  /* 0x0004500801007387 */ /* 0x000fe80000100a00 */
[----:B------:R4:W-:Y:S01]  /*35240*/  STL.64 [R1+0x458], R10 ;  /* 0x0004580a01007387 */ /* 0x0009e20000100a00 */
[----:B--2---:R-:W-:Y:S08]  /*35250*/  HMMA.16816.F32 R28, R4, R18, R28 ;  /* 0x00000012041c723c */ /* 0x004ff0000000181c */
[----:B----4-:R-:W-:Y:S01]  /*35260*/  HMMA.16816.F32 R8, R20, R58, R24 ;  /* 0x0000003a1408723c */ /* 0x010fe20000001818 */
[----:B------:R-:W2:Y:S04]  /*35270*/  LDL.LU R20, [R1+0xd0] ;  /* 0x0000d00001147983 */ /* 0x000ea80000300800 */
[----:B------:R-:W-:Y:S04]  /*35280*/  STL.64 [R1+0x9a0], R32 ;  /* 0x0009a02001007387 */ /* 0x000fe80000100a00 */
[----:B------:R-:W-:Y:S10]  /*35290*/  STL.64 [R1+0x9a8], R34 ;  /* 0x0009a82201007387 */ /* 0x000ff40000100a00 */
[----:B------:R0:W-:Y:S04]  /*352a0*/  STL.64 [R1+0x990], R8 ;  /* 0x0009900801007387 */ /* 0x0001e80000100a00 */
[----:B------:R1:W-:Y:S04]  /*352b0*/  STL.64 [R1+0x998], R10 ;  /* 0x0009980a01007387 */ /* 0x0003e80000100a00 */
[----:B------:R-:W2:Y:S04]  /*352c0*/  LDL.LU R21, [R1+0xd4] ;  /* 0x0000d40001157983 */ /* 0x000ea80000300800 */
[----:B------:R-:W2:Y:S04]  /*352d0*/  LDL.LU R22, [R1+0xd8] ;  /* 0x0000d80001167983 */ /* 0x000ea80000300800 */
[----:B------:R-:W2:Y:S04]  /*352e0*/  LDL.LU R23, [R1+0xdc] ;  /* 0x0000dc0001177983 */ /* 0x000ea80000300800 */
[----:B------:R-:W4:Y:S04]  /*352f0*/  LDL.LU R24, [R1+0xb0] ;  /* 0x0000b00001187983 */ /* 0x000f280000300800 */
[----:B------:R-:W4:Y:S04]  /*35300*/  LDL.LU R25, [R1+0xb4] ;  /* 0x0000b40001197983 */ /* 0x000f280000300800 */
[----:B------:R-:W4:Y:S04]  /*35310*/  LDL.LU R26, [R1+0xb8] ;  /* 0x0000b800011a7983 */ /* 0x000f280000300800 */
[----:B------:R-:W4:Y:S04]  /*35320*/  LDL.LU R27, [R1+0xbc] ;  /* 0x0000bc00011b7983 */ /* 0x000f280000300800 */
[----:B0-----:R-:W2:Y:S04]  /*35330*/  LDL.LU R8, [R1+0x3c0] ;  /* 0x0003c00001087983 */ /* 0x001ea80000300800 */
[----:B------:R-:W2:Y:S04]  /*35340*/  LDL.LU R9, [R1+0x3c4] ;  /* 0x0003c40001097983 */ /* 0x000ea80000300800 */
[----:B-1----:R-:W2:Y:S04]  /*35350*/  LDL.LU R10, [R1+0x3c8] ;  /* 0x0003c800010a7983 */ /* 0x002ea80000300800 */
[----:B------:R-:W2:Y:S04]  /*35360*/  LDL.LU R11, [R1+0x3cc] ;  /* 0x0003cc00010b7983 */ /* 0x000ea80000300800 */
[----:B------:R-:W2:Y:S04]  /*35370*/  LDL.LU R32, [R1+0x3b0] ;  /* 0x0003b00001207983 */ /* 0x000ea80000300800 */
[----:B------:R-:W2:Y:S04]  /*35380*/  LDL.LU R33, [R1+0x3b4] ;  /* 0x0003b40001217983 */ /* 0x000ea80000300800 */
[----:B------:R-:W2:Y:S04]  /*35390*/  LDL.LU R34, [R1+0x3b8] ;  /* 0x0003b80001227983 */ /* 0x000ea80000300800 */
[----:B------:R0:W-:Y:S04]  /*353a0*/  STL.64 [R1+0xcb0], R28 ;  /* 0x000cb01c01007387 */ /* 0x0001e80000100a00 */
[----:B------:R-:W-:Y:S01]  /*353b0*/  STL.64 [R1+0xcb8], R30 ;  /* 0x000cb81e01007387 */ /* 0x000fe20000100a00 */
[----:B0-----:R-:W-:-:S02]  /*353c0*/  IMAD.MOV.U32 R29, RZ, RZ, R18 ;  /* 0x000000ffff1d7224 */ /* 0x001fc400078e0012 */
[----:B------:R-:W-:Y:S02]  /*353d0*/  IMAD.MOV.U32 R28, RZ, RZ, R19 ;  /* 0x000000ffff1c7224 */ /* 0x000fe400078e0013 */
[----:B------:R-:W2:Y:S02]  /*353e0*/  LDL.LU.64 R18, [R1+0x2f30] ;  /* 0x002f300001127983 */ /* 0x000ea40000300a00 */
        /* <DEDUP_REMOVED lines=13> */
[----:B------:R-:W2:Y:S01]  /*354c0*/  LDL.LU.64 R16, [R1+0x2f10] ;  /* 0x002f100001107983 */ /* 0x000ea20000300a00 */
[C---:B----4-:R-:W-:Y:S03]  /*354d0*/  HMMA.16816.F32 R24, R4.reuse, R42, R24 ;  /* 0x0000002a0418723c */ /* 0x050fe60000001818 */
[----:B------:R-:W-:Y:S04]  /*354e0*/  STL.64 [R1+0x2f00], R38 ;  /* 0x002f002601007387 */ /* 0x000fe80000100a00 */
[----:B------:R-:W-:Y:S04]  /*354f0*/  STL.64 [R1+0x2ef8], R36 ;  /* 0x002ef82401007387 */ /* 0x000fe80000100a00 */
[----:B------:R-:W-:Y:S04]  /*35500*/  STL.64 [R1+0x2ef0], R42 ;  /* 0x002ef02a01007387 */ /* 0x000fe80000100a00 */
[----:B------:R-:W-:Y:S01]  /*35510*/  STL.64 [R1+0x2ee8], R40 ;  /* 0x002ee82801007387 */ /* 0x000fe20000100a00 */
[C---:B---3--:R-:W-:Y:S08]  /*35520*/  HMMA.16816.F32 R12, R4.reuse, R50, R12 ;  /* 0x00000032040c723c */ /* 0x048ff0000000180c */
[----:B------:R-:W-:Y:S01]  /*35530*/  HMMA.16816.F32 R8, R4, R54, R8 ;  /* 0x000000360408723c */ /* 0x000fe20000001808 */
[----:B------:R-:W-:Y:S04]  /*35540*/  STL.64 [R1+0xc80], R24 ;  /* 0x000c801801007387 */ /* 0x000fe80000100a00 */
[----:B------:R2:W-:Y:S01]  /*35550*/  STL.64 [R1+0xc88], R26 ;  /* 0x000c881a01007387 */ /* 0x0005e20000100a00 */
[----:B------:R-:W-:-:S02]  /*35560*/  IMAD.MOV.U32 R35, RZ, RZ, R60 ;  /* 0x000000ffff237224 */ /* 0x000fc400078e003c */
[----:B------:R-:W0:Y:S02]  /*35570*/  S2R R60, SR_TID.X ;  /* 0x00000000003c7919 */ /* 0x000e240000002100 */
[----:B0-----:R-:W-:Y:S01]  /*35580*/  LOP3.LUT R57, R60, 0x7, RZ, 0xc0, !PT ;  /* 0x000000073c397812 */ /* 0x001fe200078ec0ff */
[C---:B--2---:R-:W-:Y:S08]  /*35590*/  HMMA.16816.F32 R24, R4.reuse, R46, R16 ;  /* 0x0000002e0418723c */ /* 0x044ff00000001810 */
[----:B------:R-:W-:Y:S01]  /*355a0*/  HMMA.16816.F32 R4, R4, R58, R32 ;  /* 0x0000003a0404723c */ /* 0x000fe20000001820 */
[----:B------:R-:W-:Y:S10]  /*355b0*/  LDSM.16.MT88.4 R16, [R61+UR5+0x2080] ;  /* 0x002080053d10783b */ /* 0x000ff40008004200 */
        /* <DEDUP_REMOVED lines=8> */
[----:B------:R-:W0:Y:S04]  /*35640*/  LDSM.16.MT88.4 R8, [R61+UR5+0x2180] ;  /* 0x002180053d08783b */ /* 0x000e280008004200 */
[----:B------:R-:W1:Y:S01]  /*35650*/  LDSM.16.MT88.4 R12, [R61+UR5+0x2100] ;  /* 0x002100053d0c783b */ /* 0x000e620008004200 */
[----:B------:R-:W-:-:S02]  /*35660*/  IMAD R35, R57, 0x90, RZ ;  /* 0x0000009039237824 */ /* 0x000fc400078e02ff */
[----:B------:R-:W-:Y:S01]  /*35670*/  IMAD.SHL.U32 R34, R60, 0x2, RZ ;  /* 0x000000023c227824 */ /* 0x000fe200078e00ff */
[----:B0-----:R-:W-:Y:S04]  /*35680*/  STL.64 [R1+0x20], R8 ;  /* 0x0000200801007387 */ /* 0x001fe80000100a00 */
[----:B------:R-:W-:Y:S04]  /*35690*/  STL.64 [R1+0x28], R10 ;  /* 0x0000280a01007387 */ /* 0x000fe80000100a00 */
[----:B------:R-:W-:Y:S04]  /*356a0*/  STL.64 [R1+0xae0], R4 ;  /* 0x000ae00401007387 */ /* 0x000fe80000100a00 */
[----:B------:R-:W-:Y:S04]  /*356b0*/  STL.64 [R1+0xae8], R6 ;  /* 0x000ae80601007387 */ /* 0x000fe80000100a00 */
[----:B------:R-:W0:Y:S01]  /*356c0*/  LDSM.16.MT88.4 R4, [R45+UR5+0x4000] ;  /* 0x004000052d04783b */ /* 0x000e220008004200 */
[----:B------:R-:W-:-:S04]  /*356d0*/  LOP3.LUT R32, R35, 0x30, R34, 0x78, !PT ;  /* 0x0000003023207812 */ /* 0x000fc800078e7822 */
[----:B------:R-:W-:Y:S01]  /*356e0*/  LOP3.LUT R32, R32, 0x40, RZ, 0x3c, !PT ;  /* 0x0000004020207812 */ /* 0x000fe200078e3cff */
[----:B-1----:R-:W-:Y:S02]  /*356f0*/  IMAD.MOV.U32 R43, RZ, RZ, R12 ;  /* 0x000000ffff2b7224 */ /* 0x002fe400078e000c */
[----:B------:R-:W-:Y:S02]  /*35700*/  IMAD.MOV.U32 R42, RZ, RZ, R13 ;  /* 0x000000ffff2a7224 */ /* 0x000fe400078e000d */
[----:B------:R-:W-:Y:S01]  /*35710*/  IMAD.MOV.U32 R41, RZ, RZ, R14 ;  /* 0x000000ffff297224 */ /* 0x000fe200078e000e */
[----:B------:R-:W-:Y:S01]  /*35720*/  LDSM.16.M88.4 R8, [R32+UR5+0x8400] ;  /* 0x008400052008783b */ /* 0x000fe20008000200 */
[----:B------:R-:W-:-:S03]  /*35730*/  IMAD.MOV.U32 R40, RZ, RZ, R15 ;  /* 0x000000ffff287224 */ /* 0x000fc600078e000f */
[----:B------:R-:W-:Y:S01]  /*35740*/  LDSM.16.M88.4 R12, [R32+UR5+0x8800] ;  /* 0x00880005200c783b */ /* 0x000fe20008000200 */
[----:B------:R-:W-:Y:S02]  /*35750*/  IMAD.MOV.U32 R39, RZ, RZ, R16 ;  /* 0x000000ffff277224 */ /* 0x000fe400078e0010 */
[----:B------:R-:W-:Y:S02]  /*35760*/  IMAD.MOV.U32 R38, RZ, RZ, R17 ;  /* 0x000000ffff267224 */ /* 0x000fe400078e0011 */
[----:B------:R-:W-:Y:S02]  /*35770*/  IMAD.MOV.U32 R37, RZ, RZ, R18 ;  /* 0x000000ffff257224 */ /* 0x000fe400078e0012 */
[----:B------:R-:W-:Y:S01]  /*35780*/  IMAD.MOV.U32 R36, RZ, RZ, R19 ;  /* 0x000000ffff247224 */ /* 0x000fe200078e0013 */
[----:B------:R-:W-:Y:S04]  /*35790*/  STL.64 [R1+0x2ee0], R54 ;  /* 0x002ee03601007387 */ /* 0x000fe80000100a00 */
[----:B------:R-:W-:Y:S04]  /*357a0*/  LDSM.16.M88.4 R16, [R32+UR5+0x8c00] ;  /* 0x008c00052010783b */ /* 0x000fe80008000200 */
[----:B------:R-:W-:Y:S01]  /*357b0*/  LDSM.16.M88.4 R24, [R32+UR5+0x9400] ;  /* 0x009400052018783b */ /* 0x000fe20008000200 */
[----:B0-----:R-:W-:-:S02]  /*357c0*/  IMAD.MOV.U32 R53, RZ, RZ, R4 ;  /* 0x000000ffff357224 */ /* 0x001fc400078e0004 */
[----:B------:R-:W-:Y:S02]  /*357d0*/  IMAD.MOV.U32 R61, RZ, RZ, R5 ;  /* 0x000000ffff3d7224 */ /* 0x000fe400078e0005 */
[----:B------:R-:W-:Y:S02]  /*357e0*/  IMAD.MOV.U32 R60, RZ, RZ, R6 ;  /* 0x000000ffff3c7224 */ /* 0x000fe400078e0006 */
[----:B------:R-:W-:Y:S02]  /*357f0*/  IMAD.MOV.U32 R57, RZ, RZ, R7 ;  /* 0x000000ffff397224 */ /* 0x000fe400078e0007 */
[----:B------:R-:W0:Y:S04]  /*35800*/  LDSM.16.M88.4 R4, [R32+UR5+0x8000] ;  /* 0x008000052004783b */ /* 0x000e280008000200 */
[----:B------:R-:W-:Y:S04]  /*35810*/  STL.64 [R1+0x2ed8], R52 ;  /* 0x002ed83401007387 */ /* 0x000fe80000100a00 */
[----:B------:R-:W-:Y:S04]  /*35820*/  STL.64 [R1+0x2ec0], R58 ;  /* 0x002ec03a01007387 */ /* 0x000fe80000100a00 */
[----:B------:R-:W-:Y:S04]  /*35830*/  STL.64 [R1+0x2eb8], R56 ;  /* 0x002eb83801007387 */ /* 0x000fe80000100a00 */
[----:B0-----:R-:W-:Y:S04]  /*35840*/  STL [R1+0x28f0], R6 ;  /* 0x0028f00601007387 */ /* 0x001fe80000100800 */
[----:B------:R-:W-:Y:S04]  /*35850*/  STL [R1+0x28ec], R7 ;  /* 0x0028ec0701007387 */ /* 0x000fe80000100800 */
[----:B------:R-:W-:Y:S04]  /*35860*/  STL.64 [R1+0x2de0], R4 ;  /* 0x002de00401007387 */ /* 0x000fe80000100a00 */
[----:B------:R-:W-:Y:S04]  /*35870*/  STL [R1+0x28e0], R10 ;  /* 0x0028e00a01007387 */ /* 0x000fe80000100800 */
[----:B------:R-:W-:Y:S04]  /*35880*/  STL [R1+0x28dc], R11 ;  /* 0x0028dc0b01007387 */ /* 0x000fe80000100800 */
[----:B------:R-:W-:Y:S04]  /*35890*/  STL.64 [R1+0x2df0], R8 ;  /* 0x002df00801007387 */ /* 0x000fe80000100a00 */
[----:B------:R-:W-:Y:S04]  /*358a0*/  STL [R1+0x28e4], R14 ;  /* 0x0028e40e01007387 */ /* 0x000fe80000100800 */
[----:B------:R-:W-:Y:S04]  /*358b0*/  STL [R1+0x28d8], R15 ;  /* 0x0028d80f01007387 */ /* 0x000fe80000100800 */
[----:B------:R-:W-:Y:S04]  /*358c0*/  STL.64 [R1+0x2df8], R12 ;  /* 0x002df80c01007387 */ /* 0x000fe80000100a00 */
[----:B------:R0:W-:Y:S04]  /*358d0*/  STL [R1+0x28e8], R18 ;  /* 0x0028e81201007387 */ /* 0x0001e80000100800 */
[----:B------:R1:W-:Y:S04]  /*358e0*/  STL [R1+0x28d4], R19 ;  /* 0x0028d41301007387 */ /* 0x0003e80000100800 */
[----:B------:R-:W-:Y:S01]  /*358f0*/  LDSM.16.MT88.4 R4, [R45+UR5+0x4080] ;  /* 0x004080052d04783b */ /* 0x000fe20008004200 */
[----:B0-----:R-:W-:-:S02]  /*35900*/  IMAD.MOV.U32 R18, RZ, RZ, R21 ;  /* 0x000000ffff127224 */ /* 0x001fc400078e0015 */
[----:B-1----:R-:W-:Y:S02]  /*35910*/  IMAD.MOV.U32 R19, RZ, RZ, R20 ;  /* 0x000000ffff137224 */ /* 0x002fe400078e0014 */
[----:B------:R-:W0:Y:S04]  /*35920*/  LDSM.16.M88.4 R20, [R32+UR5+0x9000] ;  /* 0x009000052014783b */ /* 0x000e280008000200 */
[----:B------:R-:W-:Y:S04]  /*35930*/  STL.64 [R1+0x2e00], R16 ;  /* 0x002e001001007387 */ /* 0x000fe80000100a00 */
[----:B------:R-:W-:Y:S04]  /*35940*/  STL.64 [R1+0x2f08], R18 ;  /* 0x002f081201007387 */ /* 0x000fe80000100a00 */
[----:B0-----:R-:W-:Y:S04]  /*35950*/  STL [R1+0x2930], R22 ;  /* 0x0029301601007387 */ /* 0x001fe80000100800 */
[----:B------:R-:W-:Y:S04]  /*35960*/  STL [R1+0x292c], R23 ;  /* 0x00292c1701007387 */ /* 0x000fe80000100800 */
[----:B------:R-:W-:Y:S04]  /*35970*/  STL.64 [R1+0x2e08], R20 ;  /* 0x002e081401007387 */ /* 0x000fe80000100a00 */
[----:B------:R0:W-:Y:S04]  /*35980*/  STL [R1+0x28f4], R26 ;  /* 0x0028f41a01007387 */ /* 0x0001e80000100800 */
[----:B------:R1:W-:Y:S01]  /*35990*/  STL [R1+0x28d0], R27 ;  /* 0x0028d01b01007387 */ /* 0x0003e20000100800 */
[----:B0-----:R-:W-:-:S02]  /*359a0*/  IMAD.MOV.U32 R26, RZ, RZ, R29 ;  /* 0x000000ffff1a7224 */ /* 0x001fc400078e001d */
[----:B-1----:R-:W-:Y:S02]  /*359b0*/  IMAD.MOV.U32 R27, RZ, RZ, R28 ;  /* 0x000000ffff1b7224 */ /* 0x002fe400078e001c */
[----:B------:R-:W0:Y:S04]  /*359c0*/  LDSM.16.M88.4 R28, [R32+UR5+0x9800] ;  /* 0x00980005201c783b */ /* 0x000e280008000200 */
[----:B------:R-:W1:Y:S04]  /*359d0*/  LDSM.16.M88.4 R32, [R32+UR5+0x9c00] ;  /* 0x009c00052020783b */ /* 0x000e680008000200 */
[----:B------:R-:W-:Y:S04]  /*359e0*/  STL.64 [R1+0x2e10], R24 ;  /* 0x002e101801007387 */ /* 0x000fe80000100a00 */
[----:B0-----:R-:W-:Y:S04]  /*359f0*/  STL [R1+0x28b4], R30 ;  /* 0x0028b41e01007387 */ /* 0x001fe80000100800 */
[----:B------:R-:W-:Y:S04]  /*35a00*/  STL [R1+0x28b0], R31 ;  /* 0x0028b01f01007387 */ /* 0x000fe80000100800 */
[----:B------:R-:W-:Y:S04]  /*35a10*/  STL.64 [R1+0x2dc8], R28 ;  /* 0x002dc81c01007387 */ /* 0x000fe80000100a00 */
[----:B-1----:R-:W-:Y:S04]  /*35a20*/  STL [R1+0x28ac], R34 ;  /* 0x0028ac2201007387 */ /* 0x002fe80000100800 */
[----:B------:R-:W-:Y:S04]  /*35a30*/  STL [R1+0x28a8], R35 ;  /* 0x0028a82301007387 */ /* 0x000fe80000100800 */
[----:B------:R0:W-:Y:S04]  /*35a40*/  STL.64 [R1+0x2dc0], R32 ;  /* 0x002dc02001007387 */ /* 0x0001e80000100a00 */
[----:B0-----:R-:W2:Y:S04]  /*35a50*/  LDL.LU.64 R32, [R1+0x20] ;  /* 0x0000200001207983 */ /* 0x001ea80000300a00 */
[----:B------:R-:W3:Y:S04]  /*35a60*/  LDL.LU.64 R34, [R1+0x28] ;  /* 0x0000280001227983 */ /* 0x000ee80000300a00 */
[----:B---3--:R0:W-:Y:S04]  /*35a70*/  STL.64 [R1+0x2e30], R34 ;  /* 0x002e302201007387 */ /* 0x0081e80000100a00 */
[----:B--2---:R1:W-:Y:S01]  /*35a80*/  STL.64 [R1+0x2e28], R32 ;  /* 0x002e282001007387 */ /* 0x0043e20000100a00 */
[----:B0-----:R-:W-:-:S02]  /*35a90*/  IMAD.MOV.U32 R34, RZ, RZ, R41 ;  /* 0x000000ffff227224 */ /* 0x001fc400078e0029 */
[----:B------:R-:W-:Y:S02]  /*35aa0*/  IMAD.MOV.U32 R35, RZ, RZ, R40 ;  /* 0x000000ffff237224 */ /* 0x000fe400078e0028 */
[----:B-1----:R-:W-:Y:S02]  /*35ab0*/  IMAD.MOV.U32 R32, RZ, RZ, R43 ;  /* 0x000000ffff207224 */ /* 0x002fe400078e002b */
[----:B------:R-:W-:Y:S01]  /*35ac0*/  IMAD.MOV.U32 R33, RZ, RZ, R42 ;  /* 0x000000ffff217224 */ /* 0x000fe200078e002a */
[----:B------:R-:W-:Y:S04]  /*35ad0*/  STL.64 [R1+0x2ea0], R34 ;  /* 0x002ea02201007387 */ /* 0x000fe80000100a00 */
[----:B------:R-:W-:Y:S04]  /*35ae0*/  STL.64 [R1+0x2e98], R32 ;  /* 0x002e982001007387 */ /* 0x000fe80000100a00 */
[----:B------:R-:W2:Y:S04]  /*35af0*/  LDL.LU R20, [R1+0x670] ;  /* 0x0006700001147983 */ /* 0x000ea80000300800 */
[----:B------:R-:W-:Y:S04]  /*35b00*/  STL.64 [R1+0x50], R4 ;  /* 0x0000500401007387 */ /* 0x000fe80000100a00 */
[----:B------:R-:W-:Y:S04]  /*35b10*/  STL.64 [R1+0x58], R6 ;  /* 0x0000580601007387 */ /* 0x000fe80000100a00 */
        /* <DEDUP_REMOVED lines=34> */
[----:B------:R-:W2:Y:S01]  /*35d40*/  LDL.LU R11, [R1+0x70c] ;  /* 0x00070c00010b7983 */ /* 0x000ea20000300800 */
[----:B------:R-:W-:-:S02]  /*35d50*/  IMAD.MOV.U32 R35, RZ, RZ, R36 ;  /* 0x000000ffff237224 */ /* 0x000fc400078e0024 */
[----:B------:R-:W-:Y:S02]  /*35d60*/  IMAD.MOV.U32 R34, RZ, RZ, R37 ;  /* 0x000000ffff227224 */ /* 0x000fe400078e0025 */
[----:B------:R-:W-:Y:S02]  /*35d70*/  IMAD.MOV.U32 R33, RZ, RZ, R38 ;  /* 0x000000ffff217224 */ /* 0x000fe400078e0026 */
[----:B------:R-:W-:Y:S01]  /*35d80*/  IMAD.MOV.U32 R32, RZ, RZ, R39 ;  /* 0x000000ffff207224 */ /* 0x000fe200078e0027 */
[----:B--2---:R-:W-:Y:S04]  /*35d90*/  STL.64 [R1+0x2e90], R10 ;  /* 0x002e900a01007387 */ /* 0x004fe80000100a00 */
[----:B------:R0:W-:Y:S04]  /*35da0*/  STL.64 [R1+0x2e88], R8 ;  /* 0x002e880801007387 */ /* 0x0001e80000100a00 */
[----:B0-----:R-:W2:Y:S04]  /*35db0*/  LDL.LU R8, [R1+0x710] ;  /* 0x0007100001087983 */ /* 0x001ea80000300800 */
        /* <DEDUP_REMOVED lines=31> */
[----:B--2---:R-:W-:Y:S04]  /*35fb0*/  STL.64 [R1+0x2eb0], R10 ;  /* 0x002eb00a01007387 */ /* 0x004fe80000100a00 */
[----:B------:R0:W-:Y:S04]  /*35fc0*/  STL.64 [R1+0x2ea8], R8 ;  /* 0x002ea80801007387 */ /* 0x0001e80000100a00 */
[----:B0-----:R-:W2:Y:S04]  /*35fd0*/  LDL.LU R8, [R1+0x720] ;  /* 0x0007200001087983 */ /* 0x001ea80000300800 */
[----:B------:R-:W2:Y:S04]  /*35fe0*/  LDL.LU R9, [R1+0x724] ;  /* 0x0007240001097983 */ /* 0x000ea80000300800 */
[----:B------:R-:W2:Y:S04]  /*35ff0*/  LDL.LU R10, [R1+0x728] ;  /* 0x00072800010a7983 */ /* 0x000ea80000300800 */
[----:B------:R-:W2:Y:S04]  /*36000*/  LDL.LU R11, [R1+0x72c] ;  /* 0x00072c00010b7983 */ /* 0x000ea80000300800 */
[----:B------:R-:W-:Y:S01]  /*36010*/  STL.64 [R1+0x2e60], R30 ;  /* 0x002e601e01007387 */ /* 0x000fe20000100a00 */
[C---:B---3--:R-:W-:Y:S03]  /*36020*/  HMMA.16816.F32 R16, R32.reuse, R26, R16 ;  /* 0x0000001a2010723c */ /* 0x048fe60000001810 */
[----:B----4-:R0:W-:Y:S04]  /*36030*/  STL.64 [R1+0x2e58], R28 ;  /* 0x002e581c01007387 */ /* 0x0101e80000100a00 */
[----:B0-----:R-:W3:Y:S04]  /*36040*/  LDL.LU R28, [R1+0x6d0] ;  /* 0x0006d000011c7983 */ /* 0x001ee80000300800 */
[----:B------:R-:W3:Y:S04]  /*36050*/  LDL.LU R29, [R1+0x6d4] ;  /* 0x0006d400011d7983 */ /* 0x000ee80000300800 */
[----:B------:R-:W3:Y:S04]  /*36060*/  LDL.LU R30, [R1+0x6d8] ;  /* 0x0006d800011e7983 */ /* 0x000ee80000300800 */
[----:B------:R-:W3:Y:S04]  /*36070*/  LDL.LU R31, [R1+0x6dc] ;  /* 0x0006dc00011f7983 */ /* 0x000ee80000300800 */
[----:B------:R-:W-:Y:S04]  /*36080*/  STL.64 [R1+0x2e50], R22 ;  /* 0x002e501601007387 */ /* 0x000fe80000100a00 */
[----:B------:R0:W-:Y:S04]  /*36090*/  STL.64 [R1+0x2e48], R20 ;  /* 0x002e481401007387 */ /* 0x0001e80000100a00 */
[----:B0-----:R-:W4:Y:S04]  /*360a0*/  LDL.LU R20, [R1+0x6b0] ;  /* 0x0006b00001147983 */ /* 0x001f280000300800 */
[----:B------:R-:W4:Y:S04]  /*360b0*/  LDL.LU R21, [R1+0x6b4] ;  /* 0x0006b40001157983 */ /* 0x000f280000300800 */
[----:B------:R-:W4:Y:S04]  /*360c0*/  LDL.LU R22, [R1+0x6b8] ;  /* 0x0006b80001167983 */ /* 0x000f280000300800 */
[----:B------:R-:W4:Y:S04]  /*360d0*/  LDL.LU R23, [R1+0x6bc] ;  /* 0x0006bc0001177983 */ /* 0x000f280000300800 */
[----:B------:R-:W2:Y:S04]  /*360e0*/  LDL.LU R4, [R1+0x6a0] ;  /* 0x0006a00001047983 */ /* 0x000ea80000300800 */
[----:B------:R-:W2:Y:S04]  /*360f0*/  LDL.LU R5, [R1+0x6a4] ;  /* 0x0006a40001057983 */ /* 0x000ea80000300800 */
[----:B------:R-:W2:Y:S04]  /*36100*/  LDL.LU R6, [R1+0x6a8] ;  /* 0x0006a80001067983 */ /* 0x000ea80000300800 */
[----:B------:R-:W2:Y:S04]  /*36110*/  LDL.LU R7, [R1+0x6ac] ;  /* 0x0006ac0001077983 */ /* 0x000ea80000300800 */
        /* <DEDUP_REMOVED lines=13> */
[----:B0-----:R-:W2:Y:S01]  /*361f0*/  LDL.LU.64 R42, [R1+0x2ef0] ;  /* 0x002ef000012a7983 */ /* 0x001ea20000300a00 */
[C---:B------:R-:W-:Y:S03]  /*36200*/  HMMA.16816.F32 R48, R32.reuse, R46, R48 ;  /* 0x0000002e2030723c */ /* 0x040fe60000001830 */
[----:B------:R-:W3:Y:S05]  /*36210*/  LDL.LU.64 R40, [R1+0x2ee8] ;  /* 0x002ee80001287983 */ /* 0x000eea0000300a00 */
[----:B--2---:R-:W-:-:S15]  /*36220*/  HMMA.16816.F32 R52, R32, R42, R52 ;  /* 0x0000002a2034723c */ /* 0x004fde0000001834 */
[----:B------:R-:W-:-:S04]  /*36230*/  NOP ;  /* 0x0000000000007918 */ /* 0x000fc80000000000 */
[----:B------:R-:W-:Y:S04]  /*36240*/  STL.64 [R1+0xa80], R52 ;  /* 0x000a803401007387 */ /* 0x000fe80000100a00 */
[----:B------:R0:W-:Y:S04]  /*36250*/  STL.64 [R1+0xa88], R54 ;  /* 0x000a883601007387 */ /* 0x0001e80000100a00 */
[----:B0-----:R-:W2:Y:S04]  /*36260*/  LDL.LU.64 R54, [R1+0x2ee0] ;  /* 0x002ee00001367983 */ /* 0x001ea80000300a00 */
[----:B------:R-:W3:Y:S04]  /*36270*/  LDL.LU.64 R52, [R1+0x2ed8] ;  /* 0x002ed80001347983 */ /* 0x000ee80000300a00 */
[----:B------:R-:W-:Y:S04]  /*36280*/  STL.64 [R1+0xa70], R48 ;  /* 0x000a703001007387 */ /* 0x000fe80000100a00 */
[----:B------:R0:W-:Y:S04]  /*36290*/  STL.64 [R1+0xa78], R50 ;  /* 0x000a783201007387 */ /* 0x0001e80000100a00 */
[----:B0-----:R-:W3:Y:S04]  /*362a0*/  LDL.LU.64 R50, [R1+0x2ed0] ;  /* 0x002ed00001327983 */ /* 0x001ee80000300a00 */
[----:B------:R-:W4:Y:S01]  /*362b0*/  LDL.LU.64 R48, [R1+0x2ec8] ;  /* 0x002ec80001307983 */ /* 0x000f220000300a00 */
[C---:B--2---:R-:W-:Y:S08]  /*362c0*/  HMMA.16816.F32 R56, R32.reuse, R54, R56 ;  /* 0x000000362038723c */ /* 0x044ff00000001838 */
[----:B---3--:R-:W-:-:S15]  /*362d0*/  HMMA.16816.F32 R12, R32, R50, R12 ;  /* 0x00000032200c723c */ /* 0x008fde000000180c */
        /* <DEDUP_REMOVED lines=9> */
[----:B0-----:R-:W3:Y:S04]  /*36370*/  LDL.LU.64 R58, [R1+0x2ec0] ;  /* 0x002ec000013a7983 */ /* 0x001ee80000300a00 */
[----:B------:R-:W2:Y:S01]  /*36380*/  LDL.LU.64 R56, [R1+0x2eb8] ;  /* 0x002eb80001387983 */ /* 0x000ea20000300a00 */
[----:B---3--:R-:W-:Y:S03]  /*36390*/  HMMA.16816.F32 R32, R32, R58, R8 ;  /* 0x0000003a2020723c */ /* 0x008fe60000001808 */
[----:B------:R-:W3:Y:S04]  /*363a0*/  LDL.LU.64 R10, [R1+0x2eb0] ;  /* 0x002eb000010a7983 */ /* 0x000ee80000300a00 */
[----:B------:R-:W3:-:S12]  /*363b0*/  LDL.LU.64 R8, [R1+0x2ea8] ;  /* 0x002ea80001087983 */ /* 0x000ed80000300a00 */
[----:B------:R-:W-:Y:S04]  /*363c0*/  STL.64 [R1+0x910], R32 ;  /* 0x0009102001007387 */ /* 0x000fe80000100a00 */
[----:B------:R0:W-:Y:S04]  /*363d0*/  STL.64 [R1+0x918], R34 ;  /* 0x0009182201007387 */ /* 0x0001e80000100a00 */
[----:B0-----:R-:W3:Y:S04]  /*363e0*/  LDL.LU.64 R34, [R1+0x2ea0] ;  /* 0x002ea00001227983 */ /* 0x001ee80000300a00 */
[----:B------:R-:W3:Y:S02]  /*363f0*/  LDL.LU.64 R32, [R1+0x2e98] ;  /* 0x002e980001207983 */ /* 0x000ee40000300a00 */
[----:B---3--:R-:W-:-:S15]  /*36400*/  HMMA.16816.F32 R8, R32, R26, R8 ;  /* 0x0000001a2008723c */ /* 0x008fde0000001808 */
[----:B------:R-:W-:-:S04]  /*36410*/  NOP ;  /* 0x0000000000007918 */ /* 0x000fc80000000000 */
        /* <DEDUP_REMOVED lines=15> */
[----:B------:R-:W3:Y:S01]  /*36510*/  LDL.LU.64 R8, [R1+0x2e68] ;  /* 0x002e680001087983 */ /* 0x000ee20000300a00 */
[C---:B------:R-:W-:Y:S08]  /*36520*/  HMMA.16816.F32 R28, R32.reuse, R46, R28 ;  /* 0x0000002e201c723c */ /* 0x040ff0000000181c */
[----:B---3--:R-:W-:-:S15]  /*36530*/  HMMA.16816.F32 R8, R32, R42, R8 ;  /* 0x0000002a2008723c */ /* 0x008fde0000001808 */
[----:B------:R-:W-:-:S04]  /*36540*/  NOP ;  /* 0x0000000000007918 */ /* 0x000fc80000000000 */
        /* <DEDUP_REMOVED lines=21> */
[----:B0-----:R-:W4:Y:S04]  /*366a0*/  LDL.LU.64 R22, [R1+0x2e50] ;  /* 0x002e500001167983 */ /* 0x001f280000300a00 */
[----:B------:R-:W4:Y:S02]  /*366b0*/  LDL.LU.64 R20, [R1+0x2e48] ;  /* 0x002e480001147983 */ /* 0x000f240000300a00 */
[----:B----4-:R-:W-:Y:S02]  /*366c0*/  HMMA.16816.F32 R32, R32, R58, R20 ;  /* 0x0000003a2020723c */ /* 0x010fe40000001814 */
[----:B------:R-:W4:Y:S04]  /*366d0*/  LDL.LU.64 R22, [R1+0x2e40] ;  /* 0x002e400001167983 */ /* 0x000f280000300a00 */
[----:B------:R-:W4:-:S13]  /*366e0*/  LDL.LU.64 R20, [R1+0x2e38] ;  /* 0x002e380001147983 */ /* 0x000f1a0000300a00 */
[----:B------:R-:W-:Y:S04]  /*366f0*/  STL.64 [R1+0x820], R32 ;  /* 0x0008202001007387 */ /* 0x000fe80000100a00 */
[----:B------:R0:W-:Y:S04]  /*36700*/  STL.64 [R1+0x828], R34 ;  /* 0x0008282201007387 */ /* 0x0001e80000100a00 */
[----:B0-----:R-:W4:Y:S04]  /*36710*/  LDL.LU.64 R34, [R1+0x2e30] ;  /* 0x002e300001227983 */ /* 0x001f280000300a00 */
[----:B------:R-:W4:Y:S02]  /*36720*/  LDL.LU.64 R32, [R1+0x2e28] ;  /* 0x002e280001207983 */ /* 0x000f240000300a00 */
[C---:B----4-:R-:W-:Y:S02]  /*36730*/  HMMA.16816.F32 R24, R32.reuse, R26, R20 ;  /* 0x0000001a2018723c */ /* 0x050fe40000001814 */
[----:B------:R-:W4:Y:S04]  /*36740*/  LDL.LU.64 R22, [R1+0x2e20] ;  /* 0x002e200001167983 */ /* 0x000f280000300a00 */
[----:B------:R-:W4:Y:S02]  /*36750*/  LDL.LU.64 R20, [R1+0x2e18] ;  /* 0x002e180001147983 */ /* 0x000f240000300a00 */
[C---:B------:R-:W-:Y:S11]  /*36760*/  HMMA.16816.F32 R4, R32.reuse, R38, R4 ;  /* 0x000000262004723c */ /* 0x040ff60000001804 */
[----:B------:R0:W-:Y:S04]  /*36770*/  STL.64 [R1+0x810], R24 ;  /* 0x0008101801007387 */ /* 0x0001e80000100a00 */
[----:B------:R-:W-:Y:S04]  /*36780*/  STL.64 [R1+0x818], R26 ;  /* 0x0008181a01007387 */ /* 0x000fe80000100a00 */
[----:B0-----:R-:W2:Y:S01]  /*36790*/  LDL.LU.64 R24, [R1+0x2e10] ;  /* 0x002e100001187983 */ /* 0x001ea20000300a00 */
[----:B----4-:R-:W-:Y:S03]  /*367a0*/  HMMA.16816.F32 R16, R32, R18, R20 ;  /* 0x000000122010723c */ /* 0x010fe60000001814 */
[----:B------:R-:W4:-:S15]  /*367b0*/  LDL.LU.64 R20, [R1+0x2e08] ;  /* 0x002e080001147983 */ /* 0x000f1e0000300a00 */
[----:B------:R-:W-:Y:S01]  /*367c0*/  NOP ;  /* 0x0000000000007918 */ /* 0x000fe20000000000 */
[----:B------:R0:W-:Y:S04]  /*367d0*/  STL.64 [R1+0x170], R16 ;  /* 0x0001701001007387 */ /* 0x0001e80000100a00 */
[----:B------:R-:W-:Y:S04]  /*367e0*/  STL.64 [R1+0x178], R18 ;  /* 0x0001781201007387 */ /* 0x000fe80000100a00 */
[----:B0-----:R-:W4:Y:S04]  /*367f0*/  LDL.LU.64 R16, [R1+0x2e00] ;  /* 0x002e000001107983 */ /* 0x001f280000300a00 */
[----:B------:R0:W-:Y:S04]  /*36800*/  STL.64 [R1+0x40], R4 ;  /* 0x0000400401007387 */ /* 0x0001e80000100a00 */
[----:B------:R1:W-:Y:S04]  /*36810*/  STL.64 [R1+0x48], R6 ;  /* 0x0000480601007387 */ /* 0x0003e80000100a00 */
[----:B0-----:R-:W4:Y:S04]  /*36820*/  LDL.LU R4, [R1+0x880] ;  /* 0x0008800001047983 */ /* 0x001f280000300800 */
[----:B------:R-:W4:Y:S04]  /*36830*/  LDL.LU R5, [R1+0x884] ;  /* 0x0008840001057983 */ /* 0x000f280000300800 */
[----:B-1----:R-:W4:Y:S04]  /*36840*/  LDL.LU R6, [R1+0x888] ;  /* 0x0008880001067983 */ /* 0x002f280000300800 */
[----:B------:R-:W4:Y:S01]  /*36850*/  LDL.LU R7, [R1+0x88c] ;  /* 0x00088c0001077983 */ /* 0x000f220000300800 */
[----:B------:R-:W-:Y:S03]  /*36860*/  HMMA.16816.F32 R12, R32, R42, R12 ;  /* 0x0000002a200c723c */ /* 0x000fe6000000180c */
[----:B------:R0:W-:Y:S01]  /*36870*/  STL.64 [R1+0x2d90], R36 ;  /* 0x002d902401007387 */ /* 0x0001e20000100a00 */
[----:B------:R-:W-:-:S02]  /*36880*/  IMAD.MOV.U32 R19, RZ, RZ, R32 ;  /* 0x000000ffff137224 */ /* 0x000fc400078e0020 */
[----:B------:R-:W-:Y:S01]  /*36890*/  IMAD.MOV.U32 R18, RZ, RZ, R33 ;  /* 0x000000ffff127224 */ /* 0x000fe200078e0021 */
[----:B0-----:R-:W4:Y:S04]  /*368a0*/  LDL.LU R36, [R1+0x860] ;  /* 0x0008600001247983 */ /* 0x001f280000300800 */
[----:B------:R-:W4:Y:S04]  /*368b0*/  LDL.LU R37, [R1+0x864] ;  /* 0x0008640001257983 */ /* 0x000f280000300800 */
[----:B------:R-:W4:Y:S04]  /*368c0*/  LDL.LU R38, [R1+0x868] ;  /* 0x0008680001267983 */ /* 0x000f280000300800 */
[----:B------:R-:W4:Y:S04]  /*368d0*/  LDL.LU R39, [R1+0x86c] ;  /* 0x00086c0001277983 */ /* 0x000f280000300800 */
[----:B------:R0:W-:Y:S04]  /*368e0*/  STL.64 [R1+0x30], R12 ;  /* 0x0000300c01007387 */ /* 0x0001e80000100a00 */
[----:B------:R1:W-:Y:S04]  /*368f0*/  STL.64 [R1+0x38], R14 ;  /* 0x0000380e01007387 */ /* 0x0003e80000100a00 */
[----:B0-----:R-:W4:Y:S04]  /*36900*/  LDL.LU.64 R12, [R1+0x2df8] ;  /* 0x002df800010c7983 */ /* 0x001f280000300a00 */
[----:B------:R-:W4:Y:S01]  /*36910*/  LDL.LU R32, [R1+0x850] ;  /* 0x0008500001207983 */ /* 0x000f220000300800 */
[----:B-1----:R-:W-:-:S02]  /*36920*/  IMAD.MOV.U32 R15, RZ, RZ, R34 ;  /* 0x000000ffff0f7224 */ /* 0x002fc400078e0022 */
[----:B------:R-:W-:Y:S01]  /*36930*/  IMAD.MOV.U32 R14, RZ, RZ, R35 ;  /* 0x000000ffff0e7224 */ /* 0x000fe200078e0023 */
[----:B------:R-:W4:Y:S04]  /*36940*/  LDL.LU R33, [R1+0x854] ;  /* 0x0008540001217983 */ /* 0x000f280000300800 */
[----:B------:R-:W4:Y:S04]  /*36950*/  LDL.LU R34, [R1+0x858] ;  /* 0x0008580001227983 */ /* 0x000f280000300800 */
[----:B------:R-:W4:Y:S04]  /*36960*/  LDL.LU R35, [R1+0x85c] ;  /* 0x00085c0001237983 */ /* 0x000f280000300800 */
[----:B------:R0:W-:Y:S01]  /*36970*/  STL.64 [R1+0x2da0], R40 ;  /* 0x002da02801007387 */ /* 0x0001e20000100a00 */
[----:B------:R-:W-:-:S02]  /*36980*/  IMAD.MOV.U32 R42, RZ, RZ, R15 ;  /* 0x000000ffff2a7224 */ /* 0x000fc400078e000f */
[----:B------:R-:W-:Y:S02]  /*36990*/  IMAD.MOV.U32 R43, RZ, RZ, R14 ;  /* 0x000000ffff2b7224 */ /* 0x000fe400078e000e */
[----:B0-----:R-:W-:Y:S02]  /*369a0*/  IMAD.MOV.U32 R40, RZ, RZ, R19 ;  /* 0x000000ffff287224 */ /* 0x001fe400078e0013 */
[----:B------:R-:W-:-:S07]  /*369b0*/  IMAD.MOV.U32 R41, RZ, RZ, R18 ;  /* 0x000000ffff297224 */ /* 0x000fce00078e0012 */
[C---:B---3--:R-:W-:Y:S08]  /*369c0*/  HMMA.16816.F32 R8, R40.reuse, R46, R8 ;  /* 0x0000002e2808723c */ /* 0x048ff00000001808 */
[----:B--2---:R-:W-:Y:S11]  /*369d0*/  HMMA.16816.F32 R28, R40, R50, R28 ;  /* 0x00000032281c723c */ /* 0x004ff6000000181c */
[----:B------:R0:W-:Y:S04]  /*369e0*/  STL.64 [R1+0x160], R8 ;  /* 0x0001600801007387 */ /* 0x0001e80000100a00 */
[----:B------:R-:W-:Y:S04]  /*369f0*/  STL.64 [R1+0x168], R10 ;  /* 0x0001680a01007387 */ /* 0x000fe80000100a00 */
[----:B0-----:R-:W2:Y:S04]  /*36a00*/  LDL.LU.64 R8, [R1+0x2df0] ;  /* 0x002df00001087983 */ /* 0x001ea80000300a00 */
[----:B------:R0:W-:Y:S04]  /*36a10*/  STL.64 [R1+0x2da8], R44 ;  /* 0x002da82c01007387 */ /* 0x0001e80000100a00 */
[----:B0-----:R-:W3:Y:S04]  /*36a20*/  LDL.LU R44, [R1+0x870] ;  /* 0x00087000012c7983 */ /* 0x001ee80000300800 */
[----:B------:R-:W3:Y:S04]  /*36a30*/  LDL.LU R45, [R1+0x874] ;  /* 0x00087400012d7983 */ /* 0x000ee80000300800 */
[----:B------:R-:W3:Y:S04]  /*36a40*/  LDL.LU R46, [R1+0x878] ;  /* 0x00087800012e7983 */ /* 0x000ee80000300800 */
[----:B------:R-:W3:Y:S04]  /*36a50*/  LDL.LU R47, [R1+0x87c] ;  /* 0x00087c00012f7983 */ /* 0x000ee80000300800 */
[----:B------:R0:W-:Y:S04]  /*36a60*/  STL.64 [R1+0x2db0], R48 ;  /* 0x002db03001007387 */ /* 0x0001e80000100a00 */
[----:B------:R1:W-:Y:S04]  /*36a70*/  STL.64 [R1+0x10], R28 ;  /* 0x0000101c01007387 */ /* 0x0003e80000100a00 */
[----:B------:R1:W-:Y:S01]  /*36a80*/  STL.64 [R1+0x18], R30 ;  /* 0x0000181e01007387 */ /* 0x0003e20000100a00 */
[----:B0-----:R-:W-:-:S02]  /*36a90*/  IMAD.MOV.U32 R48, RZ, RZ, R53 ;  /* 0x000000ffff307224 */ /* 0x001fc400078e0035 */
[----:B------:R-:W-:Y:S01]  /*36aa0*/  IMAD.MOV.U32 R49, RZ, RZ, R61 ;  /* 0x000000ffff317224 */ /* 0x000fe200078e003d */
[----:B------:R-:W2:Y:S04]  /*36ab0*/  LDL.LU R53, [R1+0x2dec] ;  /* 0x002dec0001357983 */ /* 0x000ea80000300800 */
[----:B------:R-:W2:Y:S01]  /*36ac0*/  LDL.LU R61, [R1+0x2de8] ;  /* 0x002de800013d7983 */ /* 0x000ea20000300800 */
[----:B----4-:R-:W-:-:S15]  /*36ad0*/  HMMA.16816.F32 R4, R40, R54, R4 ;  /* 0x000000362804723c */ /* 0x010fde0000001804 */
[----:B------:R-:W-:-:S04]  /*36ae0*/  NOP ;  /* 0x0000000000007918 */ /* 0x000fc80000000000 */
[----:B------:R-:W-:Y:S02]  /*36af0*/  IMAD.MOV.U32 R22, RZ, RZ, R4 ;  /* 0x000000ffff167224 */ /* 0x000fe400078e0004 */
[----:B------:R-:W-:Y:S02]  /*36b00*/  IMAD.MOV.U32 R23, RZ, RZ, R5 ;  /* 0x000000ffff177224 */ /* 0x000fe400078e0005 */
[----:B------:R-:W4:Y:S01]  /*36b10*/  LDL.LU.64 R4, [R1+0x2de0] ;  /* 0x002de00001047983 */ /* 0x000f220000300a00 */
[----:B------:R-:W-:Y:S02]  /*36b20*/  IMAD.MOV.U32 R50, RZ, RZ, R60 ;  /* 0x000000ffff327224 */ /* 0x000fe400078e003c */
[----:B------:R-:W-:Y:S02]  /*36b30*/  IMAD.MOV.U32 R51, RZ, RZ, R57 ;  /* 0x000000ffff337224 */ /* 0x000fe400078e0039 */
[----:B-1----:R-:W-:Y:S01]  /*36b40*/  IMAD.MOV.U32 R28, RZ, RZ, R56 ;  /* 0x000000ffff1c7224 */ /* 0x002fe200078e0038 */
[----:B------:R-:W-:Y:S04]  /*36b50*/  STL.64 [R1+0x2dd8], R22 ;  /* 0x002dd81601007387 */ /* 0x000fe80000100a00 */
[----:B------:R4:W-:Y:S01]  /*36b60*/  STL.64 [R1+0x2dd0], R20 ;  /* 0x002dd01401007387 */ /* 0x0009e20000100a00 */
[----:B------:R-:W-:-:S02]  /*36b70*/  IMAD.MOV.U32 R31, RZ, RZ, R0 ;  /* 0x000000ffff1f7224 */ /* 0x000fc400078e0000 */
[----:B------:R-:W-:Y:S02]  /*36b80*/  IMAD.MOV.U32 R60, RZ, RZ, R6 ;  /* 0x000000ffff3c7224 */ /* 0x000fe400078e0006 */
[----:B------:R-:W-:Y:S02]  /*36b90*/  IMAD.MOV.U32 R0, RZ, RZ, R7 ;  /* 0x000000ffff007224 */ /* 0x000fe400078e0007 */
[----:B------:R-:W-:Y:S01]  /*36ba0*/  IMAD.MOV.U32 R29, RZ, RZ, R3 ;  /* 0x000000ffff1d7224 */ /* 0x000fe200078e0003 */
[----:B---3--:R-:W-:Y:S01]  /*36bb0*/  HMMA.16816.F32 R56, R40, R58, R44 ;  /* 0x0000003a2838723c */ /* 0x008fe2000000182c */
[----:B--2---:R-:W-:-:S15]  /*36bc0*/  STL.64 [R1+0x2db8], R52 ;  /* 0x002db83401007387 */ /* 0x004fde0000100a00 */
[----:B------:R-:W-:-:S03]  /*36bd0*/  NOP ;  /* 0x0000000000007918 */ /* 0x000fc60000000000 */
[----:B------:R-:W-:Y:S04]  /*36be0*/  STL.64 [R1+0x2910], R58 ;  /* 0x0029103a01007387 */ /* 0x000fe80000100a00 */
[----:B------:R-:W-:Y:S01]  /*36bf0*/  STL.64 [R1+0x2908], R56 ;  /* 0x0029083801007387 */ /* 0x000fe20000100a00 */
[----:B----4-:R-:W-:-:S15]  /*36c00*/  HMMA.16816.F32 R20, R48, R4, R36 ;  /* 0x000000043014723c */ /* 0x010fde0000001824 */
[----:B------:R-:W-:-:S04]  /*36c10*/  NOP ;  /* 0x0000000000007918 */ /* 0x000fc80000000000 */
[----:B------:R-:W-:Y:S02]  /*36c20*/  IMAD.MOV.U32 R26, RZ, RZ, R21 ;  /* 0x000000ffff1a7224 */ /* 0x000fe400078e0015 */
[----:B------:R-:W-:Y:S01]  /*36c30*/  IMAD.MOV.U32 R6, RZ, RZ, R22 ;  /* 0x000000ffff067224 */ /* 0x000fe200078e0016 */
[----:B------:R0:W-:Y:S01]  /*36c40*/  STL [R1+0x150], R20 ;  /* 0x0001501401007387 */ /* 0x0001e20000100800 */
[----:B------:R-:W-:Y:S02]  /*36c50*/  IMAD.MOV.U32 R7, RZ, RZ, R23 ;  /* 0x000000ffff077224 */ /* 0x000fe400078e0017 */
[----:B0-----:R-:W-:Y:S01]  /*36c60*/  HMMA.16816.F32 R20, R48, R8, R32 ;  /* 0x000000083014723c */ /* 0x001fe20000001820 */
[----:B------:R-:W-:Y:S04]  /*36c70*/  STL [R1+0x2918], R26 ;  /* 0x0029181a01007387 */ /* 0x000fe80000100800 */
[----:B------:R-:W-:Y:S04]  /*36c80*/  STL [R1+0x2904], R6 ;  /* 0x0029040601007387 */ /* 0x000fe80000100800 */
[----:B------:R-:W-:Y:S10]  /*36c90*/  STL [R1+0x2900], R7 ;  /* 0x0029000701007387 */ /* 0x000ff40000100800 */
[----:B------:R0:W-:Y:S04]  /*36ca0*/  STL.64 [R1+0x140], R20 ;  /* 0x0001401401007387 */ /* 0x0001e80000100a00 */
[----:B------:R-:W2:Y:S04]  /*36cb0*/  LDL.LU R36, [R1+0x7f0] ;  /* 0x0007f00001247983 */ /* 0x000ea80000300800 */
[----:B------:R-:W2:Y:S04]  /*36cc0*/  LDL.LU R37, [R1+0x7f4] ;  /* 0x0007f40001257983 */ /* 0x000ea80000300800 */
[----:B------:R-:W2:Y:S04]  /*36cd0*/  LDL.LU R38, [R1+0x7f8] ;  /* 0x0007f80001267983 */ /* 0x000ea80000300800 */
[----:B------:R-:W2:Y:S01]  /*36ce0*/  LDL.LU R39, [R1+0x7fc] ;  /* 0x0007fc0001277983 */ /* 0x000ea20000300800 */
[----:B------:R-:W-:-:S03]  /*36cf0*/  IMAD.MOV.U32 R3, RZ, RZ, R22 ;  /* 0x000000ffff037224 */ /* 0x000fc600078e0016 */
[----:B0-----:R-:W3:Y:S04]  /*36d00*/  LDL.LU R20, [R1+0x800] ;  /* 0x0008000001147983 */ /* 0x001ee80000300800 */
[----:B------:R-:W3:Y:S04]  /*36d10*/  LDL.LU R21, [R1+0x804] ;  /* 0x0008040001157983 */ /* 0x000ee80000300800 */
[----:B------:R-:W3:Y:S01]  /*36d20*/  LDL.LU R22, [R1+0x808] ;  /* 0x0008080001167983 */ /* 0x000ee20000300800 */
[----:B------:R-:W-:-:S03]  /*36d30*/  IMAD.MOV.U32 R30, RZ, RZ, R2 ;  /* 0x000000ffff1e7224 */ /* 0x000fc600078e0002 */
[----:B------:R-:W4:Y:S01]  /*36d40*/  LDL.LU.64 R56, [R1+0x50] ;  /* 0x0000500001387983 */ /* 0x000f220000300a00 */
[----:B------:R-:W-:-:S03]  /*36d50*/  IMAD.MOV.U32 R2, RZ, RZ, R23 ;  /* 0x000000ffff027224 */ /* 0x000fc600078e0017 */
[----:B------:R-:W4:Y:S01]  /*36d60*/  LDL.LU.64 R58, [R1+0x58] ;  /* 0x00005800013a7983 */ /* 0x000f220000300a00 */
[----:B------:R-:W-:Y:S01]  /*36d70*/  HMMA.16816.F32 R28, R48, R12, R28 ;  /* 0x0000000c301c723c */ /* 0x000fe2000000181c */
[----:B------:R-:W-:Y:S02]  /*36d80*/  IMAD.MOV.U32 R23, RZ, RZ, R61 ;  /* 0x000000ffff177224 */ /* 0x000fe400078e003d */
[----:B------:R-:W-:Y:S04]  /*36d90*/  STL [R1+0x2920], R2 ;  /* 0x0029200201007387 */ /* 0x000fe80000100800 */
[----:B------:R0:W-:-:S12]  /*36da0*/  STL [R1+0x291c], R3 ;  /* 0x00291c0301007387 */ /* 0x0001d80000100800 */
[----:B------:R-:W-:Y:S02]  /*36db0*/  IMAD.MOV.U32 R18, RZ, RZ, R28 ;  /* 0x000000ffff127224 */ /* 0x000fe400078e001c */
[----:B------:R-:W-:Y:S01]  /*36dc0*/  IMAD.MOV.U32 R14, RZ, RZ, R29 ;  /* 0x000000ffff0e7224 */ /* 0x000fe200078e001d */
[----:B------:R-:W2:Y:S01]  /*36dd0*/  LDL.LU R28, [R1+0x7e0] ;  /* 0x0007e000011c7983 */ /* 0x000ea20000300800 */
[----:B------:R-:W-:-:S03]  /*36de0*/  IMAD.MOV.U32 R10, RZ, RZ, R30 ;  /* 0x000000ffff0a7224 */ /* 0x000fc600078e001e */
[----:B------:R-:W2:Y:S01]  /*36df0*/  LDL.LU R29, [R1+0x7e4] ;  /* 0x0007e400011d7983 */ /* 0x000ea20000300800 */
[----:B------:R-:W-:-:S03]  /*36e00*/  IMAD.MOV.U32 R61, RZ, RZ, R31 ;  /* 0x000000ffff3d7224 */ /* 0x000fc600078e001f */
        /* <DEDUP_REMOVED lines=18> */
[----:B------:R-:W-:Y:S04]  /*36f30*/  STL [R1+0x2928], R61 ;  /* 0x0029283d01007387 */ /* 0x000fe80000100800 */
[----:B------:R-:W-:Y:S04]  /*36f40*/  STL [R1+0x2924], R10 ;  /* 0x0029240a01007387 */ /* 0x000fe80000100800 */
[----:B------:R-:W-:Y:S04]  /*36f50*/  STL [R1+0x28fc], R14 ;  /* 0x0028fc0e01007387 */ /* 0x000fe80000100800 */
[----:B------:R-:W-:Y:S01]  /*36f60*/  STL [R1+0x28f8], R18 ;  /* 0x0028f81201007387 */ /* 0x000fe20000100800 */
[----:B---3--:R-:W-:-:S15]  /*36f70*/  HMMA.16816.F32 R20, R48, R16, R20 ;  /* 0x000000103014723c */ /* 0x008fde0000001814 */
[----:B------:R-:W-:-:S04]  /*36f80*/  NOP ;  /* 0x0000000000007918 */ /* 0x000fc80000000000 */
[----:B------:R-:W-:Y:S04]  /*36f90*/  STL [R1+0x124], R21 ;  /* 0x0001241501007387 */ /* 0x000fe80000100800 */
[----:B------:R1:W-:Y:S01]  /*36fa0*/  STL [R1+0x128], R22 ;  /* 0x0001281601007387 */ /* 0x0003e20000100800 */
[----:B------:R-:W-:Y:S02]  /*36fb0*/  IMAD.MOV.U32 R26, RZ, RZ, R23 ;  /* 0x000000ffff1a7224 */ /* 0x000fe400078e0017 */
[----:B0-----:R-:W-:Y:S01]  /*36fc0*/  IMAD.MOV.U32 R3, RZ, RZ, R20 ;  /* 0x000000ffff037224 */ /* 0x001fe200078e0014 */
[----:B-1----:R-:W3:Y:S04]  /*36fd0*/  LDL.LU.64 R22, [R1+0x2dd8] ;  /* 0x002dd80001167983 */ /* 0x002ee80000300a00 */
[----:B------:R-:W3:Y:S01]  /*36fe0*/  LDL.LU.64 R20, [R1+0x2dd0] ;  /* 0x002dd00001147983 */ /* 0x000ee20000300a00 */
[----:B--2---:R-:W-:-:S15]  /*36ff0*/  HMMA.16816.F32 R28, R48, R24, R28 ;  /* 0x00000018301c723c */ /* 0x004fde000000181c */
[----:B------:R-:W-:-:S04]  /*37000*/  NOP ;  /* 0x0000000000007918 */ /* 0x000fc80000000000 */
[----:B------:R-:W-:Y:S02]  /*37010*/  IMAD.MOV.U32 R6, RZ, RZ, R28 ;  /* 0x000000ffff067224 */ /* 0x000fe400078e001c */
[----:B------:R-:W-:Y:S01]  /*37020*/  IMAD.MOV.U32 R7, RZ, RZ, R29 ;  /* 0x000000ffff077224 */ /* 0x000fe200078e001d */
[----:B---3--:R-:W-:-:S15]  /*37030*/  HMMA.16816.F32 R36, R48, R20, R36 ;  /* 0x000000143024723c */ /* 0x008fde0000001824 */
[----:B------:R-:W-:-:S04]  /*37040*/  NOP ;  /* 0x0000000000007918 */ /* 0x000fc80000000000 */
[----:B------:R0:W-:Y:S01]  /*37050*/  STL [R1+0x320], R36 ;  /* 0x0003202401007387 */ /* 0x0001e20000100800 */
[----:B------:R-:W-:Y:S02]  /*37060*/  IMAD.MOV.U32 R61, RZ, RZ, R37 ;  /* 0x000000ffff3d7224 */ /* 0x000fe400078e0025 */
[----:B------:R-:W-:Y:S02]  /*37070*/  IMAD.MOV.U32 R10, RZ, RZ, R38 ;  /* 0x000000ffff0a7224 */ /* 0x000fe400078e0026 */
[----:B------:R-:W-:Y:S01]  /*37080*/  IMAD.MOV.U32 R2, RZ, RZ, R39 ;  /* 0x000000ffff027224 */ /* 0x000fe200078e0027 */
[----:B0-----:R-:W2:Y:S04]  /*37090*/  LDL.LU R36, [R1+0x250] ;  /* 0x0002500001247983 */ /* 0x001ea80000300800 */
[----:B------:R-:W2:Y:S04]  /*370a0*/  LDL.LU R37, [R1+0x254] ;  /* 0x0002540001257983 */ /* 0x000ea80000300800 */
[----:B------:R-:W2:Y:S04]  /*370b0*/  LDL.LU R38, [R1+0x258] ;  /* 0x0002580001267983 */ /* 0x000ea80000300800 */
[----:B------:R-:W2:Y:S04]  /*370c0*/  LDL.LU R39, [R1+0x25c] ;  /* 0x00025c0001277983 */ /* 0x000ea80000300800 */
[----:B------:R-:W4:Y:S02]  /*370d0*/  LDL.LU.64 R28, [R1+0x2dc8] ;  /* 0x002dc800011c7983 */ /* 0x000f240000300a00 */
[----:B----4-:R-:W-:-:S15]  /*370e0*/  HMMA.16816.F32 R32, R48, R28, R32 ;  /* 0x0000001c3020723c */ /* 0x010fde0000001820 */
[----:B------:R-:W-:-:S04]  /*370f0*/  NOP ;  /* 0x0000000000007918 */ /* 0x000fc80000000000 */
[----:B------:R-:W-:Y:S02]  /*37100*/  IMAD.MOV.U32 R11, RZ, RZ, R32 ;  /* 0x000000ffff0b7224 */ /* 0x000fe400078e0020 */
[----:B------:R-:W-:Y:S02]  /*37110*/  IMAD.MOV.U32 R15, RZ, RZ, R33 ;  /* 0x000000ffff0f7224 */ /* 0x000fe400078e0021 */
[----:B------:R-:W3:Y:S01]  /*37120*/  LDL.LU.64 R32, [R1+0x2dc0] ;  /* 0x002dc00001207983 */ /* 0x000ee20000300a00 */
[C---:B------:R-:W-:Y:S08]  /*37130*/  HMMA.16816.F32 R44, R56.reuse, R4, R44 ;  /* 0x00000004382c723c */ /* 0x040ff0000000182c */
[----:B------:R-:W-:Y:S08]  /*37140*/  HMMA.16816.F32 R40, R56, R8, R40 ;  /* 0x000000083828723c */ /* 0x000ff00000001828 */
[----:B---3--:R-:W-:Y:S01]  /*37150*/  HMMA.16816.F32 R48, R48, R32, R52 ;  /* 0x000000203030723c */ /* 0x008fe20000001834 */
[----:B------:R-:W3:-:S15]  /*37160*/  LDL.LU.64 R52, [R1+0x2db8] ;  /* 0x002db80001347983 */ /* 0x000ede0000300a00 */
[----:B------:R-:W-:-:S03]  /*37170*/  NOP ;  /* 0x0000000000007918 */ /* 0x000fc60000000000 */
[----:B------:R0:W-:Y:S04]  /*37180*/  STL.64 [R1+0x6a0], R48 ;  /* 0x0006a03001007387 */ /* 0x0001e80000100a00 */
[----:B------:R-:W-:Y:S04]  /*37190*/  STL.64 [R1+0x6a8], R50 ;  /* 0x0006a83201007387 */ /* 0x000fe80000100a00 */
[----:B0-----:R-:W4:Y:S01]  /*371a0*/  LDL.LU.64 R48, [R1+0x2db0] ;  /* 0x002db00001307983 */ /* 0x001f220000300a00 */
[----:B------:R-:W-:Y:S02]  /*371b0*/  IMAD.MOV.U32 R27, RZ, RZ, R35 ;  /* 0x000000ffff1b7224 */ /* 0x000fe400078e0023 */
[----:B------:R-:W-:-:S02]  /*371c0*/  IMAD.MOV.U32 R19, RZ, RZ, R34 ;  /* 0x000000ffff137224 */ /* 0x000fc400078e0022 */
[----:B------:R-:W-:Y:S02]  /*371d0*/  IMAD.MOV.U32 R35, RZ, RZ, R47 ;  /* 0x000000ffff237224 */ /* 0x000fe400078e002f */
[----:B------:R-:W-:Y:S01]  /*371e0*/  IMAD.MOV.U32 R34, RZ, RZ, R46 ;  /* 0x000000ffff227224 */ /* 0x000fe200078e002e */
[----:B------:R0:W-:Y:S01]  /*371f0*/  STL.64 [R1+0x800], R44 ;  /* 0x0008002c01007387 */ /* 0x0001e20000100a00 */
[----:B------:R-:W-:Y:S02]  /*37200*/  IMAD.MOV.U32 R14, RZ, RZ, R30 ;  /* 0x000000ffff0e7224 */ /* 0x000fe400078e001e */
[----:B------:R-:W-:Y:S02]  /*37210*/  IMAD.MOV.U32 R18, RZ, RZ, R31 ;  /* 0x000000ffff127224 */ /* 0x000fe400078e001f */
[----:B------:R-:W-:Y:S01]  /*37220*/  IMAD.MOV.U32 R31, RZ, RZ, R58 ;  /* 0x000000ffff1f7224 */ /* 0x000fe200078e003a */
[----:B0-----:R-:W2:Y:S04]  /*37230*/  LDL.LU.64 R44, [R1+0x2da8] ;  /* 0x002da800012c7983 */ /* 0x001ea80000300a00 */
[----:B------:R0:W-:Y:S04]  /*37240*/  STL [R1+0x28bc], R35 ;  /* 0x0028bc2301007387 */ /* 0x0001e80000100800 */
[----:B------:R1:W-:Y:S04]  /*37250*/  STL [R1+0x28b8], R34 ;  /* 0x0028b82201007387 */ /* 0x0003e80000100800 */
[----:B------:R1:W-:Y:S04]  /*37260*/  STL.64 [R1+0x7f0], R40 ;  /* 0x0007f02801007387 */ /* 0x0003e80000100a00 */
[----:B------:R1:W-:Y:S01]  /*37270*/  STL.64 [R1+0x7f8], R42 ;  /* 0x0007f82a01007387 */ /* 0x0003e20000100a00 */
[----:B------:R-:W-:-:S02]  /*37280*/  IMAD.MOV.U32 R30, RZ, RZ, R59 ;  /* 0x000000ffff1e7224 */ /* 0x000fc400078e003b */
[----:B0-----:R-:W-:Y:S02]  /*37290*/  IMAD.MOV.U32 R35, RZ, RZ, R56 ;  /* 0x000000ffff237224 */ /* 0x001fe400078e0038 */
[----:B-1----:R-:W-:Y:S01]  /*372a0*/  IMAD.MOV.U32 R34, RZ, RZ, R57 ;  /* 0x000000ffff227224 */ /* 0x002fe200078e0039 */
[----:B------:R-:W3:Y:S04]  /*372b0*/  LDL.LU.64 R40, [R1+0x2da0] ;  /* 0x002da00001287983 */ /* 0x000ee80000300a00 */
[----:B------:R-:W3:Y:S04]  /*372c0*/  LDL.LU R42, [R1+0x928] ;  /* 0x00092800012a7983 */ /* 0x000ee80000300800 */
[----:B------:R-:W3:Y:S04]  /*372d0*/  LDL.LU R43, [R1+0x92c] ;  /* 0x00092c00012b7983 */ /* 0x000ee80000300800 */
[----:B------:R-:W3:Y:S04]  /*372e0*/  LDL.LU R56, [R1+0xad0] ;  /* 0x000ad00001387983 */ /* 0x000ee80000300800 */
[----:B------:R-:W3:Y:S04]  /*372f0*/  LDL.LU R57, [R1+0xad4] ;  /* 0x000ad40001397983 */ /* 0x000ee80000300800 */
[----:B------:R-:W3:Y:S01]  /*37300*/  LDL.LU R58, [R1+0xad8] ;  /* 0x000ad800013a7983 */ /* 0x000ee20000300800 */
[----:B----4-:R-:W-:-:S03]  /*37310*/  IMAD.MOV.U32 R59, RZ, RZ, R48 ;  /* 0x000000ffff3b7224 */ /* 0x010fc600078e0030 */
[----:B------:R-:W4:Y:S04]  /*37320*/  LDL.LU R48, [R1+0x2d98] ;  /* 0x002d980001307983 */ /* 0x000f280000300800 */
[----:B------:R0:W-:Y:S04]  /*37330*/  STL.64 [R1+0x2d80], R10 ;  /* 0x002d800a01007387 */ /* 0x0001e80000100a00 */
[----:B------:R1:W-:Y:S01]  /*37340*/  STL.64 [R1+0x2d78], R8 ;  /* 0x002d780801007387 */ /* 0x0003e20000100a00 */
[----:B0-----:R-:W-:Y:S02]  /*37350*/  IMAD.MOV.U32 R10, RZ, RZ, R31 ;  /* 0x000000ffff0a7224 */ /* 0x001fe400078e001f */
[----:B-1----:R-:W-:-:S02]  /*37360*/  IMAD.MOV.U32 R8, RZ, RZ, R35 ;  /* 0x000000ffff087224 */ /* 0x002fc400078e0023 */
[----:B------:R-:W-:Y:S02]  /*37370*/  IMAD.MOV.U32 R9, RZ, RZ, R34 ;  /* 0x000000ffff097224 */ /* 0x000fe400078e0022 */
[----:B------:R-:W-:-:S07]  /*37380*/  IMAD.MOV.U32 R11, RZ, RZ, R30 ;  /* 0x000000ffff0b7224 */ /* 0x000fce00078e001e */
[----:B--2---:R-:W-:-:S15]  /*37390*/  HMMA.16816.F32 R36, R8, R12, R36 ;  /* 0x0000000c0824723c */ /* 0x004fde0000001824 */
[----:B------:R-:W-:-:S04]  /*373a0*/  NOP ;  /* 0x0000000000007918 */ /* 0x000fc80000000000 */
[----:B------:R-:W-:Y:S02]  /*373b0*/  IMAD.MOV.U32 R35, RZ, RZ, R36 ;  /* 0x000000ffff237224 */ /* 0x000fe400078e0024 */
[----:B------:R-:W-:Y:S02]  /*373c0*/  IMAD.MOV.U32 R34, RZ, RZ, R37 ;  /* 0x000000ffff227224 */ /* 0x000fe400078e0025 */
[----:B------:R-:W2:Y:S04]  /*373d0*/  LDL.LU.64 R36, [R1+0x2d90] ;  /* 0x002d900001247983 */ /* 0x000ea80000300a00 */
[----:B------:R-:W-:Y:S04]  /*373e0*/  STL.64 [R1+0x2d70], R14 ;  /* 0x002d700e01007387 */ /* 0x000fe80000100a00 */
[----:B------:R0:W-:Y:S04]  /*373f0*/  STL.64 [R1+0x2d68], R12 ;  /* 0x002d680c01007387 */ /* 0x0001e80000100a00 */
[----:B0-----:R-:W2:Y:S04]  /*37400*/  LDL.LU R12, [R1+0x240] ;  /* 0x00024000010c7983 */ /* 0x001ea80000300800 */
[----:B------:R-:W2:Y:S04]  /*37410*/  LDL.LU R13, [R1+0x244] ;  /* 0x00024400010d7983 */ /* 0x000ea80000300800 */
[----:B------:R-:W2:Y:S04]  /*37420*/  LDL.LU R14, [R1+0x248] ;  /* 0x00024800010e7983 */ /* 0x000ea80000300800 */
[----:B------:R-:W2:Y:S02]  /*37430*/  LDL.LU R15, [R1+0x24c] ;  /* 0x00024c00010f7983 */ /* 0x000ea40000300800 */
[----:B--2---:R-:W-:-:S15]  /*37440*/  HMMA.16816.F32 R12, R8, R16, R12 ;  /* 0x00000010080c723c */ /* 0x004fde000000180c */
[----:B------:R-:W-:-:S04]  /*37450*/  NOP ;  /* 0x0000000000007918 */ /* 0x000fc80000000000 */
[----:B------:R0:W-:Y:S04]  /*37460*/  STL.64 [R1+0x7d0], R12 ;  /* 0x0007d00c01007387 */ /* 0x0001e80000100a00 */
[----:B------:R1:W-:Y:S01]  /*37470*/  STL.64 [R1+0x7d8], R14 ;  /* 0x0007d80e01007387 */ /* 0x0003e20000100a00 */
[----:B0-----:R-:W-:Y:S02]  /*37480*/  IMAD.MOV.U32 R12, RZ, RZ, R49 ;  /* 0x000000ffff0c7224 */ /* 0x001fe400078e0031 */
[----:B------:R-:W-:Y:S01]  /*37490*/  IMAD.MOV.U32 R13, RZ, RZ, R44 ;  /* 0x000000ffff0d7224 */ /* 0x000fe200078e002c */
[----:B------:R-:W2:Y:S04]  /*374a0*/  LDL.LU R49, [R1+0x2d8c] ;  /* 0x002d8c0001317983 */ /* 0x000ea80000300800 */
[----:B------:R-:W3:Y:S04]  /*374b0*/  LDL.LU R44, [R1+0x2d88] ;  /* 0x002d8800012c7983 */ /* 0x000ee80000300800 */
[----:B-1----:R-:W3:Y:S04]  /*374c0*/  LDL.LU R14, [R1+0xac8] ;  /* 0x000ac800010e7983 */ /* 0x002ee80000300800 */
[----:B------:R-:W3:Y:S04]  /*374d0*/  LDL.LU R15, [R1+0xacc] ;  /* 0x000acc00010f7983 */ /* 0x000ee80000300800 */
[----:B------:R-:W-:Y:S04]  /*374e0*/  STL.64 [R1+0x2d60], R18 ;  /* 0x002d601201007387 */ /* 0x000fe80000100a00 */
[----:B------:R0:W-:Y:S04]  /*374f0*/  STL.64 [R1+0x2d58], R16 ;  /* 0x002d581001007387 */ /* 0x0001e80000100a00 */
[----:B0-----:R-:W3:Y:S01]  /*37500*/  LDL.LU R16, [R1+0x830] ;  /* 0x0008300001107983 */ /* 0x001ee20000300800 */
[----:B----4-:R-:W-:-:S03]  /*37510*/  IMAD.MOV.U32 R18, RZ, RZ, R48 ;  /* 0x000000ffff127224 */ /* 0x010fc600078e0030 */
[----:B------:R-:W-:Y:S04]  /*37520*/  STL.64 [R1+0x2d50], R22 ;  /* 0x002d501601007387 */ /* 0x000fe80000100a00 */
[----:B------:R-:W-:Y:S01]  /*37530*/  STL.64 [R1+0x2d48], R20 ;  /* 0x002d481401007387 */ /* 0x000fe20000100a00 */
[----:B------:R-:W-:Y:S02]  /*37540*/  IMAD.MOV.U32 R30, RZ, RZ, R38 ;  /* 0x000000ffff1e7224 */ /* 0x000fe400078e0026 */
[----:B------:R-:W-:Y:S02]  /*37550*/  IMAD.MOV.U32 R31, RZ, RZ, R39 ;  /* 0x000000ffff1f7224 */ /* 0x000fe400078e0027 */
[----:B--2---:R-:W-:Y:S02]  /*37560*/  IMAD.MOV.U32 R17, RZ, RZ, R49 ;  /* 0x000000ffff117224 */ /* 0x004fe400078e0031 */
[----:B---3--:R-:W-:Y:S01]  /*37570*/  IMAD.MOV.U32 R19, RZ, RZ, R44 ;  /* 0x000000ffff137224 */ /* 0x008fe200078e002c */
[----:B------:R-:W-:Y:S04]  /*37580*/  LDSM.16.MT88.4 R48, [R45+UR5+0x4100] ;  /* 0x004100052d30783b */ /* 0x000fe80008004200 */
[----:B------:R-:W0:Y:S02]  /*37590*/  LDSM.16.MT88.4 R44, [R45+UR5+0x4180] ;  /* 0x004180052d2c783b */ /* 0x000e240008004200 */
[----:B------:R-:W-:-:S15]  /*375a0*/  HMMA.16816.F32 R16, R8, R20, R16 ;  /* 0x000000140810723c */ /* 0x000fde0000001810 */
[----:B------:R-:W-:-:S04]  /*375b0*/  NOP ;  /* 0x0000000000007918 */ /* 0x000fc80000000000 */
[----:B------:R-:W-:Y:S04]  /*375c0*/  STL.64 [R1+0x7c0], R16 ;  /* 0x0007c01001007387 */ /* 0x000fe80000100a00 */
[----:B------:R1:W-:Y:S02]  /*375d0*/  STL.64 [R1+0x7c8], R18 ;  /* 0x0007c81201007387 */ /* 0x0003e40000100a00 */
[C---:B-1----:R-:W-:Y:S02]  /*375e0*/  HMMA.16816.F32 R16, R8.reuse, R24, R40 ;  /* 0x000000180810723c */ /* 0x042fe40000001828 */
[----:B------:R-:W1:Y:S04]  /*375f0*/  LDSM.16.MT88.4 R40, [R53+UR5+0x4000] ;  /* 0x004000053528783b */ /* 0x000e680008004200 */
[----:B0-----:R-:W-:Y:S04]  /*37600*/  STL.64 [R1+0x2d10], R46 ;  /* 0x002d102e01007387 */ /* 0x001fe80000100a00 */
[----:B------:R-:W-:Y:S04]  /*37610*/  STL.64 [R1+0x2d08], R44 ;  /* 0x002d082c01007387 */ /* 0x000fe80000100a00 */
[----:B------:R-:W-:Y:S04]  /*37620*/  STL.64 [R1+0x2d40], R26 ;  /* 0x002d401a01007387 */ /* 0x000fe80000100a00 */
[----:B------:R-:W-:Y:S04]  /*37630*/  STL.64 [R1+0x2d38], R24 ;  /* 0x002d381801007387 */ /* 0x000fe80000100a00 */
[----:B------:R-:W-:Y:S04]  /*37640*/  STL.64 [R1+0x7b0], R16 ;  /* 0x0007b01001007387 */ /* 0x000fe80000100a00 */
[----:B------:R0:W-:Y:S02]  /*37650*/  STL.64 [R1+0x7b8], R18 ;  /* 0x0007b81201007387 */ /* 0x0001e40000100a00 */
[----:B0-----:R-:W-:Y:S02]  /*37660*/  HMMA.16816.F32 R16, R8, R28, R56 ;  /* 0x0000001c0810723c */ /* 0x001fe40000001838 */
[----:B-1----:R-:W-:Y:S04]  /*37670*/  STL.64 [R1+0x2c90], R42 ;  /* 0x002c902a01007387 */ /* 0x002fe80000100a00 */
[----:B------:R-:W-:Y:S04]  /*37680*/  STL.64 [R1+0x2c88], R40 ;  /* 0x002c882801007387 */ /* 0x000fe80000100a00 */
[----:B------:R-:W-:Y:S04]  /*37690*/  STL.64 [R1+0x2d30], R30 ;  /* 0x002d301e01007387 */ /* 0x000fe80000100a00 */
[----:B------:R-:W-:Y:S05]  /*376a0*/  STL.64 [R1+0x2d28], R28 ;  /* 0x002d281c01007387 */ /* 0x000fea0000100a00 */
[----:B------:R-:W-:Y:S04]  /*376b0*/  STL.64 [R1+0x7a0], R16 ;  /* 0x0007a01001007387 */ /* 0x000fe80000100a00 */
[----:B------:R-:W-:Y:S04]  /*376c0*/  STL.64 [R1+0x7a8], R18 ;  /* 0x0007a81201007387 */ /* 0x000fe80000100a00 */
[----:B------:R-:W2:Y:S04]  /*376d0*/  LDL.LU R56, [R1+0x580] ;  /* 0x0005800001387983 */ /* 0x000ea80000300800 */
[----:B------:R-:W2:Y:S01]  /*376e0*/  LDL.LU R57, [R1+0x584] ;  /* 0x0005840001397983 */ /* 0x000ea20000300800 */
[----:B------:R-:W-:-:S02]  /*376f0*/  IMAD.MOV.U32 R58, RZ, RZ, R37 ;  /* 0x000000ffff3a7224 */ /* 0x000fc400078e0025 */
[----:B------:R-:W-:Y:S02]  /*37700*/  IMAD.MOV.U32 R59, RZ, RZ, R36 ;  /* 0x000000ffff3b7224 */ /* 0x000fe400078e0024 */
[----:B------:R-:W0:Y:S04]  /*37710*/  LDSM.16.MT88.4 R36, [R53+UR5+0x4080] ;  /* 0x004080053524783b */ /* 0x000e280008004200 */
[----:B------:R-:W-:Y:S01]  /*37720*/  STL.64 [R1+0x2c70], R58 ;  /* 0x002c703a01007387 */ /* 0x000fe20000100a00 */
[----:B------:R-:W-:Y:S03]  /*37730*/  HMMA.16816.F32 R8, R8, R32, R12 ;  /* 0x000000200808723c */ /* 0x000fe6000000180c */
[----:B--2---:R-:W-:Y:S04]  /*37740*/  STL.64 [R1+0x2c68], R56 ;  /* 0x002c683801007387 */ /* 0x004fe80000100a00 */
[----:B0-----:R-:W-:Y:S04]  /*37750*/  STL.64 [R1+0x2c60], R38 ;  /* 0x002c602601007387 */ /* 0x001fe80000100a00 */
[----:B------:R0:W-:Y:S04]  /*37760*/  STL.64 [R1+0x2c58], R36 ;  /* 0x002c582401007387 */ /* 0x0001e80000100a00 */
[----:B0-----:R-:W2:Y:S04]  /*37770*/  LDL.LU R36, [R1+0x930] ;  /* 0x0009300001247983 */ /* 0x001ea80000300800 */
[----:B------:R-:W2:Y:S04]  /*37780*/  LDL.LU R37, [R1+0x934] ;  /* 0x0009340001257983 */ /* 0x000ea80000300800 */
[----:B------:R-:W3:Y:S01]  /*37790*/  LDL.LU R38, [R1+0x938] ;  /* 0x0009380001267983 */ /* 0x000ee20000300800 */
[----:B------:R-:W-:-:S03]  /*377a0*/  IMAD.MOV.U32 R39, RZ, RZ, R52 ;  /* 0x000000ffff277224 */ /* 0x000fc600078e0034 */
[----:B------:R-:W0:Y:S04]  /*377b0*/  LDSM.16.MT88.4 R52, [R53+UR5+0x4100] ;  /* 0x004100053534783b */ /* 0x000e280008004200 */
[----:B---3--:R-:W-:Y:S04]  /*377c0*/  STL.64 [R1+0x2c80], R38 ;  /* 0x002c802601007387 */ /* 0x008fe80000100a00 */
[----:B--2---:R-:W-:Y:S04]  /*377d0*/  STL.64 [R1+0x2c78], R36 ;  /* 0x002c782401007387 */ /* 0x004fe80000100a00 */
[----:B------:R-:W-:Y:S04]  /*377e0*/  STL.64 [R1+0x2d20], R34 ;  /* 0x002d202201007387 */ /* 0x000fe80000100a00 */
[----:B------:R-:W-:Y:S04]  /*377f0*/  STL.64 [R1+0x2d18], R32 ;  /* 0x002d182001007387 */ /* 0x000fe80000100a00 */
        /* <DEDUP_REMOVED lines=8> */
[----:B-1----:R-:W2:Y:S04]  /*37880*/  LDL.LU R40, [R1+0x9b0] ;  /* 0x0009b00001287983 */ /* 0x002ea80000300800 */
        /* <DEDUP_REMOVED lines=60> */
[----:B--2---:R1:W-:Y:S04]  /*37c50*/  STL.64 [R1+0x2ce8], R40 ;  /* 0x002ce82801007387 */ /* 0x0043e80000100a00 */
[----:B-1----:R-:W2:Y:S04]  /*37c60*/  LDL.LU R40, [R1+0xa00] ;  /* 0x000a000001287983 */ /* 0x002ea80000300800 */
[----:B------:R-:W2:Y:S04]  /*37c70*/  LDL.LU R41, [R1+0xa04] ;  /* 0x000a040001297983 */ /* 0x000ea80000300800 */
[----:B------:R-:W3:Y:S04]  /*37c80*/  LDL.LU R42, [R1+0xa08] ;  /* 0x000a0800012a7983 */ /* 0x000ee80000300800 */
[----:B------:R-:W3:Y:S01]  /*37c90*/  LDL.LU R43, [R1+0xa0c] ;  /* 0x000a0c00012b7983 */ /* 0x000ee20000300800 */
[C---:B----4-:R-:W-:Y:S03]  /*37ca0*/  HMMA.16816.F32 R8, R48.reuse, R4, R8 ;  /* 0x000000043008723c */ /* 0x050fe60000001808 */
[----:B---3--:R-:W-:Y:S04]  /*37cb0*/  STL.64 [R1+0x2d00], R42 ;  /* 0x002d002a01007387 */ /* 0x008fe80000100a00 */
[----:B--2---:R1:W-:Y:S04]  /*37cc0*/  STL.64 [R1+0x2cf8], R40 ;  /* 0x002cf82801007387 */ /* 0x0043e80000100a00 */
[----:B-1----:R-:W2:Y:S04]  /*37cd0*/  LDL.LU R40, [R1+0xa10] ;  /* 0x000a100001287983 */ /* 0x002ea80000300800 */
        /* <DEDUP_REMOVED lines=11> */
[----:B0-----:R-:W-:Y:S04]  /*37d90*/  STL.64 [R1+0x2c20], R54 ;  /* 0x002c203601007387 */ /* 0x001fe80000100a00 */
[----:B------:R0:W-:Y:S04]  /*37da0*/  STL.64 [R1+0x2c18], R52 ;  /* 0x002c183401007387 */ /* 0x0001e80000100a00 */
[----:B0-----:R-:W2:Y:S04]  /*37db0*/  LDL.LU R52, [R1+0x940] ;  /* 0x0009400001347983 */ /* 0x001ea80000300800 */
[----:B------:R-:W2:Y:S04]  /*37dc0*/  LDL.LU R53, [R1+0x944] ;  /* 0x0009440001357983 */ /* 0x000ea80000300800 */
[----:B------:R-:W2:Y:S04]  /*37dd0*/  LDL.LU R54, [R1+0x948] ;  /* 0x0009480001367983 */ /* 0x000ea80000300800 */
[----:B------:R-:W2:Y:S04]  /*37de0*/  LDL.LU R55, [R1+0x94c] ;  /* 0x00094c0001377983 */ /* 0x000ea80000300800 */
        /* <DEDUP_REMOVED lines=45> */
[----:B0-----:R-:W3:Y:S04]  /*380c0*/  LDL.LU R48, [R1+0x950] ;  /* 0x0009500001307983 */ /* 0x001ee80000300800 */
[----:B------:R-:W3:Y:S04]  /*380d0*/  LDL.LU R49, [R1+0x954] ;  /* 0x0009540001317983 */ /* 0x000ee80000300800 */
[----:B-1----:R-:W3:Y:S04]  /*380e0*/  LDL.LU R50, [R1+0x958] ;  /* 0x0009580001327983 */ /* 0x002ee80000300800 */
[----:B------:R-:W3:Y:S01]  /*380f0*/  LDL.LU R51, [R1+0x95c] ;  /* 0x00095c0001337983 */ /* 0x000ee20000300800 */
        /* <DEDUP_REMOVED lines=51> */
[C---:B----4-:R-:W-:Y:S08]  /*38430*/  HMMA.16816.F32 R36, R40.reuse, R4, R36 ;  /* 0x000000042824723c */ /* 0x050ff00000001824 */
        /* <DEDUP_REMOVED lines=9> */
[----:B--2---:R-:W-:-:S15]  /*384d0*/  HMMA.16816.F32 R44, R40, R12, R44 ;  /* 0x0000000c282c723c */ /* 0x004fde000000182c */
[----:B------:R-:W-:-:S04]  /*384e0*/  NOP ;  /* 0x0000000000007918 */ /* 0x000fc80000000000 */
        /* <DEDUP_REMOVED lines=8> */
[----:B------:R-:W-:-:S15]  /*38570*/  STL.64 [R1+0x2c40], R26 ;  /* 0x002c401a01007387 */ /* 0x000fde0000100a00 */
[----:B------:R-:W-:Y:S02]  /*38580*/  NOP ;  /* 0x0000000000007918 */ /* 0x000fe40000000000 */
[----:B------:R-:W-:Y:S04]  /*38590*/  STL.64 [R1+0x2d0], R44 ;  /* 0x0002d02c01007387 */ /* 0x000fe80000100a00 */
[----:B------:R-:W-:Y:S04]  /*385a0*/  STL.64 [R1+0x2d8], R46 ;  /* 0x0002d82e01007387 */ /* 0x000fe80000100a00 */
[----:B------:R-:W-:Y:S01]  /*385b0*/  STL.64 [R1+0x2c38], R24 ;  /* 0x002c381801007387 */ /* 0x000fe20000100a00 */
[----:B---3--:R-:W-:-:S15]  /*385c0*/  HMMA.16816.F32 R16, R40, R24, R36 ;  /* 0x000000182810723c */ /* 0x008fde0000001824 */
[----:B------:R-:W-:-:S04]  /*385d0*/  NOP ;  /* 0x0000000000007918 */ /* 0x000fc80000000000 */
[----:B------:R-:W-:Y:S04]  /*385e0*/  STL.64 [R1+0x2c0], R16 ;  /* 0x0002c01001007387 */ /* 0x000fe80000100a00 */
[----:B------:R4:W-:Y:S04]  /*385f0*/  STL.64 [R1+0x2c8], R18 ;  /* 0x0002c81201007387 */ /* 0x0009e80000100a00 */
[----:B------:R-:W2:Y:S01]  /*38600*/  LDL.LU R36, [R1+0x540] ;  /* 0x0005400001247983 */ /* 0x000ea20000300800 */
[----:B----4-:R-:W-:-:S15]  /*38610*/  HMMA.16816.F32 R16, R40, R28, R56 ;  /* 0x0000001c2810723c */ /* 0x010fde0000001838 */
[----:B------:R-:W-:-:S04]  /*38620*/  NOP ;  /* 0x0000000000007918 */ /* 0x000fc80000000000 */
[----:B------:R0:W-:Y:S04]  /*38630*/  STL.64 [R1+0x2b0], R16 ;  /* 0x0002b01001007387 */ /* 0x0001e80000100a00 */
[----:B------:R1:W-:Y:S04]  /*38640*/  STL.64 [R1+0x2b8], R18 ;  /* 0x0002b81201007387 */ /* 0x0003e80000100a00 */
        /* <DEDUP_REMOVED lines=19> */
[----:B0-----:R-:W4:Y:S04]  /*38780*/  LDL.LU R16, [R1+0x490] ;  /* 0x0004900001107983 */ /* 0x001f280000300800 */
[----:B------:R-:W4:Y:S04]  /*38790*/  LDL.LU R17, [R1+0x494] ;  /* 0x0004940001117983 */ /* 0x000f280000300800 */
[----:B-1----:R-:W4:Y:S04]  /*387a0*/  LDL.LU R18, [R1+0x498] ;  /* 0x0004980001127983 */ /* 0x002f280000300800 */
[----:B------:R-:W4:Y:S04]  /*387b0*/  LDL.LU R19, [R1+0x49c] ;  /* 0x00049c0001137983 */ /* 0x000f280000300800 */
[----:B------:R-:W4:Y:S04]  /*387c0*/  LDL.LU R56, [R1+0x440] ;  /* 0x0004400001387983 */ /* 0x000f280000300800 */
[----:B------:R-:W4:Y:S04]  /*387d0*/  LDL.LU R57, [R1+0x444] ;  /* 0x0004440001397983 */ /* 0x000f280000300800 */
[----:B------:R-:W4:Y:S04]  /*387e0*/  LDL.LU R58, [R1+0x448] ;  /* 0x00044800013a7983 */ /* 0x000f280000300800 */
[----:B------:R-:W4:Y:S01]  /*387f0*/  LDL.LU R59, [R1+0x44c] ;  /* 0x00044c00013b7983 */ /* 0x000f220000300800 */
[----:B--2---:R-:W-:Y:S03]  /*38800*/  HMMA.16816.F32 R40, R40, R32, R36 ;  /* 0x000000202828723c */ /* 0x004fe60000001824 */
[----:B---3--:R-:W-:Y:S04]  /*38810*/  STL.64 [R1+0x2c30], R54 ;  /* 0x002c303601007387 */ /* 0x008fe80000100a00 */
[----:B----4-:R0:W-:Y:S04]  /*38820*/  STL.64 [R1+0x2c28], R52 ;  /* 0x002c283401007387 */ /* 0x0101e80000100a00 */
[----:B0-----:R-:W2:Y:S04]  /*38830*/  LDL.LU R52, [R1+0x230] ;  /* 0x0002300001347983 */ /* 0x001ea80000300800 */
[----:B------:R-:W2:Y:S04]  /*38840*/  LDL.LU R53, [R1+0x234] ;  /* 0x0002340001357983 */ /* 0x000ea80000300800 */
[----:B------:R-:W2:Y:S04]  /*38850*/  LDL.LU R54, [R1+0x238] ;  /* 0x0002380001367983 */ /* 0x000ea80000300800 */
[----:B------:R-:W2:Y:S04]  /*38860*/  LDL.LU R55, [R1+0x23c] ;  /* 0x00023c0001377983 */ /* 0x000ea80000300800 */
[----:B------:R-:W3:Y:S04]  /*38870*/  LDL.LU.64 R38, [R1+0x2c60] ;  /* 0x002c600001267983 */ /* 0x000ee80000300a00 */
[----:B------:R-:W3:Y:S04]  /*38880*/  LDL.LU.64 R36, [R1+0x2c58] ;  /* 0x002c580001247983 */ /* 0x000ee80000300a00 */
[----:B------:R0:W-:Y:S04]  /*38890*/  STL.64 [R1+0x110], R40 ;  /* 0x0001102801007387 */ /* 0x0001e80000100a00 */
[----:B------:R1:W-:Y:S04]  /*388a0*/  STL.64 [R1+0x118], R42 ;  /* 0x0001182a01007387 */ /* 0x0003e80000100a00 */
[----:B0-----:R-:W4:Y:S04]  /*388b0*/  LDL.LU R40, [R1+0x480] ;  /* 0x0004800001287983 */ /* 0x001f280000300800 */
[----:B------:R-:W4:Y:S04]  /*388c0*/  LDL.LU R41, [R1+0x484] ;  /* 0x0004840001297983 */ /* 0x000f280000300800 */
[----:B-1----:R-:W4:Y:S04]  /*388d0*/  LDL.LU R42, [R1+0x488] ;  /* 0x00048800012a7983 */ /* 0x002f280000300800 */
[----:B------:R-:W4:Y:S01]  /*388e0*/  LDL.LU R43, [R1+0x48c] ;  /* 0x00048c00012b7983 */ /* 0x000f220000300800 */
[----:B---3--:R-:W-:-:S15]  /*388f0*/  HMMA.16816.F32 R48, R36, R4, R48 ;  /* 0x000000042430723c */ /* 0x008fde0000001830 */
[----:B------:R-:W-:-:S04]  /*38900*/  NOP ;  /* 0x0000000000007918 */ /* 0x000fc80000000000 */
[----:B------:R0:W-:Y:S04]  /*38910*/  STL.64 [R1+0x100], R48 ;  /* 0x0001003001007387 */ /* 0x0001e80000100a00 */
[----:B------:R1:W-:Y:S04]  /*38920*/  STL.64 [R1+0x108], R50 ;  /* 0x0001083201007387 */ /* 0x0003e80000100a00 */
[----:B0-----:R-:W3:Y:S04]  /*38930*/  LDL.LU R48, [R1+0x1d0] ;  /* 0x0001d00001307983 */ /* 0x001ee80000300800 */
[----:B------:R-:W3:Y:S04]  /*38940*/  LDL.LU R49, [R1+0x1d4] ;  /* 0x0001d40001317983 */ /* 0x000ee80000300800 */
[----:B-1----:R-:W2:Y:S04]  /*38950*/  LDL.LU R50, [R1+0x1d8] ;  /* 0x0001d80001327983 */ /* 0x002ea80000300800 */
[----:B------:R-:W2:Y:S01]  /*38960*/  LDL.LU R51, [R1+0x1dc] ;  /* 0x0001dc0001337983 */ /* 0x000ea20000300800 */
[C---:B------:R-:W-:Y:S08]  /*38970*/  HMMA.16816.F32 R44, R36.reuse, R8, R44 ;  /* 0x00000008242c723c */ /* 0x040ff0000000182c */
[C---:B------:R-:W-:Y:S01]  /*38980*/  HMMA.16816.F32 R16, R36.reuse, R12, R16 ;  /* 0x0000000c2410723c */ /* 0x040fe20000001810 */
[----:B--2---:R-:W-:Y:S04]  /*38990*/  STL.64 [R1+0x2c10], R50 ;  /* 0x002c103201007387 */ /* 0x004fe80000100a00 */
[----:B---3--:R0:W-:Y:S04]  /*389a0*/  STL.64 [R1+0x2c08], R48 ;  /* 0x002c083001007387 */ /* 0x0081e80000100a00 */
[----:B0-----:R-:W2:Y:S04]  /*389b0*/  LDL.LU R48, [R1+0x1e0] ;  /* 0x0001e00001307983 */ /* 0x001ea80000300800 */
[----:B------:R-:W2:Y:S04]  /*389c0*/  LDL.LU R49, [R1+0x1e4] ;  /* 0x0001e40001317983 */ /* 0x000ea80000300800 */
[----:B------:R-:W2:Y:S04]  /*389d0*/  LDL.LU R50, [R1+0x1e8] ;  /* 0x0001e80001327983 */ /* 0x000ea80000300800 */
[----:B------:R-:W2:Y:S04]  /*389e0*/  LDL.LU R51, [R1+0x1ec] ;  /* 0x0001ec0001337983 */ /* 0x000ea80000300800 */
        /* <DEDUP_REMOVED lines=9> */
[----:B------:R-:W4:Y:S01]  /*38a80*/  LDL.LU.64 R16, [R1+0x2c48] ;  /* 0x002c480001107983 */ /* 0x000f220000300a00 */
[C---:B------:R-:W-:Y:S08]  /*38a90*/  HMMA.16816.F32 R24, R36.reuse, R20, R24 ;  /* 0x000000142418723c */ /* 0x040ff00000001818 */
[----:B----4-:R-:W-:-:S15]  /*38aa0*/  HMMA.16816.F32 R40, R36, R16, R40 ;  /* 0x000000102428723c */ /* 0x010fde0000001828 */
[----:B------:R-:W-:-:S04]  /*38ab0*/  NOP ;  /* 0x0000000000007918 */ /* 0x000fc80000000000 */
[----:B------:R0:W-:Y:S04]  /*38ac0*/  STL.64 [R1+0xd0], R40 ;  /* 0x0000d02801007387 */ /* 0x0001e80000100a00 */
[----:B------:R1:W-:Y:S04]  /*38ad0*/  STL.64 [R1+0xd8], R42 ;  /* 0x0000d82a01007387 */ /* 0x0003e80000100a00 */
[----:B0-----:R-:W4:Y:S04]  /*38ae0*/  LDL.LU R40, [R1+0x550] ;  /* 0x0005500001287983 */ /* 0x001f280000300800 */
[----:B------:R-:W4:Y:S04]  /*38af0*/  LDL.LU R41, [R1+0x554] ;  /* 0x0005540001297983 */ /* 0x000f280000300800 */
[----:B-1----:R-:W4:Y:S04]  /*38b00*/  LDL.LU R42, [R1+0x558] ;  /* 0x00055800012a7983 */ /* 0x002f280000300800 */
[----:B------:R-:W4:Y:S04]  /*38b10*/  LDL.LU R43, [R1+0x55c] ;  /* 0x00055c00012b7983 */ /* 0x000f280000300800 */
        /* <DEDUP_REMOVED lines=34> */
[----:B0-----:R-:W3:Y:S04]  /*38d40*/  LDL.LU R4, [R1+0x90] ;  /* 0x0000900001047983 */ /* 0x001ee80000300800 */
[----:B------:R-:W3:Y:S04]  /*38d50*/  LDL.LU R5, [R1+0x94] ;  /* 0x0000940001057983 */ /* 0x000ee80000300800 */
[----:B------:R-:W3:Y:S04]  /*38d60*/  LDL.LU R6, [R1+0x98] ;  /* 0x0000980001067983 */ /* 0x000ee80000300800 */
[----:B------:R-:W3:Y:S04]  /*38d70*/  LDL.LU R7, [R1+0x9c] ;  /* 0x00009c0001077983 */ /* 0x000ee80000300800 */
[----:B------:R-:W-:Y:S01]  /*38d80*/  STL.64 [R1+0x2bf0], R10 ;  /* 0x002bf00a01007387 */ /* 0x000fe20000100a00 */
[----:B--2---:R-:W-:-:S15]  /*38d90*/  HMMA.16816.F32 R48, R52, R8, R48 ;  /* 0x000000083430723c */ /* 0x004fde0000001830 */
[----:B------:R-:W-:-:S04]  /*38da0*/  NOP ;  /* 0x0000000000007918 */ /* 0x000fc80000000000 */
[----:B------:R0:W-:Y:S02]  /*38db0*/  STL.64 [R1+0x780], R48 ;  /* 0x0007803001007387 */ /* 0x0001e40000100a00 */
[----:B0-----:R-:W0:Y:S01]  /*38dc0*/  S2R R49, SR_TID.X ;  /* 0x0000000000317919 */ /* 0x001e220000002100 */
[C---:B---3--:R-:W-:Y:S01]  /*38dd0*/  HMMA.16816.F32 R4, R52.reuse, R12, R4 ;  /* 0x0000000c3404723c */ /* 0x048fe20000001804 */
[----:B------:R0:W-:Y:S04]  /*38de0*/  STL.64 [R1+0x788], R50 ;  /* 0x0007883201007387 */ /* 0x0001e80000100a00 */
[----:B------:R-:W-:Y:S04]  /*38df0*/  STL.64 [R1+0x2be8], R8 ;  /* 0x002be80801007387 */ /* 0x000fe80000100a00 */
[----:B------:R-:W-:Y:S10]  /*38e00*/  STL.64 [R1+0x2be0], R14 ;  /* 0x002be00e01007387 */ /* 0x000ff40000100a00 */
[----:B------:R-:W-:Y:S04]  /*38e10*/  STL.64 [R1+0x770], R4 ;  /* 0x0007700401007387 */ /* 0x000fe80000100a00 */
[----:B------:R1:W-:Y:S01]  /*38e20*/  STL.64 [R1+0x778], R6 ;  /* 0x0007780601007387 */ /* 0x0003e20000100a00 */
[----:B0-----:R-:W-:Y:S01]  /*38e30*/  LOP3.LUT R50, R49, 0x7, RZ, 0xc0, !PT ;  /* 0x0000000731327812 */ /* 0x001fe200078ec0ff */
[----:B-1----:R-:W-:Y:S04]  /*38e40*/  HMMA.16816.F32 R4, R52, R16, R36 ;  /* 0x000000103404723c */ /* 0x002fe80000001824 */
[----:B------:R-:W-:-:S02]  /*38e50*/  IMAD R51, R50, 0x210, RZ ;  /* 0x0000021032337824 */ /* 0x000fc400078e02ff */
[----:B------:R-:W-:Y:S02]  /*38e60*/  IMAD R39, R50, 0x210, RZ ;  /* 0x0000021032277824 */ /* 0x000fe400078e02ff */
[----:B------:R-:W0:Y:S01]  /*38e70*/  S2R R50, SR_TID.X ;  /* 0x0000000000327919 */ /* 0x000e220000002100 */
[----:B------:R-:W-:Y:S04]  /*38e80*/  STL.64 [R1+0x2bd8], R12 ;  /* 0x002bd80c01007387 */ /* 0x000fe80000100a00 */
[----:B------:R-:W-:Y:S06]  /*38e90*/  STL.64 [R1+0x2bd0], R18 ;  /* 0x002bd01201007387 */ /* 0x000fec0000100a00 */
[----:B------:R-:W-:Y:S04]  /*38ea0*/  STL.64 [R1+0x760], R4 ;  /* 0x0007600401007387 */ /* 0x000fe80000100a00 */
[----:B------:R1:W-:Y:S01]  /*38eb0*/  STL.64 [R1+0x768], R6 ;  /* 0x0007680601007387 */ /* 0x0003e20000100a00 */
[----:B0-----:R-:W-:-:S02]  /*38ec0*/  IMAD.SHL.U32 R37, R50, 0x2, RZ ;  /* 0x0000000232257824 */ /* 0x001fc400078e00ff */
[----:B------:R-:W-:-:S03]  /*38ed0*/  IMAD.SHL.U32 R38, R50, 0x100, RZ ;  /* 0x0000010032267824 */ /* 0x000fc600078e00ff */
[----:B------:R-:W-:-:S04]  /*38ee0*/  LOP3.LUT R39, R39, 0x10, R37, 0x78, !PT ;  /* 0x0000001027277812 */ /* 0x000fc800078e7825 */
[----:B------:R-:W-:-:S04]  /*38ef0*/  LOP3.LUT R39, R39, 0x1000, R38, 0xf8, !PT ;  /* 0x0000100027277812 */ /* 0x000fc800078ef826 */
[----:B------:R-:W-:Y:S01]  /*38f00*/  LOP3.LUT R39, R39, 0x40, RZ, 0x3c, !PT ;  /* 0x0000004027277812 */ /* 0x000fe200078e3cff */
[C---:B-1----:R-:W-:Y:S04]  /*38f10*/  HMMA.16816.F32 R4, R52.reuse, R20, R44 ;  /* 0x000000143404723c */ /* 0x042fe8000000182c */
[----:B------:R-:W0:Y:S04]  /*38f20*/  LDSM.16.MT88.4 R44, [R39+UR5+0x4000] ;  /* 0x00400005272c783b */ /* 0x000e280008004200 */
[----:B------:R-:W-:Y:S04]  /*38f30*/  STL.64 [R1+0x2bc8], R16 ;  /* 0x002bc81001007387 */ /* 0x000fe80000100a00 */
[----:B------:R-:W-:Y:S04]  /*38f40*/  STL.64 [R1+0x2bc0], R22 ;  /* 0x002bc01601007387 */ /* 0x000fe80000100a00 */
[----:B------:R-:W-:Y:S04]  /*38f50*/  STL.64 [R1+0x2bb8], R20 ;  /* 0x002bb81401007387 */ /* 0x000fe80000100a00 */
[----:B------:R-:W-:Y:S04]  /*38f60*/  STL.64 [R1+0x750], R4 ;  /* 0x0007500401007387 */ /* 0x000fe80000100a00 */
[----:B------:R4:W-:Y:S02]  /*38f70*/  STL.64 [R1+0x758], R6 ;  /* 0x0007580601007387 */ /* 0x0009e40000100a00 */
[C---:B----4-:R-:W-:Y:S02]  /*38f80*/  HMMA.16816.F32 R4, R52.reuse, R24, R40 ;  /* 0x000000183404723c */ /* 0x050fe40000001828 */
[----:B------:R-:W1:Y:S04]  /*38f90*/  LDSM.16.MT88.4 R40, [R39+UR5+0x4080] ;  /* 0x004080052728783b */ /* 0x000e680008004200 */
[----:B------:R-:W2:Y:S04]  /*38fa0*/  LDSM.16.MT88.4 R36, [R39+UR5+0x4100] ;  /* 0x004100052724783b */ /* 0x000ea80008004200 */
[----:B0-----:R-:W-:Y:S04]  /*38fb0*/  STL.64 [R1+0x2b80], R46 ;  /* 0x002b802e01007387 */ /* 0x001fe80000100a00 */
[----:B------:R-:W-:Y:S04]  /*38fc0*/  STL.64 [R1+0x2b78], R44 ;  /* 0x002b782c01007387 */ /* 0x000fe80000100a00 */
[----:B------:R-:W-:Y:S04]  /*38fd0*/  STL.64 [R1+0x2bb0], R26 ;  /* 0x002bb01a01007387 */ /* 0x000fe80000100a00 */
[----:B------:R-:W-:Y:S04]  /*38fe0*/  STL.64 [R1+0x2ba8], R24 ;  /* 0x002ba81801007387 */ /* 0x000fe80000100a00 */
[----:B------:R-:W-:Y:S04]  /*38ff0*/  STL.64 [R1+0x740], R4 ;  /* 0x0007400401007387 */ /* 0x000fe80000100a00 */
[----:B------:R0:W-:Y:S02]  /*39000*/  STL.64 [R1+0x748], R6 ;  /* 0x0007480601007387 */ /* 0x0001e40000100a00 */
[C---:B0-----:R-:W-:Y:S02]  /*39010*/  HMMA.16816.F32 R4, R52.reuse, R28, R56 ;  /* 0x0000001c3404723c */ /* 0x041fe40000001838 */
[----:B-1----:R-:W-:Y:S04]  /*39020*/  STL.64 [R1+0x2b40], R42 ;  /* 0x002b402a01007387 */ /* 0x002fe80000100a00 */
[----:B------:R-:W-:Y:S04]  /*39030*/  STL.64 [R1+0x2b38], R40 ;  /* 0x002b382801007387 */ /* 0x000fe80000100a00 */
[----:B------:R-:W-:Y:S04]  /*39040*/  STL.64 [R1+0x2ba0], R30 ;  /* 0x002ba01e01007387 */ /* 0x000fe80000100a00 */
[----:B------:R-:W-:Y:S05]  /*39050*/  STL.64 [R1+0x2b98], R28 ;  /* 0x002b981c01007387 */ /* 0x000fea0000100a00 */
[----:B------:R-:W-:Y:S04]  /*39060*/  STL.64 [R1+0x730], R4 ;  /* 0x0007300401007387 */ /* 0x000fe80000100a00 */
[----:B------:R-:W-:Y:S04]  /*39070*/  STL.64 [R1+0x738], R6 ;  /* 0x0007380601007387 */ /* 0x000fe80000100a00 */
[----:B------:R-:W3:Y:S04]  /*39080*/  LDL.LU R56, [R1+0x660] ;  /* 0x0006600001387983 */ /* 0x000ee80000300800 */
[----:B------:R-:W3:Y:S04]  /*39090*/  LDL.LU R57, [R1+0x664] ;  /* 0x0006640001397983 */ /* 0x000ee80000300800 */
[----:B------:R-:W4:Y:S04]  /*390a0*/  LDL.LU R58, [R1+0x668] ;  /* 0x00066800013a7983 */ /* 0x000f280000300800 */
[----:B------:R-:W4:Y:S04]  /*390b0*/  LDL.LU R59, [R1+0x66c] ;  /* 0x00066c00013b7983 */ /* 0x000f280000300800 */
[----:B----4-:R-:W-:Y:S04]  /*390c0*/  STL.64 [R1+0x2b50], R58 ;  /* 0x002b503a01007387 */ /* 0x010fe80000100a00 */
[----:B---3--:R0:W-:Y:S04]  /*390d0*/  STL.64 [R1+0x2b48], R56 ;  /* 0x002b483801007387 */ /* 0x0081e80000100a00 */
[----:B0-----:R-:W3:Y:S04]  /*390e0*/  LDL.LU R56, [R1+0xb30] ;  /* 0x000b300001387983 */ /* 0x001ee80000300800 */
        /* <DEDUP_REMOVED lines=47> */
[----:B----4-:R-:W-:Y:S04]  /*393e0*/  STL.64 [R1+0x2b70], R58 ;  /* 0x002b703a01007387 */ /* 0x010fe80000100a00 */
[----:B---3--:R0:W-:Y:S04]  /*393f0*/  STL.64 [R1+0x2b68], R56 ;  /* 0x002b683801007387 */ /* 0x0081e80000100a00 */
[----:B0-----:R-:W3:Y:S04]  /*39400*/  LDL.LU R56, [R1+0xb50] ;  /* 0x000b500001387983 */ /* 0x001ee80000300800 */
[----:B------:R-:W3:Y:S04]  /*39410*/  LDL.LU R57, [R1+0xb54] ;  /* 0x000b540001397983 */ /* 0x000ee80000300800 */
[----:B------:R-:W3:Y:S04]  /*39420*/  LDL.LU R58, [R1+0xb58] ;  /* 0x000b5800013a7983 */ /* 0x000ee80000300800 */
[----:B------:R-:W3:Y:S04]  /*39430*/  LDL.LU R59, [R1+0xb5c] ;  /* 0x000b5c00013b7983 */ /* 0x000ee80000300800 */
[----:B------:R-:W4:Y:S04]  /*39440*/  LDL.LU R40, [R1+0xb20] ;  /* 0x000b200001287983 */ /* 0x000f280000300800 */
[----:B------:R-:W4:Y:S04]  /*39450*/  LDL.LU R41, [R1+0xb24] ;  /* 0x000b240001297983 */ /* 0x000f280000300800 */
[----:B------:R-:W4:Y:S04]  /*39460*/  LDL.LU R42, [R1+0xb28] ;  /* 0x000b2800012a7983 */ /* 0x000f280000300800 */
[----:B------:R-:W4:Y:S04]  /*39470*/  LDL.LU R43, [R1+0xb2c] ;  /* 0x000b2c00012b7983 */ /* 0x000f280000300800 */
[----:B------:R-:W-:Y:S04]  /*39480*/  STL.64 [R1+0x2ae0], R38 ;  /* 0x002ae02601007387 */ /* 0x000fe80000100a00 */
[----:B------:R0:W-:Y:S04]  /*39490*/  STL.64 [R1+0x2ad8], R36 ;  /* 0x002ad82401007387 */ /* 0x0001e80000100a00 */
[----:B0-----:R-:W3:Y:S04]  /*394a0*/  LDL.LU R36, [R1+0x2a0] ;  /* 0x0002a00001247983 */ /* 0x001ee80000300800 */
[----:B------:R-:W3:Y:S04]  /*394b0*/  LDL.LU R37, [R1+0x2a4] ;  /* 0x0002a40001257983 */ /* 0x000ee80000300800 */
[----:B------:R-:W3:Y:S04]  /*394c0*/  LDL.LU R38, [R1+0x2a8] ;  /* 0x0002a80001267983 */ /* 0x000ee80000300800 */
[----:B------:R-:W3:Y:S01]  /*394d0*/  LDL.LU R39, [R1+0x2ac] ;  /* 0x0002ac0001277983 */ /* 0x000ee20000300800 */
[----:B------:R-:W-:Y:S01]  /*394e0*/  IMAD.SHL.U32 R48, R49, 0x2, RZ ;  /* 0x0000000231307824 */ /* 0x000fe200078e00ff */
[----:B--2---:R-:W-:Y:S02]  /*394f0*/  HMMA.16816.F32 R52, R52, R32, R4 ;  /* 0x000000203434723c */ /* 0x004fe40000001804 */
[----:B------:R-:W2:Y:S04]  /*39500*/  LDL.LU.64 R6, [R1+0x2c00] ;  /* 0x002c000001067983 */ /* 0x000ea80000300a00 */
[----:B------:R-:W2:-:S13]  /*39510*/  LDL.LU.64 R4, [R1+0x2bf8] ;  /* 0x002bf80001047983 */ /* 0x000e9a0000300a00 */
[----:B------:R-:W-:Y:S04]  /*39520*/  STL.64 [R1+0x580], R52 ;  /* 0x0005803401007387 */ /* 0x000fe80000100a00 */
[----:B------:R0:W-:Y:S02]  /*39530*/  STL.64 [R1+0x588], R54 ;  /* 0x0005883601007387 */ /* 0x0001e40000100a00 */
[----:B0-----:R-:W0:Y:S01]  /*39540*/  S2R R55, SR_TID.X ;  /* 0x0000000000377919 */ /* 0x001e220000002100 */
[----:B------:R-:W1:Y:S01]  /*39550*/  S2R R54, SR_TID.X ;  /* 0x0000000000367919 */ /* 0x000e620000002100 */
[----:B------:R-:W-:Y:S01]  /*39560*/  IMAD.SHL.U32 R49, R49, 0x100, RZ ;  /* 0x0000010031317824 */ /* 0x000fe200078e00ff */
[----:B------:R-:W-:-:S04]  /*39570*/  LOP3.LUT R51, R51, 0x10, R48, 0x78, !PT ;  /* 0x0000001033337812 */ /* 0x000fc800078e7830 */
[----:B------:R-:W-:-:S04]  /*39580*/  LOP3.LUT R51, R51, 0x1000, R49, 0xf8, !PT ;  /* 0x0000100033337812 */ /* 0x000fc800078ef831 */
[----:B------:R-:W-:-:S06]  /*39590*/  LOP3.LUT R51, R51, 0x20, RZ, 0x3c, !PT ;  /* 0x0000002033337812 */ /* 0x000fcc00078e3cff */
[----:B------:R-:W-:Y:S01]  /*395a0*/  LDSM.16.MT88.4 R48, [R51+UR5+0x4180] ;  /* 0x004180053330783b */ /* 0x000fe20008004200 */
[----:B0-----:R-:W-:Y:S01]  /*395b0*/  LOP3.LUT R55, R55, 0x7, RZ, 0xc0, !PT ;  /* 0x0000000737377812 */ /* 0x001fe200078ec0ff */
[----:B-1----:R-:W-:-:S04]  /*395c0*/  IMAD.SHL.U32 R53, R54, 0x2, RZ ;  /* 0x0000000236357824 */ /* 0x002fc800078e00ff */
[----:B------:R-:W-:Y:S02]  /*395d0*/  IMAD R55, R55, 0x210, RZ ;  /* 0x0000021037377824 */ /* 0x000fe400078e02ff */
[----:B------:R-:W-:-:S03]  /*395e0*/  IMAD.SHL.U32 R54, R54, 0x100, RZ ;  /* 0x0000010036367824 */ /* 0x000fc600078e00ff */
[----:B------:R-:W-:-:S04]  /*395f0*/  LOP3.LUT R55, R55, 0x10, R53, 0x78, !PT ;  /* 0x0000001037377812 */ /* 0x000fc800078e7835 */
[----:B------:R-:W-:-:S04]  /*39600*/  LOP3.LUT R55, R55, 0x1000, R54, 0xf8, !PT ;  /* 0x0000100037377812 */ /* 0x000fc800078ef836 */
[----:B------:R-:W-:-:S06]  /*39610*/  LOP3.LUT R55, R55, 0x40, RZ, 0x3c, !PT ;  /* 0x0000004037377812 */ /* 0x000fcc00078e3cff */
[----:B------:R-:W0:Y:S04]  /*39620*/  LDSM.16.MT88.4 R52, [R55+UR5+0x4180] ;  /* 0x004180053734783b */ /* 0x000e280008004200 */
[----:B0-----:R-:W-:Y:S04]  /*39630*/  STL.64 [R1+0x2a80], R54 ;  /* 0x002a803601007387 */ /* 0x001fe80000100a00 */
[----:B------:R0:W-:Y:S04]  /*39640*/  STL.64 [R1+0x2a78], R52 ;  /* 0x002a783401007387 */ /* 0x0001e80000100a00 */
[----:B0-----:R-:W3:Y:S04]  /*39650*/  LDL.LU R52, [R1+0xaf0] ;  /* 0x000af00001347983 */ /* 0x001ee80000300800 */
[----:B------:R-:W3:Y:S04]  /*39660*/  LDL.LU R53, [R1+0xaf4] ;  /* 0x000af40001357983 */ /* 0x000ee80000300800 */
[----:B------:R-:W3:Y:S04]  /*39670*/  LDL.LU R54, [R1+0xaf8] ;  /* 0x000af80001367983 */ /* 0x000ee80000300800 */
        /* <DEDUP_REMOVED lines=44> */
[----:B------:R-:W3:Y:S04]  /*39940*/  LDL.LU.64 R46, [R1+0x2b80] ;  /* 0x002b8000012e7983 */ /* 0x000ee80000300a00 */
[----:B------:R-:W3:-:S13]  /*39950*/  LDL.LU.64 R44, [R1+0x2b78] ;  /* 0x002b7800012c7983 */ /* 0x000eda0000300a00 */
[----:B------:R0:W-:Y:S04]  /*39960*/  STL.64 [R1+0x330], R48 ;  /* 0x0003303001007387 */ /* 0x0001e80000100a00 */
[----:B------:R1:W-:Y:S04]  /*39970*/  STL.64 [R1+0x338], R50 ;  /* 0x0003383201007387 */ /* 0x0003e80000100a00 */
[----:B0-----:R-:W2:Y:S04]  /*39980*/  LDL.LU R48, [R1+0xb00] ;  /* 0x000b000001307983 */ /* 0x001ea80000300800 */
[----:B------:R-:W2:Y:S04]  /*39990*/  LDL.LU R49, [R1+0xb04] ;  /* 0x000b040001317983 */ /* 0x000ea80000300800 */
[----:B-1----:R-:W2:Y:S04]  /*399a0*/  LDL.LU R50, [R1+0xb08] ;  /* 0x000b080001327983 */ /* 0x002ea80000300800 */
[----:B------:R-:W2:Y:S01]  /*399b0*/  LDL.LU R51, [R1+0xb0c] ;  /* 0x000b0c0001337983 */ /* 0x000ea20000300800 */
        /* <DEDUP_REMOVED lines=12> */
[C---:B----4-:R-:W-:Y:S08]  /*39a80*/  HMMA.16816.F32 R40, R44.reuse, R16, R40 ;  /* 0x000000102c28723c */ /* 0x050ff00000001828 */
[----:B---3--:R-:W-:-:S15]  /*39a90*/  HMMA.16816.F32 R56, R44, R12, R56 ;  /* 0x0000000c2c38723c */ /* 0x008fde0000001838 */
[----:B------:R-:W-:-:S04]  /*39aa0*/  NOP ;  /* 0x0000000000007918 */ /* 0x000fc80000000000 */
[----:B------:R-:W-:Y:S04]  /*39ab0*/  STL.64 [R1+0x4a0], R56 ;  /* 0x0004a03801007387 */ /* 0x000fe80000100a00 */
[----:B------:R0:W-:Y:S04]  /*39ac0*/  STL.64 [R1+0x4a8], R58 ;  /* 0x0004a83a01007387 */ /* 0x0001e80000100a00 */
[----:B0-----:R-:W3:Y:S04]  /*39ad0*/  LDL.LU.64 R58, [R1+0x2b50] ;  /* 0x002b5000013a7983 */ /* 0x001ee80000300a00 */
[----:B------:R-:W3:Y:S04]  /*39ae0*/  LDL.LU.64 R56, [R1+0x2b48] ;  /* 0x002b480001387983 */ /* 0x000ee80000300a00 */
[----:B------:R-:W-:Y:S04]  /*39af0*/  STL.64 [R1+0x2b30], R14 ;  /* 0x002b300e01007387 */ /* 0x000fe80000100a00 */
[----:B------:R0:W-:Y:S04]  /*39b00*/  STL.64 [R1+0x2b28], R12 ;  /* 0x002b280c01007387 */ /* 0x0001e80000100a00 */
[----:B0-----:R-:W4:Y:S04]  /*39b10*/  LDL.LU R12, [R1+0xb10] ;  /* 0x000b1000010c7983 */ /* 0x001f280000300800 */
[----:B------:R-:W4:Y:S04]  /*39b20*/  LDL.LU R13, [R1+0xb14] ;  /* 0x000b1400010d7983 */ /* 0x000f280000300800 */
[----:B------:R-:W4:Y:S04]  /*39b30*/  LDL.LU R14, [R1+0xb18] ;  /* 0x000b1800010e7983 */ /* 0x000f280000300800 */
[----:B------:R-:W4:Y:S04]  /*39b40*/  LDL.LU R15, [R1+0xb1c] ;  /* 0x000b1c00010f7983 */ /* 0x000f280000300800 */
[----:B------:R-:W-:Y:S04]  /*39b50*/  STL.64 [R1+0x490], R40 ;  /* 0x0004902801007387 */ /* 0x000fe80000100a00 */
[----:B------:R0:W-:Y:S04]  /*39b60*/  STL.64 [R1+0x498], R42 ;  /* 0x0004982a01007387 */ /* 0x0001e80000100a00 */
[----:B0-----:R-:W3:Y:S04]  /*39b70*/  LDL.LU.64 R42, [R1+0x2b40] ;  /* 0x002b4000012a7983 */ /* 0x001ee80000300a00 */
[----:B------:R-:W3:Y:S04]  /*39b80*/  LDL.LU.64 R40, [R1+0x2b38] ;  /* 0x002b380001287983 */ /* 0x000ee80000300a00 */
[----:B------:R-:W-:Y:S04]  /*39b90*/  STL.64 [R1+0x2b20], R18 ;  /* 0x002b201201007387 */ /* 0x000fe80000100a00 */
[----:B------:R0:W-:Y:S04]  /*39ba0*/  STL.64 [R1+0x2b18], R16 ;  /* 0x002b181001007387 */ /* 0x0001e80000100a00 */
[----:B------:R-:W-:Y:S04]  /*39bb0*/  STL.64 [R1+0x2b10], R22 ;  /* 0x002b101601007387 */ /* 0x000fe80000100a00 */
[----:B------:R-:W-:Y:S01]  /*39bc0*/  STL.64 [R1+0x2b08], R20 ;  /* 0x002b081401007387 */ /* 0x000fe20000100a00 */
[C---:B0-----:R-:W-:Y:S08]  /*39bd0*/  HMMA.16816.F32 R16, R44.reuse, R32, R36 ;  /* 0x000000202c10723c */ /* 0x041ff00000001824 */
[----:B----4-:R-:W-:-:S15]  /*39be0*/  HMMA.16816.F32 R12, R44, R20, R12 ;  /* 0x000000142c0c723c */ /* 0x010fde000000180c */
[----:B------:R-:W-:-:S04]  /*39bf0*/  NOP ;  /* 0x0000000000007918 */ /* 0x000fc80000000000 */
[----:B------:R-:W-:Y:S04]  /*39c00*/  STL.64 [R1+0x480], R12 ;  /* 0x0004800c01007387 */ /* 0x000fe80000100a00 */
[----:B------:R2:W-:Y:S02]  /*39c10*/  STL.64 [R1+0x488], R14 ;  /* 0x0004880e01007387 */ /* 0x0005e40000100a00 */
[----:B--2---:R-:W-:Y:S02]  /*39c20*/  HMMA.16816.F32 R12, R44, R24, R48 ;  /* 0x000000182c0c723c */ /* 0x004fe40000001830 */
        /* <DEDUP_REMOVED lines=8> */
[----:B------:R3:W-:Y:S04]  /*39cb0*/  STL.64 [R1+0x468], R14 ;  /* 0x0004680e01007387 */ /* 0x0007e80000100a00 */
[----:B------:R-:W2:Y:S01]  /*39cc0*/  LDL.LU R52, [R1+0x1c0] ;  /* 0x0001c00001347983 */ /* 0x000ea20000300800 */
[----:B---3--:R-:W-:Y:S03]  /*39cd0*/  HMMA.16816.F32 R12, R40, R4, R56 ;  /* 0x00000004280c723c */ /* 0x008fe60000001838 */
[----:B------:R-:W-:Y:S04]  /*39ce0*/  STL.64 [R1+0x2a0], R16 ;  /* 0x0002a01001007387 */ /* 0x000fe80000100a00 */
[----:B------:R-:W-:-:S12]  /*39cf0*/  STL.64 [R1+0x2a8], R18 ;  /* 0x0002a81201007387 */ /* 0x000fd80000100a00 */
        /* <DEDUP_REMOVED lines=55> */
[----:B0-----:R-:W2:Y:S04]  /*3a070*/  LDL.LU R52, [R1+0x200] ;  /* 0x0002000001347983 */ /* 0x001ea80000300800 */
[----:B------:R-:W2:Y:S04]  /*3a080*/  LDL.LU R53, [R1+0x204] ;  /* 0x0002040001357983 */ /* 0x000ea80000300800 */
[----:B------:R-:W3:Y:S04]  /*3a090*/  LDL.LU R54, [R1+0x208] ;  /* 0x0002080001367983 */ /* 0x000ee80000300800 */
[----:B------:R-:W3:Y:S01]  /*3a0a0*/  LDL.LU R55, [R1+0x20c] ;  /* 0x00020c0001377983 */ /* 0x000ee20000300800 */
[C---:B----4-:R-:W-:Y:S03]  /*3a0b0*/  HMMA.16816.F32 R12, R40.reuse, R8, R12 ;  /* 0x00000008280c723c */ /* 0x050fe6000000180c */
        /* <DEDUP_REMOVED lines=46> */
[----:B------:R-:W-:Y:S03]  /*3a3a0*/  HMMA.16816.F32 R48, R40, R32, R48 ;  /* 0x000000202830723c */ /* 0x000fe60000001830 */
[----:B------:R-:W3:-:S15]  /*3a3b0*/  LDL.LU R40, [R1+0x1b0] ;  /* 0x0001b00001287983 */ /* 0x000ede0000300800 */
[----:B------:R-:W-:Y:S01]  /*3a3c0*/  NOP ;  /* 0x0000000000007918 */ /* 0x000fe20000000000 */
[----:B------:R0:W-:Y:S04]  /*3a3d0*/  STL.64 [R1+0xc0], R48 ;  /* 0x0000c03001007387 */ /* 0x0001e80000100a00 */
[----:B------:R1:W-:Y:S04]  /*3a3e0*/  STL.64 [R1+0xc8], R50 ;  /* 0x0000c83201007387 */ /* 0x0003e80000100a00 */
[----:B------:R-:W3:Y:S04]  /*3a3f0*/  LDL.LU R41, [R1+0x1b4] ;  /* 0x0001b40001297983 */ /* 0x000ee80000300800 */
[----:B------:R-:W3:Y:S04]  /*3a400*/  LDL.LU R42, [R1+0x1b8] ;  /* 0x0001b800012a7983 */ /* 0x000ee80000300800 */
[----:B------:R-:W3:Y:S04]  /*3a410*/  LDL.LU R43, [R1+0x1bc] ;  /* 0x0001bc00012b7983 */ /* 0x000ee80000300800 */
[----:B0-----:R-:W3:Y:S04]  /*3a420*/  LDL.LU R48, [R1+0x70] ;  /* 0x0000700001307983 */ /* 0x001ee80000300800 */
[----:B------:R-:W3:Y:S04]  /*3a430*/  LDL.LU R49, [R1+0x74] ;  /* 0x0000740001317983 */ /* 0x000ee80000300800 */
[----:B-1----:R-:W3:Y:S04]  /*3a440*/  LDL.LU R50, [R1+0x78] ;  /* 0x0000780001327983 */ /* 0x002ee80000300800 */
[----:B------:R-:W3:Y:S01]  /*3a450*/  LDL.LU R51, [R1+0x7c] ;  /* 0x00007c0001337983 */ /* 0x000ee20000300800 */
[C---:B--2---:R-:W-:Y:S08]  /*3a460*/  HMMA.16816.F32 R44, R36.reuse, R4, R44 ;  /* 0x00000004242c723c */ /* 0x044ff0000000182c */
[C---:B------:R-:W-:Y:S08]  /*3a470*/  HMMA.16816.F32 R56, R36.reuse, R8, R56 ;  /* 0x000000082438723c */ /* 0x040ff00000001838 */
[C---:B------:R-:W-:Y:S03]  /*3a480*/  HMMA.16816.F32 R52, R36.reuse, R12, R52 ;  /* 0x0000000c2434723c */ /* 0x040fe60000001834 */
[----:B------:R0:W-:Y:S04]  /*3a490*/  STL.64 [R1+0xb0], R44 ;  /* 0x0000b02c01007387 */ /* 0x0001e80000100a00 */
[----:B------:R1:W-:Y:S04]  /*3a4a0*/  STL.64 [R1+0xb8], R46 ;  /* 0x0000b82e01007387 */ /* 0x0003e80000100a00 */
[----:B0-----:R-:W2:Y:S04]  /*3a4b0*/  LDL.LU R44, [R1+0x210] ;  /* 0x00021000012c7983 */ /* 0x001ea80000300800 */
[----:B------:R0:W-:Y:S04]  /*3a4c0*/  STL.64 [R1+0xa0], R56 ;  /* 0x0000a03801007387 */ /* 0x0001e80000100a00 */
[----:B------:R0:W-:Y:S04]  /*3a4d0*/  STL.64 [R1+0xa8], R58 ;  /* 0x0000a83a01007387 */ /* 0x0001e80000100a00 */
[----:B------:R-:W2:Y:S04]  /*3a4e0*/  LDL.LU R45, [R1+0x214] ;  /* 0x00021400012d7983 */ /* 0x000ea80000300800 */
[----:B-1----:R-:W2:Y:S04]  /*3a4f0*/  LDL.LU R46, [R1+0x218] ;  /* 0x00021800012e7983 */ /* 0x002ea80000300800 */
[----:B------:R-:W2:Y:S04]  /*3a500*/  LDL.LU R47, [R1+0x21c] ;  /* 0x00021c00012f7983 */ /* 0x000ea80000300800 */
        /* <DEDUP_REMOVED lines=43> */
[----:B0-----:R-:W2:Y:S04]  /*3a7c0*/  LDL.LU R32, [R1+0x1a0] ;  /* 0x0001a00001207983 */ /* 0x001ea80000300800 */
[----:B------:R-:W2:Y:S04]  /*3a7d0*/  LDL.LU R33, [R1+0x1a4] ;  /* 0x0001a40001217983 */ /* 0x000ea80000300800 */
[----:B------:R-:W2:Y:S04]  /*3a7e0*/  LDL.LU R34, [R1+0x1a8] ;  /* 0x0001a80001227983 */ /* 0x000ea80000300800 */
[----:B------:R-:W2:Y:S04]  /*3a7f0*/  LDL.LU R35, [R1+0x1ac] ;  /* 0x0001ac0001237983 */ /* 0x000ea80000300800 */
[----:B------:R-:W-:Y:S01]  /*3a800*/  STL.64 [R1+0x2a60], R6 ;  /* 0x002a600601007387 */ /* 0x000fe20000100a00 */
[----:B---3--:R-:W-:-:S15]  /*3a810*/  HMMA.16816.F32 R40, R52, R4, R40 ;  /* 0x000000043428723c */ /* 0x008fde0000001828 */
[----:B------:R-:W-:-:S04]  /*3a820*/  NOP ;  /* 0x0000000000007918 */ /* 0x000fc80000000000 */
[----:B------:R-:W-:Y:S04]  /*3a830*/  STL.64 [R1+0x720], R40 ;  /* 0x0007202801007387 */ /* 0x000fe80000100a00 */
[----:B------:R-:W-:Y:S04]  /*3a840*/  STL.64 [R1+0x728], R42 ;  /* 0x0007282a01007387 */ /* 0x000fe80000100a00 */
[----:B------:R2:W-:Y:S04]  /*3a850*/  STL.64 [R1+0x2a58], R4 ;  /* 0x002a580401007387 */ /* 0x0005e80000100a00 */
[----:B------:R-:W-:Y:S01]  /*3a860*/  STL.64 [R1+0x2a50], R10 ;  /* 0x002a500a01007387 */ /* 0x000fe20000100a00 */
[----:B--2---:R-:W-:-:S15]  /*3a870*/  HMMA.16816.F32 R4, R52, R8, R32 ;  /* 0x000000083404723c */ /* 0x004fde0000001820 */
[----:B------:R-:W-:-:S04]  /*3a880*/  NOP ;  /* 0x0000000000007918 */ /* 0x000fc80000000000 */
[----:B------:R-:W-:Y:S04]  /*3a890*/  STL.64 [R1+0x710], R4 ;  /* 0x0007100401007387 */ /* 0x000fe80000100a00 */
[----:B------:R0:W-:Y:S02]  /*3a8a0*/  STL.64 [R1+0x718], R6 ;  /* 0x0007180601007387 */ /* 0x0001e40000100a00 */
[----:B0-----:R-:W-:Y:S02]  /*3a8b0*/  HMMA.16816.F32 R4, R52, R12, R36 ;  /* 0x0000000c3404723c */ /* 0x001fe40000001824 */
[----:B------:R-:W-:-:S15]  /*3a8c0*/  STL.64 [R1+0x2a48], R8 ;  /* 0x002a480801007387 */ /* 0x000fde0000100a00 */
[----:B------:R-:W-:Y:S02]  /*3a8d0*/  NOP ;  /* 0x0000000000007918 */ /* 0x000fe40000000000 */
[----:B------:R-:W-:Y:S04]  /*3a8e0*/  STL.64 [R1+0x700], R4 ;  /* 0x0007000401007387 */ /* 0x000fe80000100a00 */
[----:B------:R0:W-:Y:S02]  /*3a8f0*/  STL.64 [R1+0x708], R6 ;  /* 0x0007080601007387 */ /* 0x0001e40000100a00 */
[C---:B0-----:R-:W-:Y:S02]  /*3a900*/  HMMA.16816.F32 R4, R52.reuse, R16, R48 ;  /* 0x000000103404723c */ /* 0x041fe40000001830 */
[----:B------:R-:W-:Y:S04]  /*3a910*/  STL.64 [R1+0x2a40], R14 ;  /* 0x002a400e01007387 */ /* 0x000fe80000100a00 */
[----:B------:R-:W-:Y:S04]  /*3a920*/  STL.64 [R1+0x2a38], R12 ;  /* 0x002a380c01007387 */ /* 0x000fe80000100a00 */
[----:B------:R-:W2:Y:S09]  /*3a930*/  LDL.LU R32, [R1+0x9a0] ;  /* 0x0009a00001207983 */ /* 0x000eb20000300800 */
[----:B------:R-:W-:Y:S04]  /*3a940*/  STL.64 [R1+0x6f0], R4 ;  /* 0x0006f00401007387 */ /* 0x000fe80000100a00 */
[----:B------:R0:W-:Y:S04]  /*3a950*/  STL.64 [R1+0x6f8], R6 ;  /* 0x0006f80601007387 */ /* 0x0001e80000100a00 */
[----:B------:R-:W2:Y:S04]  /*3a960*/  LDL.LU R33, [R1+0x9a4] ;  /* 0x0009a40001217983 */ /* 0x000ea80000300800 */
[----:B------:R-:W2:Y:S04]  /*3a970*/  LDL.LU R34, [R1+0x9a8] ;  /* 0x0009a80001227983 */ /* 0x000ea80000300800 */
[----:B------:R-:W2:Y:S01]  /*3a980*/  LDL.LU R35, [R1+0x9ac] ;  /* 0x0009ac0001237983 */ /* 0x000ea20000300800 */
[----:B------:R-:W1:Y:S01]  /*3a990*/  S2R R43, SR_TID.X ;  /* 0x00000000002b7919 */ /* 0x000e620000002100 */
[C---:B------:R-:W-:Y:S08]  /*3a9a0*/  HMMA.16816.F32 R8, R52.reuse, R24, R56 ;  /* 0x000000183408723c */ /* 0x040ff00000001838 */
[----:B0-----:R-:W-:Y:S01]  /*3a9b0*/  HMMA.16816.F32 R4, R52, R20, R44 ;  /* 0x000000143404723c */ /* 0x001fe2000000182c */
[C---:B-1----:R-:W-:Y:S01]  /*3a9c0*/  LOP3.LUT R42, R43.reuse, 0x7, RZ, 0xc0, !PT ;  /* 0x000000072b2a7812 */ /* 0x042fe200078ec0ff */
[----:B------:R-:W-:-:S04]  /*3a9d0*/  IMAD.SHL.U32 R41, R43, 0x2, RZ ;  /* 0x000000022b297824 */ /* 0x000fc800078e00ff */
[----:B------:R-:W-:Y:S02]  /*3a9e0*/  IMAD R42, R42, 0x210, RZ ;  /* 0x000002102a2a7824 */ /* 0x000fe400078e02ff */
[----:B------:R-:W-:-:S03]  /*3a9f0*/  IMAD.SHL.U32 R43, R43, 0x100, RZ ;  /* 0x000001002b2b7824 */ /* 0x000fc600078e00ff */
[----:B------:R-:W-:-:S04]  /*3aa00*/  LOP3.LUT R39, R42, 0x10, R41, 0x78, !PT ;  /* 0x000000102a277812 */ /* 0x000fc800078e7829 */
[----:B------:R-:W-:-:S04]  /*3aa10*/  LOP3.LUT R39, R39, 0x1000, R43, 0xf8, !PT ;  /* 0x0000100027277812 */ /* 0x000fc800078ef82b */
[----:B------:R-:W-:-:S05]  /*3aa20*/  LOP3.LUT R39, R39, 0x60, RZ, 0x3c, !PT ;  /* 0x0000006027277812 */ /* 0x000fca00078e3cff */
[----:B------:R-:W0:Y:S04]  /*3aa30*/  LDSM.16.MT88.4 R40, [R39+UR5+0x4100] ;  /* 0x004100052728783b */ /* 0x000e280008004200 */
[----:B----4-:R-:W-:Y:S04]  /*3aa40*/  STL.64 [R1+0x2a30], R18 ;  /* 0x002a301201007387 */ /* 0x010fe80000100a00 */
[----:B------:R-:W-:Y:S04]  /*3aa50*/  STL.64 [R1+0x2a28], R16 ;  /* 0x002a281001007387 */ /* 0x000fe80000100a00 */
[----:B------:R1:W-:Y:S04]  /*3aa60*/  STL.64 [R1+0x6e0], R4 ;  /* 0x0006e00401007387 */ /* 0x0003e80000100a00 */
[----:B------:R3:W-:Y:S04]  /*3aa70*/  STL.64 [R1+0x6e8], R6 ;  /* 0x0006e80601007387 */ /* 0x0007e80000100a00 */
[----:B------:R-:W-:Y:S04]  /*3aa80*/  LDSM.16.MT88.4 R48, [R39+UR5+0x4000] ;  /* 0x004000052730783b */ /* 0x000fe80008004200 */
[----:B------:R-:W-:Y:S04]  /*3aa90*/  LDSM.16.MT88.4 R44, [R39+UR5+0x4080] ;  /* 0x00408005272c783b */ /* 0x000fe80008004200 */
[----:B------:R-:W4:Y:S04]  /*3aaa0*/  LDSM.16.MT88.4 R36, [R39+UR5+0x4180] ;  /* 0x004180052724783b */ /* 0x000f280008004200 */
[----:B-1----:R-:W4:Y:S04]  /*3aab0*/  LDL.LU R4, [R1+0x990] ;  /* 0x0009900001047983 */ /* 0x002f280000300800 */
[----:B------:R1:W-:Y:S04]  /*3aac0*/  STL.64 [R1+0x6d0], R8 ;  /* 0x0006d00801007387 */ /* 0x0003e80000100a00 */
[----:B------:R0:W-:Y:S04]  /*3aad0*/  STL.64 [R1+0x6d8], R10 ;  /* 0x0006d80a01007387 */ /* 0x0001e80000100a00 */
[----:B------:R-:W4:Y:S04]  /*3aae0*/  LDL.LU R5, [R1+0x994] ;  /* 0x0009940001057983 */ /* 0x000f280000300800 */
[----:B---3--:R-:W3:Y:S04]  /*3aaf0*/  LDL.LU R6, [R1+0x998] ;  /* 0x0009980001067983 */ /* 0x008ee80000300800 */
[----:B------:R-:W3:Y:S04]  /*3ab00*/  LDL.LU R7, [R1+0x99c] ;  /* 0x00099c0001077983 */ /* 0x000ee80000300800 */
[----:B------:R-:W3:Y:S04]  /*3ab10*/  LDL.LU R12, [R1+0xca0] ;  /* 0x000ca000010c7983 */ /* 0x000ee80000300800 */
[----:B------:R-:W3:Y:S04]  /*3ab20*/  LDL.LU R13, [R1+0xca4] ;  /* 0x000ca400010d7983 */ /* 0x000ee80000300800 */
[----:B------:R-:W3:Y:S04]  /*3ab30*/  LDL.LU R14, [R1+0xca8] ;  /* 0x000ca800010e7983 */ /* 0x000ee80000300800 */
[----:B------:R-:W3:Y:S04]  /*3ab40*/  LDL.LU R15, [R1+0xcac] ;  /* 0x000cac00010f7983 */ /* 0x000ee80000300800 */
[----:B-1----:R-:W3:Y:S04]  /*3ab50*/  LDL.LU R8, [R1+0xcb0] ;  /* 0x000cb00001087983 */ /* 0x002ee80000300800 */
[----:B------:R-:W3:Y:S04]  /*3ab60*/  LDL.LU R9, [R1+0xcb4] ;  /* 0x000cb40001097983 */ /* 0x000ee80000300800 */
        /* <DEDUP_REMOVED lines=21> */
[----:B------:R-:W3:Y:S04]  /*3acc0*/  LDL.LU.64 R32, [R1+0x2a68] ;  /* 0x002a680001207983 */ /* 0x000ee80000300a00 */
[----:B----4-:R-:W-:Y:S04]  /*3acd0*/  STL.64 [R1+0x2950], R38 ;  /* 0x0029502601007387 */ /* 0x010fe80000100a00 */
[----:B------:R0:W-:Y:S04]  /*3ace0*/  STL.64 [R1+0x2948], R36 ;  /* 0x0029482401007387 */ /* 0x0001e80000100a00 */
[----:B0-----:R-:W4:Y:S04]  /*3acf0*/  LDL.LU R36, [R1+0xc60] ;  /* 0x000c600001247983 */ /* 0x001f280000300800 */
[----:B------:R-:W4:Y:S04]  /*3ad00*/  LDL.LU R37, [R1+0xc64] ;  /* 0x000c640001257983 */ /* 0x000f280000300800 */
[----:B------:R-:W4:Y:S04]  /*3ad10*/  LDL.LU R38, [R1+0xc68] ;  /* 0x000c680001267983 */ /* 0x000f280000300800 */
[----:B------:R-:W4:Y:S01]  /*3ad20*/  LDL.LU R39, [R1+0xc6c] ;  /* 0x000c6c0001277983 */ /* 0x000f220000300800 */
[----:B---3--:R-:W-:Y:S03]  /*3ad30*/  HMMA.16816.F32 R52, R52, R32, R4 ;  /* 0x000000203434723c */ /* 0x008fe60000001804 */
[----:B------:R-:W3:Y:S04]  /*3ad40*/  LDL.LU.64 R6, [R1+0x2a60] ;  /* 0x002a600001067983 */ /* 0x000ee80000300a00 */
[----:B------:R-:W2:-:S12]  /*3ad50*/  LDL.LU.64 R4, [R1+0x2a58] ;  /* 0x002a580001047983 */ /* 0x000e980000300a00 */
[----:B------:R-:W-:Y:S04]  /*3ad60*/  STL.64 [R1+0x4e0], R52 ;  /* 0x0004e03401007387 */ /* 0x000fe80000100a00 */
[----:B------:R0:W-:Y:S02]  /*3ad70*/  STL.64 [R1+0x4e8], R54 ;  /* 0x0004e83601007387 */ /* 0x0001e40000100a00 */
[----:B0-----:R-:W0:Y:S01]  /*3ad80*/  S2R R55, SR_TID.X ;  /* 0x0000000000377919 */ /* 0x001e220000002100 */
[----:B------:R-:W1:Y:S01]  /*3ad90*/  S2R R54, SR_TID.X ;  /* 0x0000000000367919 */ /* 0x000e620000002100 */
[----:B0-----:R-:W-:Y:S01]  /*3ada0*/  LOP3.LUT R55, R55, 0x7, RZ, 0xc0, !PT ;  /* 0x0000000737377812 */ /* 0x001fe200078ec0ff */
[----:B-1----:R-:W-:-:S04]  /*3adb0*/  IMAD.SHL.U32 R53, R54, 0x2, RZ ;  /* 0x0000000236357824 */ /* 0x002fc800078e00ff */
[----:B------:R-:W-:Y:S02]  /*3adc0*/  IMAD R55, R55, 0x210, RZ ;  /* 0x0000021037377824 */ /* 0x000fe400078e02ff */
[----:B------:R-:W-:-:S03]  /*3add0*/  IMAD.SHL.U32 R54, R54, 0x100, RZ ;  /* 0x0000010036367824 */ /* 0x000fc600078e00ff */
[----:B------:R-:W-:-:S04]  /*3ade0*/  LOP3.LUT R55, R55, 0x10, R53, 0x78, !PT ;  /* 0x0000001037377812 */ /* 0x000fc800078e7835 */
[----:B------:R-:W-:-:S06]  /*3adf0*/  LOP3.LUT R55, R55, 0x1000, R54, 0xf8, !PT ;  /* 0x0000100037377812 */ /* 0x000fcc00078ef836 */
        /* <DEDUP_REMOVED lines=31> */
[----:B------:R-:W-:Y:S04]  /*3aff0*/  STL.64 [R1+0x2a10], R14 ;  /* 0x002a100e01007387 */ /* 0x000fe80000100a00 */
[----:B------:R-:W-:Y:S01]  /*3b000*/  STL.64 [R1+0x2a08], R12 ;  /* 0x002a080c01007387 */ /* 0x000fe20000100a00 */
[----:B---3--:R-:W-:Y:S03]  /*3b010*/  HMMA.16816.F32 R8, R48, R16, R8 ;  /* 0x000000103008723c */ /* 0x008fe60000001808 */
[----:B--2---:R-:W-:Y:S04]  /*3b020*/  STL.64 [R1+0x2a00], R18 ;  /* 0x002a001201007387 */ /* 0x004fe80000100a00 */
[----:B------:R-:W-:-:S12]  /*3b030*/  STL.64 [R1+0x29f8], R16 ;  /* 0x0029f81001007387 */ /* 0x000fd80000100a00 */
        /* <DEDUP_REMOVED lines=74> */
[----:B----4-:R-:W-:Y:S04]  /*3b4e0*/  STL.64 [R1+0x29a0], R50 ;  /* 0x0029a03201007387 */ /* 0x010fe80000100a00 */
[----:B--2---:R0:W-:Y:S04]  /*3b4f0*/  STL.64 [R1+0x2998], R48 ;  /* 0x0029983001007387 */ /* 0x0041e80000100a00 */
[----:B0-----:R-:W2:Y:S04]  /*3b500*/  LDL.LU R48, [R1+0x8f0] ;  /* 0x0008f00001307983 */ /* 0x001ea80000300800 */
[----:B------:R-:W2:Y:S04]  /*3b510*/  LDL.LU R49, [R1+0x8f4] ;  /* 0x0008f40001317983 */ /* 0x000ea80000300800 */
[----:B------:R-:W2:Y:S04]  /*3b520*/  LDL.LU R50, [R1+0x8f8] ;  /* 0x0008f80001327983 */ /* 0x000ea80000300800 */
[----:B------:R-:W2:Y:S04]  /*3b530*/  LDL.LU R51, [R1+0x8fc] ;  /* 0x0008fc0001337983 */ /* 0x000ea80000300800 */
[----:B---3--:R-:W-:Y:S04]  /*3b540*/  STL.64 [R1+0x2970], R38 ;  /* 0x0029702601007387 */ /* 0x008fe80000100a00 */
[----:B------:R0:W-:Y:S04]  /*3b550*/  STL.64 [R1+0x2968], R36 ;  /* 0x0029682401007387 */ /* 0x0001e80000100a00 */
[----:B0-----:R-:W3:Y:S04]  /*3b560*/  LDL.LU R36, [R1+0x8b0] ;  /* 0x0008b00001247983 */ /* 0x001ee80000300800 */
[----:B------:R-:W3:Y:S04]  /*3b570*/  LDL.LU R37, [R1+0x8b4] ;  /* 0x0008b40001257983 */ /* 0x000ee80000300800 */
[----:B------:R-:W4:Y:S04]  /*3b580*/  LDL.LU R38, [R1+0x8b8] ;  /* 0x0008b80001267983 */ /* 0x000f280000300800 */
[----:B------:R-:W4:Y:S01]  /*3b590*/  LDL.LU R39, [R1+0x8bc] ;  /* 0x0008bc0001277983 */ /* 0x000f220000300800 */
[C---:B------:R-:W-:Y:S03]  /*3b5a0*/  HMMA.16816.F32 R8, R44.reuse, R4, R8 ;  /* 0x000000042c08723c */ /* 0x040fe60000001808 */
        /* <DEDUP_REMOVED lines=117> */
[----:B--2---:R-:W-:Y:S11]  /*3bd00*/  HMMA.16816.F32 R40, R36, R8, R40 ;  /* 0x000000082428723c */ /* 0x004ff60000001828 */
[----:B------:R-:W-:Y:S04]  /*3bd10*/  STL.64 [R1+0x60], R52 ;  /* 0x0000603401007387 */ /* 0x000fe80000100a00 */
[----:B------:R0:W-:Y:S04]  /*3bd20*/  STL.64 [R1+0x68], R54 ;  /* 0x0000683601007387 */ /* 0x0001e80000100a00 */
[----:B0-----:R-:W2:Y:S04]  /*3bd30*/  LDL.LU.64 R54, [R1+0x2940] ;  /* 0x0029400001367983 */ /* 0x001ea80000300a00 */
[----:B------:R-:W2:Y:S01]  /*3bd40*/  LDL.LU.64 R52, [R1+0x2938] ;  /* 0x0029380001347983 */ /* 0x000ea20000300a00 */
[----:B------:R-:W-:-:S03]  /*3bd50*/  IMAD.MOV.U32 R9, RZ, RZ, R42 ;  /* 0x000000ffff097224 */ /* 0x000fc600078e002a */
[----:B------:R0:W-:Y:S01]  /*3bd60*/  STL.64 [R1+0x50], R40 ;  /* 0x0000502801007387 */ /* 0x0001e20000100a00 */
[----:B------:R-:W-:Y:S02]  /*3bd70*/  IMAD.MOV.U32 R8, RZ, RZ, R43 ;  /* 0x000000ffff087224 */ /* 0x000fe400078e002b */
[----:B0-----:R-:W-:Y:S03]  /*3bd80*/  HMMA.16816.F32 R40, R36, R12, R56 ;  /* 0x0000000c2428723c */ /* 0x001fe60000001838 */
[----:B------:R-:W-:Y:S04]  /*3bd90*/  STL [R1+0x248c], R8 ;  /* 0x00248c0801007387 */ /* 0x000fe80000100800 */
[----:B------:R-:W-:-:S12]  /*3bda0*/  STL [R1+0x2488], R9 ;  /* 0x0024880901007387 */ /* 0x000fd80000100800 */
[----:B------:R0:W-:Y:S04]  /*3bdb0*/  STL.64 [R1+0x40], R40 ;  /* 0x0000402801007387 */ /* 0x0001e80000100a00 */
[----:B------:R-:W4:Y:S04]  /*3bdc0*/  LDL.LU R56, [R1+0x10] ;  /* 0x0000100001387983 */ /* 0x000f280000300800 */
[----:B------:R-:W4:Y:S04]  /*3bdd0*/  LDL.LU R57, [R1+0x14] ;  /* 0x0000140001397983 */ /* 0x000f280000300800 */
[----:B------:R-:W4:Y:S04]  /*3bde0*/  LDL.LU R58, [R1+0x18] ;  /* 0x00001800013a7983 */ /* 0x000f280000300800 */
[----:B------:R-:W4:Y:S01]  /*3bdf0*/  LDL.LU R59, [R1+0x1c] ;  /* 0x00001c00013b7983 */ /* 0x000f220000300800 */
[----:B0-----:R-:W-:-:S02]  /*3be00*/  IMAD.MOV.U32 R40, RZ, RZ, R22 ;  /* 0x000000ffff287224 */ /* 0x001fc400078e0016 */
[----:B------:R-:W-:Y:S01]  /*3be10*/  IMAD.MOV.U32 R41, RZ, RZ, R23 ;  /* 0x000000ffff297224 */ /* 0x000fe200078e0017 */
[----:B------:R-:W2:Y:S04]  /*3be20*/  LDL.LU R22, [R1+0x2930] ;  /* 0x0029300001167983 */ /* 0x000ea80000300800 */
[----:B------:R-:W2:Y:S01]  /*3be30*/  LDL.LU R23, [R1+0x292c] ;  /* 0x00292c0001177983 */ /* 0x000ea20000300800 */
[----:B------:R-:W-:Y:S01]  /*3be40*/  HMMA.16816.F32 R44, R36, R16, R44 ;  /* 0x00000010242c723c */ /* 0x000fe2000000182c */
[----:B------:R-:W-:Y:S02]  /*3be50*/  IMAD.MOV.U32 R12, RZ, RZ, R43 ;  /* 0x000000ffff0c7224 */ /* 0x000fe400078e002b */
[----:B------:R-:W-:-:S15]  /*3be60*/  IMAD.MOV.U32 R13, RZ, RZ, R42 ;  /* 0x000000ffff0d7224 */ /* 0x000fde00078e002a */
[----:B------:R-:W-:Y:S01]  /*3be70*/  NOP ;  /* 0x0000000000007918 */ /* 0x000fe20000000000 */
[----:B------:R-:W-:Y:S02]  /*3be80*/  IMAD.MOV.U32 R8, RZ, RZ, R44 ;  /* 0x000000ffff087224 */ /* 0x000fe400078e002c */
[----:B------:R-:W-:Y:S02]  /*3be90*/  IMAD.MOV.U32 R9, RZ, RZ, R45 ;  /* 0x000000ffff097224 */ /* 0x000fe400078e002d */
[----:B------:R-:W-:Y:S02]  /*3bea0*/  IMAD.MOV.U32 R17, RZ, RZ, R46 ;  /* 0x000000ffff117224 */ /* 0x000fe400078e002e */
[----:B------:R-:W-:Y:S02]  /*3beb0*/  IMAD.MOV.U32 R16, RZ, RZ, R47 ;  /* 0x000000ffff107224 */ /* 0x000fe400078e002f */
[----:B---3--:R-:W-:Y:S01]  /*3bec0*/  HMMA.16816.F32 R44, R36, R20, R48 ;  /* 0x00000014242c723c */ /* 0x008fe20000001830 */
[----:B------:R0:W-:Y:S04]  /*3bed0*/  STL [R1+0x2494], R12 ;  /* 0x0024940c01007387 */ /* 0x0001e80000100800 */
[----:B------:R1:W-:Y:S04]  /*3bee0*/  STL [R1+0x2490], R13 ;  /* 0x0024900d01007387 */ /* 0x0003e80000100800 */
[----:B------:R3:W-:Y:S04]  /*3bef0*/  STL [R1+0x249c], R9 ;  /* 0x00249c0901007387 */ /* 0x0007e80000100800 */
[----:B------:R0:W-:Y:S01]  /*3bf00*/  STL [R1+0x2498], R17 ;  /* 0x0024981101007387 */ /* 0x0001e20000100800 */
[----:B------:R-:W-:-:S02]  /*3bf10*/  IMAD.MOV.U32 R43, RZ, RZ, R0 ;  /* 0x000000ffff2b7224 */ /* 0x000fc400078e0000 */
[----:B------:R-:W-:Y:S02]  /*3bf20*/  IMAD.MOV.U32 R42, RZ, RZ, R60 ;  /* 0x000000ffff2a7224 */ /* 0x000fe400078e003c */
[----:B------:R-:W-:Y:S02]  /*3bf30*/  IMAD.MOV.U32 R48, RZ, RZ, R3 ;  /* 0x000000ffff307224 */ /* 0x000fe400078e0003 */
[----:B------:R-:W-:Y:S02]  /*3bf40*/  IMAD.MOV.U32 R51, RZ, RZ, R26 ;  /* 0x000000ffff337224 */ /* 0x000fe400078e001a */
[----:B------:R-:W-:Y:S02]  /*3bf50*/  IMAD.MOV.U32 R4, RZ, RZ, R44 ;  /* 0x000000ffff047224 */ /* 0x000fe400078e002c */
[----:B------:R-:W-:Y:S02]  /*3bf60*/  IMAD.MOV.U32 R5, RZ, RZ, R45 ;  /* 0x000000ffff057224 */ /* 0x000fe400078e002d */
[----:B------:R-:W-:-:S02]  /*3bf70*/  IMAD.MOV.U32 R0, RZ, RZ, R46 ;  /* 0x000000ffff007224 */ /* 0x000fc400078e002e */
[----:B------:R-:W-:Y:S02]  /*3bf80*/  IMAD.MOV.U32 R45, RZ, RZ, R61 ;  /* 0x000000ffff2d7224 */ /* 0x000fe400078e003d */
[----:B------:R-:W-:Y:S02]  /*3bf90*/  IMAD.MOV.U32 R60, RZ, RZ, R47 ;  /* 0x000000ffff3c7224 */ /* 0x000fe400078e002f */
[----:B------:R-:W-:Y:S02]  /*3bfa0*/  IMAD.MOV.U32 R46, RZ, RZ, R10 ;  /* 0x000000ffff2e7224 */ /* 0x000fe400078e000a */
[----:B------:R-:W-:Y:S01]  /*3bfb0*/  IMAD.MOV.U32 R47, RZ, RZ, R2 ;  /* 0x000000ffff2f7224 */ /* 0x000fe200078e0002 */
[----:B------:R-:W-:Y:S01]  /*3bfc0*/  HMMA.16816.F32 R40, R36, R28, R40 ;  /* 0x0000001c2428723c */ /* 0x000fe20000001828 */
[----:B------:R-:W-:Y:S02]  /*3bfd0*/  IMAD.MOV.U32 R28, RZ, RZ, R6 ;  /* 0x000000ffff1c7224 */ /* 0x000fe400078e0006 */
[----:B------:R-:W-:-:S05]  /*3bfe0*/  IMAD.MOV.U32 R29, RZ, RZ, R7 ;  /* 0x000000ffff1d7224 */ /* 0x000fca00078e0007 */
[----:B----4-:R-:W-:Y:S01]  /*3bff0*/  HMMA.16816.F32 R56, R36, R24, R56 ;  /* 0x000000182438723c */ /* 0x010fe20000001838 */
[----:B--2---:R-:W-:Y:S04]  /*3c000*/  STL.64 [R1+0x28c8], R22 ;  /* 0x0028c81601007387 */ /* 0x004fe80000100a00 */
[----:B------:R-:W2:Y:S04]  /*3c010*/  LDL.LU R44, [R1+0x320] ;  /* 0x00032000012c7983 */ /* 0x000ea80000300800 */
        /* <DEDUP_REMOVED lines=9> */
[----:B------:R-:W-:Y:S04]  /*3c0b0*/  STL [R1+0x2484], R5 ;  /* 0x0024840501007387 */ /* 0x000fe80000100800 */
[----:B------:R-:W-:Y:S01]  /*3c0c0*/  STL [R1+0x2480], R4 ;  /* 0x0024800401007387 */ /* 0x000fe20000100800 */
[----:B0-----:R-:W-:-:S02]  /*3c0d0*/  IMAD.MOV.U32 R12, RZ, RZ, R58 ;  /* 0x000000ffff0c7224 */ /* 0x001fc400078e003a */
[----:B-1----:R-:W-:Y:S02]  /*3c0e0*/  IMAD.MOV.U32 R13, RZ, RZ, R59 ;  /* 0x000000ffff0d7224 */ /* 0x002fe400078e003b */
[----:B---3--:R-:W-:Y:S02]  /*3c0f0*/  IMAD.MOV.U32 R9, RZ, RZ, R56 ;  /* 0x000000ffff097224 */ /* 0x008fe400078e0038 */
[----:B------:R-:W-:Y:S01]  /*3c100*/  IMAD.MOV.U32 R17, RZ, RZ, R57 ;  /* 0x000000ffff117224 */ /* 0x000fe200078e0039 */
[----:B------:R-:W3:Y:S04]  /*3c110*/  LDL.LU.64 R58, [R1+0x2910] ;  /* 0x00291000013a7983 */ /* 0x000ee80000300a00 */
[----:B------:R-:W3:Y:S04]  /*3c120*/  LDL.LU.64 R56, [R1+0x2908] ;  /* 0x0029080001387983 */ /* 0x000ee80000300a00 */
[----:B------:R0:W-:Y:S04]  /*3c130*/  STL.64 [R1+0x28c0], R30 ;  /* 0x0028c01e01007387 */ /* 0x0001e80000100a00 */
[----:B------:R-:W4:Y:S04]  /*3c140*/  LDL.LU R6, [R1+0x2904] ;  /* 0x0029040001067983 */ /* 0x000f280000300800 */
[----:B------:R-:W4:Y:S01]  /*3c150*/  LDL.LU R7, [R1+0x2900] ;  /* 0x0029000001077983 */ /* 0x000f220000300800 */
[----:B0-----:R-:W-:-:S02]  /*3c160*/  IMAD.MOV.U32 R30, RZ, RZ, R14 ;  /* 0x000000ffff1e7224 */ /* 0x001fc400078e000e */
[----:B------:R-:W-:Y:S01]  /*3c170*/  IMAD.MOV.U32 R31, RZ, RZ, R18 ;  /* 0x000000ffff1f7224 */ /* 0x000fe200078e0012 */
[----:B------:R-:W4:Y:S04]  /*3c180*/  LDL.LU R14, [R1+0x28fc] ;  /* 0x0028fc00010e7983 */ /* 0x000f280000300800 */
[----:B------:R-:W4:Y:S01]  /*3c190*/  LDL.LU R18, [R1+0x28f8] ;  /* 0x0028f80001127983 */ /* 0x000f220000300800 */
[----:B---3--:R-:W-:Y:S03]  /*3c1a0*/  HMMA.16816.F32 R56, R36, R32, R56 ;  /* 0x000000202438723c */ /* 0x008fe60000001838 */
[----:B------:R-:W3:Y:S01]  /*3c1b0*/  LDL.LU R36, [R1+0x150] ;  /* 0x0001500001247983 */ /* 0x000ee20000300800 */
[----:B--2---:R-:W-:-:S03]  /*3c1c0*/  IMAD.MOV.U32 R37, RZ, RZ, R26 ;  /* 0x000000ffff257224 */ /* 0x004fc600078e001a */
[----:B------:R-:W2:Y:S01]  /*3c1d0*/  LDL.LU R26, [R1+0x28f4] ;  /* 0x0028f400011a7983 */ /* 0x000ea20000300800 */
[----:B----4-:R-:W-:Y:S02]  /*3c1e0*/  IMAD.MOV.U32 R38, RZ, RZ, R6 ;  /* 0x000000ffff267224 */ /* 0x010fe400078e0006 */
[----:B------:R-:W-:Y:S01]  /*3c1f0*/  IMAD.MOV.U32 R39, RZ, RZ, R7 ;  /* 0x000000ffff277224 */ /* 0x000fe200078e0007 */
[----:B------:R-:W3:Y:S04]  /*3c200*/  LDL.LU R6, [R1+0x28f0] ;  /* 0x0028f00001067983 */ /* 0x000ee80000300800 */
[----:B------:R-:W3:Y:S04]  /*3c210*/  LDL.LU R7, [R1+0x28ec] ;  /* 0x0028ec0001077983 */ /* 0x000ee80000300800 */
[----:B------:R-:W-:Y:S04]  /*3c220*/  STL.64 [R1+0x2390], R58 ;  /* 0x0023903a01007387 */ /* 0x000fe80000100a00 */
[----:B------:R0:W-:Y:S02]  /*3c230*/  STL.64 [R1+0x2388], R56 ;  /* 0x0023883801007387 */ /* 0x0001e40000100a00 */
[----:B0-----:R-:W-:-:S02]  /*3c240*/  IMAD.MOV.U32 R56, RZ, RZ, R18 ;  /* 0x000000ffff387224 */ /* 0x001fc400078e0012 */
[----:B------:R-:W-:Y:S01]  /*3c250*/  IMAD.MOV.U32 R57, RZ, RZ, R14 ;  /* 0x000000ffff397224 */ /* 0x000fe200078e000e */
[----:B------:R-:W4:Y:S04]  /*3c260*/  LDL.LU R18, [R1+0x28e8] ;  /* 0x0028e80001127983 */ /* 0x000f280000300800 */
[----:B------:R-:W2:Y:S01]  /*3c270*/  LDL.LU R14, [R1+0x28e4] ;  /* 0x0028e400010e7983 */ /* 0x000ea20000300800 */
[----:B------:R-:W-:Y:S02]  /*3c280*/  IMAD.MOV.U32 R58, RZ, RZ, R10 ;  /* 0x000000ffff3a7224 */ /* 0x000fe400078e000a */
[----:B------:R-:W-:Y:S01]  /*3c290*/  IMAD.MOV.U32 R59, RZ, RZ, R61 ;  /* 0x000000ffff3b7224 */ /* 0x000fe200078e003d */
[----:B------:R-:W2:Y:S01]  /*3c2a0*/  LDL.LU R10, [R1+0x28e0] ;  /* 0x0028e000010a7983 */ /* 0x000ea20000300800 */
[----:B---3--:R-:W-:-:S15]  /*3c2b0*/  HMMA.16816.F32 R36, R52, R6, R36 ;  /* 0x000000063424723c */ /* 0x008fde0000001824 */
[----:B------:R-:W-:-:S04]  /*3c2c0*/  NOP ;  /* 0x0000000000007918 */ /* 0x000fc80000000000 */
[----:B------:R0:W-:Y:S01]  /*3c2d0*/  STL.64 [R1+0xb30], R36 ;  /* 0x000b302401007387 */ /* 0x0001e20000100a00 */
[----:B------:R-:W-:-:S03]  /*3c2e0*/  IMAD.MOV.U32 R61, RZ, RZ, R36 ;  /* 0x000000ffff3d7224 */ /* 0x000fc600078e0024 */
[----:B------:R1:W-:Y:S01]  /*3c2f0*/  STL.64 [R1+0xb38], R38 ;  /* 0x000b382601007387 */ /* 0x0003e20000100a00 */
[----:B0-----:R-:W-:-:S03]  /*3c300*/  IMAD.MOV.U32 R36, RZ, RZ, R11 ;  /* 0x000000ffff247224 */ /* 0x001fc600078e000b */
[----:B------:R-:W2:Y:S01]  /*3c310*/  LDL.LU R11, [R1+0x28dc] ;  /* 0x0028dc00010b7983 */ /* 0x000ea20000300800 */
[----:B------:R-:W-:Y:S02]  /*3c320*/  IMAD.MOV.U32 R22, RZ, RZ, R3 ;  /* 0x000000ffff167224 */ /* 0x000fe400078e0003 */
[----:B------:R-:W-:Y:S02]  /*3c330*/  IMAD.MOV.U32 R23, RZ, RZ, R2 ;  /* 0x000000ffff177224 */ /* 0x000fe400078e0002 */
[----:B------:R-:W-:Y:S02]  /*3c340*/  IMAD.MOV.U32 R37, RZ, RZ, R15 ;  /* 0x000000ffff257224 */ /* 0x000fe400078e000f */
[----:B------:R-:W3:Y:S01]  /*3c350*/  LDL.LU R15, [R1+0x28d8] ;  /* 0x0028d800010f7983 */ /* 0x000ee20000300800 */
[----:B-1----:R-:W-:-:S03]  /*3c360*/  IMAD.MOV.U32 R38, RZ, RZ, R19 ;  /* 0x000000ffff267224 */ /* 0x002fc600078e0013 */
[----:B------:R-:W4:Y:S01]  /*3c370*/  LDL.LU R19, [R1+0x28d4] ;  /* 0x0028d40001137983 */ /* 0x000f220000300800 */
[----:B------:R-:W-:-:S03]  /*3c380*/  IMAD.MOV.U32 R39, RZ, RZ, R27 ;  /* 0x000000ffff277224 */ /* 0x000fc600078e001b */
[----:B------:R-:W3:Y:S01]  /*3c390*/  LDL.LU R27, [R1+0x28d0] ;  /* 0x0028d000011b7983 */ /* 0x000ee20000300800 */
[----:B--2---:R-:W-:-:S15]  /*3c3a0*/  HMMA.16816.F32 R20, R52, R10, R20 ;  /* 0x0000000a3414723c */ /* 0x004fde0000001814 */
[----:B------:R-:W-:-:S04]  /*3c3b0*/  NOP ;  /* 0x0000000000007918 */ /* 0x000fc80000000000 */
[----:B------:R-:W-:Y:S04]  /*3c3c0*/  STL.64 [R1+0xa40], R20 ;  /* 0x000a401401007387 */ /* 0x000fe80000100a00 */
[----:B------:R0:W-:Y:S04]  /*3c3d0*/  STL.64 [R1+0xa48], R22 ;  /* 0x000a481601007387 */ /* 0x0001e80000100a00 */
[----:B0-----:R-:W2:Y:S01]  /*3c3e0*/  LDL.LU.64 R22, [R1+0x28c8] ;  /* 0x0028c80001167983 */ /* 0x001ea20000300a00 */
[----:B------:R-:W-:Y:S02]  /*3c3f0*/  IMAD.MOV.U32 R2, RZ, RZ, R43 ;  /* 0x000000ffff027224 */ /* 0x000fe400078e002b */
[----:B------:R-:W0:Y:S01]  /*3c400*/  S2R R43, SR_TID.X ;  /* 0x00000000002b7919 */ /* 0x000e220000002100 */
[----:B---3--:R-:W-:Y:S01]  /*3c410*/  HMMA.16816.F32 R56, R52, R14, R56 ;  /* 0x0000000e3438723c */ /* 0x008fe20000001838 */
[----:B------:R-:W-:-:S02]  /*3c420*/  IMAD.MOV.U32 R3, RZ, RZ, R42 ;  /* 0x000000ffff037224 */ /* 0x000fc400078e002a */
[----:B------:R-:W-:Y:S02]  /*3c430*/  IMAD.MOV.U32 R5, RZ, RZ, R40 ;  /* 0x000000ffff057224 */ /* 0x000fe400078e0028 */
[----:B------:R-:W-:-:S14]  /*3c440*/  IMAD.MOV.U32 R4, RZ, RZ, R41 ;  /* 0x000000ffff047224 */ /* 0x000fdc00078e0029 */
[----:B------:R-:W-:Y:S04]  /*3c450*/  STL.64 [R1+0x960], R56 ;  /* 0x0009603801007387 */ /* 0x000fe80000100a00 */
[----:B------:R4:W-:Y:S02]  /*3c460*/  STL.64 [R1+0x968], R58 ;  /* 0x0009683a01007387 */ /* 0x0009e40000100a00 */
[----:B----4-:R-:W-:Y:S01]  /*3c470*/  HMMA.16816.F32 R56, R52, R18, R48 ;  /* 0x000000123438723c */ /* 0x010fe20000001830 */
[C---:B0-----:R-:W-:Y:S01]  /*3c480*/  LOP3.LUT R42, R43.reuse, 0x7, RZ, 0xc0, !PT ;  /* 0x000000072b2a7812 */ /* 0x041fe200078ec0ff */
[----:B------:R-:W-:-:S04]  /*3c490*/  IMAD.SHL.U32 R40, R43, 0x2, RZ ;  /* 0x000000022b287824 */ /* 0x000fc800078e00ff */
[----:B------:R-:W-:Y:S02]  /*3c4a0*/  IMAD R41, R42, 0x210, RZ ;  /* 0x000002102a297824 */ /* 0x000fe400078e02ff */
[----:B------:R-:W-:-:S03]  /*3c4b0*/  IMAD.SHL.U32 R42, R43, 0x100, RZ ;  /* 0x000001002b2a7824 */ /* 0x000fc600078e00ff */
[----:B------:R-:W-:-:S04]  /*3c4c0*/  LOP3.LUT R43, R41, 0x10, R40, 0x78, !PT ;  /* 0x00000010292b7812 */ /* 0x000fc800078e7828 */
[----:B------:R-:W-:-:S04]  /*3c4d0*/  LOP3.LUT R43, R43, 0x1000, R42, 0xf8, !PT ;  /* 0x000010002b2b7812 */ /* 0x000fc800078ef82a */
[----:B------:R-:W-:Y:S04]  /*3c4e0*/  STL.64 [R1+0x8a0], R56 ;  /* 0x0008a03801007387 */ /* 0x000fe80000100a00 */
[----:B------:R-:W-:Y:S01]  /*3c4f0*/  STL.64 [R1+0x8a8], R58 ;  /* 0x0008a83a01007387 */ /* 0x000fe20000100a00 */
[C---:B------:R-:W-:Y:S01]  /*3c500*/  HMMA.16816.F32 R28, R52.reuse, R26, R28 ;  /* 0x0000001a341c723c */ /* 0x040fe2000000181c */
[----:B------:R-:W-:Y:S02]  /*3c510*/  IMAD.MOV.U32 R24, RZ, RZ, R35 ;  /* 0x000000ffff187224 */ /* 0x000fe400078e0023 */
[----:B------:R-:W-:Y:S01]  /*3c520*/  IMAD.MOV.U32 R25, RZ, RZ, R34 ;  /* 0x000000ffff197224 */ /* 0x000fe200078e0022 */
[----:B------:R-:W-:Y:S04]  /*3c530*/  LDSM.16.MT88.4 R48, [R43+UR5+0x6080] ;  /* 0x006080052b30783b */ /* 0x000fe80008004200 */
[----:B--2---:R-:W-:-:S15]  /*3c540*/  HMMA.16816.F32 R44, R52, R22, R44 ;  /* 0x00000016342c723c */ /* 0x004fde000000182c */
[----:B------:R-:W-:-:S04]  /*3c550*/  NOP ;  /* 0x0000000000007918 */ /* 0x000fc80000000000 */
[----:B------:R-:W-:Y:S01]  /*3c560*/  STL.64 [R1+0x860], R44 ;  /* 0x0008602c01007387 */ /* 0x000fe20000100a00 */
[----:B------:R-:W-:-:S03]  /*3c570*/  IMAD.MOV.U32 R33, RZ, RZ, R47 ;  /* 0x000000ffff217224 */ /* 0x000fc600078e002f */
[----:B------:R-:W-:Y:S01]  /*3c580*/  STL.64 [R1+0x868], R46 ;  /* 0x0008682e01007387 */ /* 0x000fe20000100a00 */
[----:B------:R-:W-:-:S03]  /*3c590*/  IMAD.MOV.U32 R32, RZ, RZ, R45 ;  /* 0x000000ffff207224 */ /* 0x000fc600078e002d */
[----:B------:R-:W0:Y:S04]  /*3c5a0*/  LDSM.16.MT88.4 R44, [R43+UR5+0x6100] ;  /* 0x006100052b2c783b */ /* 0x000e280008004200 */
        /* <DEDUP_REMOVED lines=8> */
[----:B0-----:R-:W3:Y:S04]  /*3c630*/  LDL.LU.64 R30, [R1+0x28c0] ;  /* 0x0028c000011e7983 */ /* 0x001ee80000300a00 */
[----:B------:R3:W-:Y:S04]  /*3c640*/  STL.64 [R1+0x28a0], R26 ;  /* 0x0028a01a01007387 */ /* 0x0007e80000100a00 */
[----:B------:R-:W4:Y:S04]  /*3c650*/  LDL.LU R35, [R1+0x28bc] ;  /* 0x0028bc0001237983 */ /* 0x000f280000300800 */
[----:B------:R-:W2:Y:S01]  /*3c660*/  LDL.LU R34, [R1+0x28b8] ;  /* 0x0028b80001227983 */ /* 0x000ea20000300800 */
[----:B------:R-:W-:-:S04]  /*3c670*/  LOP3.LUT R57, R41, 0x10, R40, 0x78, !PT ;  /* 0x0000001029397812 */ /* 0x000fc800078e7828 */
[----:B------:R-:W-:Y:S02]  /*3c680*/  LOP3.LUT R57, R57, 0x1000, R42, 0xf8, !PT ;  /* 0x0000100039397812 */ /* 0x000fe400078ef82a */
[----:B------:R-:W0:Y:S01]  /*3c690*/  LDSM.16.MT88.4 R40, [R43+UR5+0x6180] ;  /* 0x006180052b28783b */ /* 0x000e220008004200 */
[----:B---3--:R-:W-:Y:S02]  /*3c6a0*/  IMAD.MOV.U32 R26, RZ, RZ, R30 ;  /* 0x000000ffff1a7224 */ /* 0x008fe400078e001e */
[----:B------:R-:W-:Y:S01]  /*3c6b0*/  IMAD.MOV.U32 R27, RZ, RZ, R31 ;  /* 0x000000ffff1b7224 */ /* 0x000fe200078e001f */
[----:B------:R-:W3:Y:S04]  /*3c6c0*/  LDL.LU R30, [R1+0x28b4] ;  /* 0x0028b400011e7983 */ /* 0x000ee80000300800 */
[----:B------:R-:W3:Y:S04]  /*3c6d0*/  LDL.LU R31, [R1+0x28b0] ;  /* 0x0028b000011f7983 */ /* 0x000ee80000300800 */
[----:B0-----:R-:W-:Y:S04]  /*3c6e0*/  STL.64 [R1+0x2800], R42 ;  /* 0x0028002a01007387 */ /* 0x001fe80000100a00 */
[----:B------:R0:W-:Y:S01]  /*3c6f0*/  STL.64 [R1+0x27f8], R40 ;  /* 0x0027f82801007387 */ /* 0x0001e20000100a00 */
[----:B------:R-:W-:-:S03]  /*3c700*/  LOP3.LUT R57, R57, 0x20, RZ, 0x3c, !PT ;  /* 0x0000002039397812 */ /* 0x000fc600078e3cff */
[----:B0-----:R-:W2:Y:S04]  /*3c710*/  LDL.LU R40, [R1+0x7f0] ;  /* 0x0007f00001287983 */ /* 0x001ea80000300800 */
[----:B------:R-:W2:Y:S04]  /*3c720*/  LDL.LU R41, [R1+0x7f4] ;  /* 0x0007f40001297983 */ /* 0x000ea80000300800 */
[----:B------:R-:W2:Y:S04]  /*3c730*/  LDL.LU R42, [R1+0x7f8] ;  /* 0x0007f800012a7983 */ /* 0x000ea80000300800 */
[----:B------:R-:W2:Y:S01]  /*3c740*/  LDL.LU R43, [R1+0x7fc] ;  /* 0x0007fc00012b7983 */ /* 0x000ea20000300800 */
[----:B---3--:R-:W-:Y:S03]  /*3c750*/  HMMA.16816.F32 R36, R52, R30, R36 ;  /* 0x0000001e3424723c */ /* 0x008fe60000001824 */
[----:B------:R2:W-:Y:S04]  /*3c760*/  STL.64 [R1+0x2898], R30 ;  /* 0x0028981e01007387 */ /* 0x0005e80000100a00 */
[----:B------:R-:W3:-:S12]  /*3c770*/  LDL.LU R28, [R1+0x800] ;  /* 0x00080000011c7983 */ /* 0x000ed80000300800 */
[----:B------:R-:W-:Y:S04]  /*3c780*/  STL.64 [R1+0x810], R36 ;  /* 0x0008102401007387 */ /* 0x000fe80000100a00 */
[----:B------:R-:W-:Y:S04]  /*3c790*/  STL.64 [R1+0x818], R38 ;  /* 0x0008182601007387 */ /* 0x000fe80000100a00 */
[----:B------:R-:W0:Y:S04]  /*3c7a0*/  LDSM.16.MT88.4 R36, [R57+UR5+0x6000] ;  /* 0x006000053924783b */ /* 0x000e280008004200 */
[----:B------:R-:W3:Y:S01]  /*3c7b0*/  LDL.LU R29, [R1+0x804] ;  /* 0x00080400011d7983 */ /* 0x000ee20000300800 */
[----:B--2---:R-:W-:-:S02]  /*3c7c0*/  IMAD.MOV.U32 R30, RZ, RZ, R34 ;  /* 0x000000ffff1e7224 */ /* 0x004fc400078e0022 */
[----:B----4-:R-:W-:Y:S01]  /*3c7d0*/  IMAD.MOV.U32 R31, RZ, RZ, R35 ;  /* 0x000000ffff1f7224 */ /* 0x010fe200078e0023 */
[----:B------:R-:W2:Y:S04]  /*3c7e0*/  LDL.LU R34, [R1+0x28ac] ;  /* 0x0028ac0001227983 */ /* 0x000ea80000300800 */
[----:B------:R-:W2:Y:S04]  /*3c7f0*/  LDL.LU R35, [R1+0x28a8] ;  /* 0x0028a80001237983 */ /* 0x000ea80000300800 */
[----:B0-----:R-:W-:Y:S04]  /*3c800*/  STL.64 [R1+0x27e0], R38 ;  /* 0x0027e02601007387 */ /* 0x001fe80000100a00 */
[----:B------:R0:W-:Y:S04]  /*3c810*/  STL.64 [R1+0x27d8], R36 ;  /* 0x0027d82401007387 */ /* 0x0001e80000100a00 */
[----:B0-----:R-:W4:Y:S04]  /*3c820*/  LDL.LU R36, [R1+0x6a0] ;  /* 0x0006a00001247983 */ /* 0x001f280000300800 */
[----:B------:R-:W4:Y:S04]  /*3c830*/  LDL.LU R37, [R1+0x6a4] ;  /* 0x0006a40001257983 */ /* 0x000f280000300800 */
[----:B------:R-:W4:Y:S04]  /*3c840*/  LDL.LU R38, [R1+0x6a8] ;  /* 0x0006a80001267983 */ /* 0x000f280000300800 */
[----:B------:R-:W4:Y:S04]  /*3c850*/  LDL.LU R39, [R1+0x6ac] ;  /* 0x0006ac0001277983 */ /* 0x000f280000300800 */
[----:B--2---:R-:W-:Y:S04]  /*3c860*/  STL.64 [R1+0x2890], R34 ;  /* 0x0028902201007387 */ /* 0x004fe80000100a00 */
[----:B------:R3:W-:Y:S01]  /*3c870*/  STL.64 [R1+0x2888], R32 ;  /* 0x0028882001007387 */ /* 0x0007e20000100a00 */
[----:B----4-:R-:W-:Y:S03]  /*3c880*/  HMMA.16816.F32 R36, R52, R34, R36 ;  /* 0x000000223424723c */ /* 0x010fe60000001824 */
[----:B------:R-:W0:Y:S05]  /*3c890*/  LDSM.16.MT88.4 R52, [R57+UR5+0x6080] ;  /* 0x006080053934783b */ /* 0x000e2a0008004200 */
[C---:B---3--:R-:W-:Y:S08]  /*3c8a0*/  HMMA.16816.F32 R32, R48.reuse, R6, R28 ;  /* 0x000000063020723c */ /* 0x048ff0000000181c */
[C---:B------:R-:W-:Y:S03]  /*3c8b0*/  HMMA.16816.F32 R28, R48.reuse, R10, R40 ;  /* 0x0000000a301c723c */ /* 0x040fe60000001828 */
[----:B------:R-:W-:Y:S04]  /*3c8c0*/  STL.64 [R1+0x6a0], R36 ;  /* 0x0006a02401007387 */ /* 0x000fe80000100a00 */
[----:B------:R-:W-:Y:S04]  /*3c8d0*/  STL.64 [R1+0x6a8], R38 ;  /* 0x0006a82601007387 */ /* 0x000fe80000100a00 */
[----:B0-----:R-:W-:Y:S04]  /*3c8e0*/  STL.64 [R1+0x2770], R54 ;  /* 0x0027703601007387 */ /* 0x001fe80000100a00 */
[----:B------:R-:W-:Y:S04]  /*3c8f0*/  STL.64 [R1+0x2768], R52 ;  /* 0x0027683401007387 */ /* 0x000fe80000100a00 */
[----:B------:R-:W-:Y:S04]  /*3c900*/  STL [R1+0x2750], R57 ;  /* 0x0027503901007387 */ /* 0x000fe80000100800 */
[----:B------:R-:W-:Y:S04]  /*3c910*/  STL.64 [R1+0x2870], R10 ;  /* 0x0028700a01007387 */ /* 0x000fe80000100a00 */
[----:B------:R-:W-:Y:S04]  /*3c920*/  STL.64 [R1+0xb00], R32 ;  /* 0x000b002001007387 */ /* 0x000fe80000100a00 */
[----:B------:R-:W-:Y:S04]  /*3c930*/  STL.64 [R1+0xb08], R34 ;  /* 0x000b082201007387 */ /* 0x000fe80000100a00 */
[----:B------:R0:W-:Y:S02]  /*3c940*/  STL.64 [R1+0x2868], R8 ;  /* 0x0028680801007387 */ /* 0x0001e40000100a00 */
[C---:B0-----:R-:W-:Y:S02]  /*3c950*/  HMMA.16816.F32 R8, R48.reuse, R14, R24 ;  /* 0x0000000e3008723c */ /* 0x041fe40000001818 */
        /* <DEDUP_REMOVED lines=69> */
[----:B------:R-:W2:Y:S01]  /*3cdb0*/  LDL.LU R42, [R1+0x5c8] ;  /* 0x0005c800012a7983 */ /* 0x000ea20000300800 */
[----:B---3--:R-:W-:Y:S03]  /*3cdc0*/  HMMA.16816.F32 R24, R48, R22, R24 ;  /* 0x000000163018723c */ /* 0x008fe60000001818 */
[----:B------:R-:W2:Y:S04]  /*3cdd0*/  LDL.LU R43, [R1+0x5cc] ;  /* 0x0005cc00012b7983 */ /* 0x000ea80000300800 */
[----:B------:R-:W-:Y:S04]  /*3cde0*/  STL.64 [R1+0x27f0], R38 ;  /* 0x0027f02601007387 */ /* 0x000fe80000100a00 */
[----:B------:R0:W-:Y:S04]  /*3cdf0*/  STL.64 [R1+0x27e8], R36 ;  /* 0x0027e82401007387 */ /* 0x0001e80000100a00 */
        /* <DEDUP_REMOVED lines=12> */
[----:B------:R-:W-:Y:S01]  /*3cec0*/  STL.64 [R1+0x840], R24 ;  /* 0x0008401801007387 */ /* 0x000fe20000100a00 */
[----:B------:R-:W-:-:S03]  /*3ced0*/  IMAD.MOV.U32 R21, RZ, RZ, R26 ;  /* 0x000000ffff157224 */ /* 0x000fc600078e001a */
[----:B------:R0:W-:Y:S04]  /*3cee0*/  STL.64 [R1+0x848], R26 ;  /* 0x0008481a01007387 */ /* 0x0001e80000100a00 */
[----:B0-----:R-:W2:Y:S02]  /*3cef0*/  LDL.LU.64 R26, [R1+0x28a0] ;  /* 0x0028a000011a7983 */ /* 0x001ea40000300a00 */
        /* <DEDUP_REMOVED lines=11> */
[----:B--2---:R-:W-:Y:S03]  /*3cfb0*/  HMMA.16816.F32 R48, R48, R34, R44 ;  /* 0x000000223030723c */ /* 0x004fe6000000182c */
[----:B------:R-:W2:Y:S04]  /*3cfc0*/  LDL.LU.64 R46, [R1+0x2880] ;  /* 0x00288000012e7983 */ /* 0x000ea80000300a00 */
[----:B------:R-:W2:-:S12]  /*3cfd0*/  LDL.LU.64 R44, [R1+0x2878] ;  /* 0x00287800012c7983 */ /* 0x000e980000300a00 */
        /* <DEDUP_REMOVED lines=30> */
[----:B------:R-:W-:Y:S01]  /*3d1c0*/  IMAD.MOV.U32 R20, RZ, RZ, R24 ;  /* 0x000000ffff147224 */ /* 0x000fe200078e0018 */
[----:B--2---:R-:W-:-:S15]  /*3d1d0*/  HMMA.16816.F32 R40, R44, R22, R40 ;  /* 0x000000162c28723c */ /* 0x004fde0000001828 */
[----:B------:R-:W-:-:S04]  /*3d1e0*/  NOP ;  /* 0x0000000000007918 */ /* 0x000fc80000000000 */
[----:B------:R-:W-:Y:S01]  /*3d1f0*/  STL.64 [R1+0x5b0], R40 ;  /* 0x0005b02801007387 */ /* 0x000fe20000100a00 */
[----:B------:R-:W-:-:S03]  /*3d200*/  IMAD.MOV.U32 R25, RZ, RZ, R42 ;  /* 0x000000ffff197224 */ /* 0x000fc600078e002a */
[----:B------:R0:W-:Y:S01]  /*3d210*/  STL.64 [R1+0x5b8], R42 ;  /* 0x0005b82a01007387 */ /* 0x0001e20000100a00 */
[----:B------:R-:W-:-:S03]  /*3d220*/  IMAD.MOV.U32 R24, RZ, RZ, R40 ;  /* 0x000000ffff187224 */ /* 0x000fc600078e0028 */
        /* <DEDUP_REMOVED lines=37> */
[----:B0-----:R-:W2:Y:S04]  /*3d480*/  LDL.LU R8, [R1+0x380] ;  /* 0x0003800001087983 */ /* 0x001ea80000300800 */
[----:B------:R-:W2:Y:S04]  /*3d490*/  LDL.LU R9, [R1+0x384] ;  /* 0x0003840001097983 */ /* 0x000ea80000300800 */
[----:B------:R-:W2:Y:S04]  /*3d4a0*/  LDL.LU R10, [R1+0x388] ;  /* 0x00038800010a7983 */ /* 0x000ea80000300800 */
[----:B------:R-:W2:Y:S04]  /*3d4b0*/  LDL.LU R11, [R1+0x38c] ;  /* 0x00038c00010b7983 */ /* 0x000ea80000300800 */
[----:B------:R-:W-:Y:S04]  /*3d4c0*/  STL.64 [R1+0x27c0], R14 ;  /* 0x0027c00e01007387 */ /* 0x000fe80000100a00 */
[----:B------:R-:W-:Y:S01]  /*3d4d0*/  STL.64 [R1+0x27b8], R12 ;  /* 0x0027b80c01007387 */ /* 0x000fe20000100a00 */
        /* <DEDUP_REMOVED lines=9> */
[----:B0-----:R-:W-:-:S15]  /*3d570*/  HMMA.16816.F32 R8, R40, R22, R48 ;  /* 0x000000162808723c */ /* 0x001fde0000001830 */
[----:B------:R-:W-:-:S04]  /*3d580*/  NOP ;  /* 0x0000000000007918 */ /* 0x000fc80000000000 */
[----:B------:R-:W-:Y:S01]  /*3d590*/  STL.64 [R1+0x380], R8 ;  /* 0x0003800801007387 */ /* 0x000fe20000100a00 */
[----:B------:R-:W-:-:S03]  /*3d5a0*/  IMAD.MOV.U32 R29, RZ, RZ, R10 ;  /* 0x000000ffff1d7224 */ /* 0x000fc600078e000a */
[----:B------:R4:W-:Y:S01]  /*3d5b0*/  STL.64 [R1+0x388], R10 ;  /* 0x0003880a01007387 */ /* 0x0009e20000100a00 */
[----:B------:R-:W-:Y:S02]  /*3d5c0*/  IMAD.MOV.U32 R28, RZ, RZ, R8 ;  /* 0x000000ffff1c7224 */ /* 0x000fe400078e0008 */
[----:B----4-:R-:W-:Y:S01]  /*3d5d0*/  HMMA.16816.F32 R8, R40, R26, R56 ;  /* 0x0000001a2808723c */ /* 0x010fe20000001838 */
[----:B------:R-:W-:Y:S04]  /*3d5e0*/  STL.64 [R1+0x27a0], R26 ;  /* 0x0027a01a01007387 */ /* 0x000fe80000100a00 */
[----:B------:R-:W-:-:S14]  /*3d5f0*/  STL.64 [R1+0x2798], R24 ;  /* 0x0027981801007387 */ /* 0x000fdc0000100a00 */
[----:B------:R-:W-:Y:S04]  /*3d600*/  STL.64 [R1+0x150], R8 ;  /* 0x0001500801007387 */ /* 0x000fe80000100a00 */
[----:B------:R0:W-:Y:S02]  /*3d610*/  STL.64 [R1+0x158], R10 ;  /* 0x0001580a01007387 */ /* 0x0001e40000100a00 */
[----:B0-----:R-:W-:Y:S02]  /*3d620*/  HMMA.16816.F32 R8, R40, R30, R52 ;  /* 0x0000001e2808723c */ /* 0x001fe40000001834 */
[----:B------:R-:W-:Y:S04]  /*3d630*/  STL.64 [R1+0x2790], R30 ;  /* 0x0027901e01007387 */ /* 0x000fe80000100a00 */
[----:B------:R0:W-:-:S13]  /*3d640*/  STL.64 [R1+0x2788], R28 ;  /* 0x0027881c01007387 */ /* 0x0001da0000100a00 */
[----:B------:R1:W-:Y:S04]  /*3d650*/  STL.64 [R1+0x350], R8 ;  /* 0x0003500801007387 */ /* 0x0003e80000100a00 */
[----:B------:R2:W-:Y:S04]  /*3d660*/  STL.64 [R1+0x358], R10 ;  /* 0x0003580a01007387 */ /* 0x0005e80000100a00 */
[----:B------:R-:W4:Y:S04]  /*3d670*/  LDL.LU R52, [R1+0x110] ;  /* 0x0001100001347983 */ /* 0x000f280000300800 */
[----:B------:R-:W4:Y:S04]  /*3d680*/  LDL.LU R53, [R1+0x114] ;  /* 0x0001140001357983 */ /* 0x000f280000300800 */
[----:B------:R-:W3:Y:S04]  /*3d690*/  LDL.LU R54, [R1+0x118] ;  /* 0x0001180001367983 */ /* 0x000ee80000300800 */
[----:B------:R-:W3:Y:S04]  /*3d6a0*/  LDL.LU R55, [R1+0x11c] ;  /* 0x00011c0001377983 */ /* 0x000ee80000300800 */
        /* <DEDUP_REMOVED lines=16> */
[----:B-1----:R-:W4:Y:S04]  /*3d7b0*/  LDL.LU R8, [R1+0x310] ;  /* 0x0003100001087983 */ /* 0x002f280000300800 */
[----:B------:R-:W4:Y:S04]  /*3d7c0*/  LDL.LU R9, [R1+0x314] ;  /* 0x0003140001097983 */ /* 0x000f280000300800 */
[----:B--2---:R-:W2:Y:S04]  /*3d7d0*/  LDL.LU R10, [R1+0x318] ;  /* 0x00031800010a7983 */ /* 0x004ea80000300800 */
[----:B------:R-:W2:Y:S04]  /*3d7e0*/  LDL.LU R11, [R1+0x31c] ;  /* 0x00031c00010b7983 */ /* 0x000ea80000300800 */
[----:B------:R-:W2:Y:S04]  /*3d7f0*/  LDL.LU R12, [R1+0x300] ;  /* 0x00030000010c7983 */ /* 0x000ea80000300800 */
[----:B------:R-:W2:Y:S04]  /*3d800*/  LDL.LU R13, [R1+0x304] ;  /* 0x00030400010d7983 */ /* 0x000ea80000300800 */
[----:B------:R-:W2:Y:S04]  /*3d810*/  LDL.LU R14, [R1+0x308] ;  /* 0x00030800010e7983 */ /* 0x000ea80000300800 */
[----:B------:R-:W2:Y:S04]  /*3d820*/  LDL.LU R15, [R1+0x30c] ;  /* 0x00030c00010f7983 */ /* 0x000ea80000300800 */
[----:B---3--:R-:W-:Y:S04]  /*3d830*/  STL.64 [R1+0x2780], R54 ;  /* 0x0027803601007387 */ /* 0x008fe80000100a00 */
[----:B----4-:R0:W-:Y:S04]  /*3d840*/  STL.64 [R1+0x2778], R52 ;  /* 0x0027783401007387 */ /* 0x0101e80000100a00 */
[----:B0-----:R-:W3:Y:S04]  /*3d850*/  LDL.LU R52, [R1+0x2b0] ;  /* 0x0002b00001347983 */ /* 0x001ee80000300800 */
[----:B------:R-:W3:Y:S04]  /*3d860*/  LDL.LU R53, [R1+0x2b4] ;  /* 0x0002b40001357983 */ /* 0x000ee80000300800 */
[----:B------:R-:W3:Y:S04]  /*3d870*/  LDL.LU R54, [R1+0x2b8] ;  /* 0x0002b80001367983 */ /* 0x000ee80000300800 */
[----:B------:R-:W3:Y:S04]  /*3d880*/  LDL.LU R55, [R1+0x2bc] ;  /* 0x0002bc0001377983 */ /* 0x000ee80000300800 */
[----:B------:R-:W4:Y:S04]  /*3d890*/  LDL.LU R56, [R1+0xf0] ;  /* 0x0000f00001387983 */ /* 0x000f280000300800 */
[----:B------:R-:W4:Y:S04]  /*3d8a0*/  LDL.LU R57, [R1+0xf4] ;  /* 0x0000f40001397983 */ /* 0x000f280000300800 */
[----:B------:R-:W3:Y:S04]  /*3d8b0*/  LDL.LU R58, [R1+0xf8] ;  /* 0x0000f800013a7983 */ /* 0x000ee80000300800 */
[----:B------:R-:W3:Y:S01]  /*3d8c0*/  LDL.LU R59, [R1+0xfc] ;  /* 0x0000fc00013b7983 */ /* 0x000ee20000300800 */
[----:B------:R-:W-:Y:S08]  /*3d8d0*/  HMMA.16816.F32 R44, R40, R34, R44 ;  /* 0x00000022282c723c */ /* 0x000ff0000000182c */
[C---:B--2---:R-:W-:Y:S01]  /*3d8e0*/  HMMA.16816.F32 R8, R36.reuse, R6, R8 ;  /* 0x000000062408723c */ /* 0x044fe20000001808 */
[----:B---3--:R-:W-:Y:S04]  /*3d8f0*/  STL.64 [R1+0x2760], R58 ;  /* 0x0027603a01007387 */ /* 0x008fe80000100a00 */
[----:B----4-:R0:W-:Y:S04]  /*3d900*/  STL.64 [R1+0x2758], R56 ;  /* 0x0027583801007387 */ /* 0x0101e80000100a00 */
        /* <DEDUP_REMOVED lines=9> */
[----:B------:R0:W-:Y:S04]  /*3d9a0*/  STL.64 [R1+0x340], R44 ;  /* 0x0003402c01007387 */ /* 0x0001e80000100a00 */
[----:B------:R1:W-:Y:S04]  /*3d9b0*/  STL.64 [R1+0x348], R46 ;  /* 0x0003482e01007387 */ /* 0x0003e80000100a00 */
[----:B------:R-:W4:Y:S04]  /*3d9c0*/  LDL.LU R41, [R1+0x2e4] ;  /* 0x0002e40001297983 */ /* 0x000f280000300800 */
[----:B------:R-:W4:Y:S04]  /*3d9d0*/  LDL.LU R42, [R1+0x2e8] ;  /* 0x0002e800012a7983 */ /* 0x000f280000300800 */
[----:B------:R-:W4:Y:S04]  /*3d9e0*/  LDL.LU R43, [R1+0x2ec] ;  /* 0x0002ec00012b7983 */ /* 0x000f280000300800 */
[----:B0-----:R-:W2:Y:S04]  /*3d9f0*/  LDL.LU R44, [R1+0x290] ;  /* 0x00029000012c7983 */ /* 0x001ea80000300800 */
[----:B------:R-:W2:Y:S04]  /*3da00*/  LDL.LU R45, [R1+0x294] ;  /* 0x00029400012d7983 */ /* 0x000ea80000300800 */
[----:B-1----:R-:W2:Y:S04]  /*3da10*/  LDL.LU R46, [R1+0x298] ;  /* 0x00029800012e7983 */ /* 0x002ea80000300800 */
[----:B------:R-:W2:Y:S04]  /*3da20*/  LDL.LU R47, [R1+0x29c] ;  /* 0x00029c00012f7983 */ /* 0x000ea80000300800 */
        /* <DEDUP_REMOVED lines=14> */
[----:B0-----:R-:W4:Y:S01]  /*3db10*/  LDL.LU.64 R18, [R1+0x27b0] ;  /* 0x0027b00001127983 */ /* 0x001f220000300a00 */
[C---:B------:R-:W-:Y:S03]  /*3db20*/  HMMA.16816.F32 R24, R36.reuse, R22, R24 ;  /* 0x000000162418723c */ /* 0x040fe60000001818 */
[----:B------:R-:W2:Y:S05]  /*3db30*/  LDL.LU.64 R16, [R1+0x27a8] ;  /* 0x0027a80001107983 */ /* 0x000eaa0000300a00 */
        /* <DEDUP_REMOVED lines=47> */
[----:B------:R0:W-:Y:S04]  /*3de30*/  STL.64 [R1+0xa00], R56 ;  /* 0x000a003801007387 */ /* 0x0001e80000100a00 */
[----:B------:R1:W-:Y:S04]  /*3de40*/  STL.64 [R1+0xa08], R58 ;  /* 0x000a083a01007387 */ /* 0x0003e80000100a00 */
[----:B0-----:R-:W2:Y:S01]  /*3de50*/  LDL.LU R57, [R1+0x2750] ;  /* 0x0027500001397983 */ /* 0x001ea20000300800 */
[C---:B---3--:R-:W-:Y:S01]  /*3de60*/  HMMA.16816.F32 R4, R52.reuse, R14, R4 ;  /* 0x0000000e3404723c */ /* 0x048fe20000001804 */
[----:B-1----:R-:W0:Y:S02]  /*3de70*/  S2R R59, SR_TID.X ;  /* 0x00000000003b7919 */ /* 0x002e240000002100 */
[----:B------:R-:W-:Y:S01]  /*3de80*/  STL.64 [R1+0x2738], R10 ;  /* 0x0027380a01007387 */ /* 0x000fe20000100a00 */
[----:B------:R-:W1:Y:S03]  /*3de90*/  S2R R58, SR_TID.X ;  /* 0x00000000003a7919 */ /* 0x000e660000002100 */
[----:B------:R-:W-:Y:S04]  /*3dea0*/  STL.64 [R1+0x2730], R8 ;  /* 0x0027300801007387 */ /* 0x000fe80000100a00 */
[----:B------:R-:W-:Y:S04]  /*3deb0*/  STL.64 [R1+0x2728], R14 ;  /* 0x0027280e01007387 */ /* 0x000fe80000100a00 */
[----:B------:R-:W-:Y:S04]  /*3dec0*/  STL.64 [R1+0x2720], R12 ;  /* 0x0027200c01007387 */ /* 0x000fe80000100a00 */
[----:B------:R-:W-:Y:S04]  /*3ded0*/  STL.64 [R1+0x920], R4 ;  /* 0x0009200401007387 */ /* 0x000fe80000100a00 */
[----:B------:R3:W-:Y:S02]  /*3dee0*/  STL.64 [R1+0x928], R6 ;  /* 0x0009280601007387 */ /* 0x0007e40000100a00 */
[----:B---3--:R-:W-:Y:S02]  /*3def0*/  HMMA.16816.F32 R4, R52, R18, R48 ;  /* 0x000000123404723c */ /* 0x008fe40000001830 */
[----:B------:R-:W-:Y:S04]  /*3df00*/  STL.64 [R1+0x2718], R18 ;  /* 0x0027181201007387 */ /* 0x000fe80000100a00 */
[----:B------:R-:W-:Y:S01]  /*3df10*/  STL.64 [R1+0x2710], R16 ;  /* 0x0027101001007387 */ /* 0x000fe20000100a00 */
[----:B0-----:R-:W-:-:S05]  /*3df20*/  LOP3.LUT R59, R59, 0x7, RZ, 0xc0, !PT ;  /* 0x000000073b3b7812 */ /* 0x001fca00078ec0ff */
[----:B------:R-:W-:-:S07]  /*3df30*/  IMAD R59, R59, 0x210, RZ ;  /* 0x000002103b3b7824 */ /* 0x000fce00078e02ff */
[----:B------:R-:W-:Y:S04]  /*3df40*/  STL.64 [R1+0x7a0], R4 ;  /* 0x0007a00401007387 */ /* 0x000fe80000100a00 */
[----:B------:R0:W-:Y:S02]  /*3df50*/  STL.64 [R1+0x7a8], R6 ;  /* 0x0007a80601007387 */ /* 0x0001e40000100a00 */
[----:B0-----:R-:W-:Y:S02]  /*3df60*/  HMMA.16816.F32 R4, R52, R22, R44 ;  /* 0x000000163404723c */ /* 0x001fe4000000182c */
[----:B------:R-:W-:-:S15]  /*3df70*/  STL.64 [R1+0x2708], R22 ;  /* 0x0027081601007387 */ /* 0x000fde0000100a00 */
[----:B------:R-:W-:Y:S02]  /*3df80*/  NOP ;  /* 0x0000000000007918 */ /* 0x000fe40000000000 */
[----:B------:R-:W-:Y:S04]  /*3df90*/  STL.64 [R1+0x620], R4 ;  /* 0x0006200401007387 */ /* 0x000fe80000100a00 */
[----:B------:R4:W-:Y:S02]  /*3dfa0*/  STL.64 [R1+0x628], R6 ;  /* 0x0006280601007387 */ /* 0x0009e40000100a00 */
[----:B----4-:R-:W-:Y:S02]  /*3dfb0*/  HMMA.16816.F32 R4, R52, R26, R40 ;  /* 0x0000001a3404723c */ /* 0x010fe40000001828 */
[----:B------:R-:W-:Y:S04]  /*3dfc0*/  STL.64 [R1+0x2700], R20 ;  /* 0x0027001401007387 */ /* 0x000fe80000100a00 */
[----:B--2---:R-:W0:Y:S04]  /*3dfd0*/  LDSM.16.MT88.4 R44, [R57+UR5+0x6180] ;  /* 0x00618005392c783b */ /* 0x004e280008004200 */
[----:B------:R1:W-:Y:S02]  /*3dfe0*/  LDSM.16.MT88.4 R48, [R57+UR5+0x6100] ;  /* 0x006100053930783b */ /* 0x0003e40008004200 */
[----:B-1----:R-:W-:-:S02]  /*3dff0*/  IMAD.SHL.U32 R57, R58, 0x2, RZ ;  /* 0x000000023a397824 */ /* 0x002fc400078e00ff */
[----:B------:R-:W-:-:S03]  /*3e000*/  IMAD.SHL.U32 R58, R58, 0x100, RZ ;  /* 0x000001003a3a7824 */ /* 0x000fc600078e00ff */
[----:B------:R-:W-:-:S04]  /*3e010*/  LOP3.LUT R59, R59, 0x10, R57, 0x78, !PT ;  /* 0x000000103b3b7812 */ /* 0x000fc800078e7839 */
[----:B------:R-:W-:-:S04]  /*3e020*/  LOP3.LUT R59, R59, 0x1000, R58, 0xf8, !PT ;  /* 0x000010003b3b7812 */ /* 0x000fc800078ef83a */
[----:B------:R-:W-:-:S05]  /*3e030*/  LOP3.LUT R59, R59, 0x40, RZ, 0x3c, !PT ;  /* 0x000000403b3b7812 */ /* 0x000fca00078e3cff */
[----:B------:R1:W2:Y:S02]  /*3e040*/  LDSM.16.MT88.4 R40, [R59+UR5+0x6000] ;  /* 0x006000053b28783b */ /* 0x0002a40008004200 */
[----:B-1----:R-:W1:Y:S02]  /*3e050*/  S2R R59, SR_TID.X ;  /* 0x00000000003b7919 */ /* 0x002e640000002100 */
[----:B0-----:R-:W-:Y:S04]  /*3e060*/  STL.64 [R1+0x26c8], R46 ;  /* 0x0026c82e01007387 */ /* 0x001fe80000100a00 */
[----:B------:R-:W-:Y:S04]  /*3e070*/  STL.64 [R1+0x26c0], R44 ;  /* 0x0026c02c01007387 */ /* 0x000fe80000100a00 */
[----:B------:R-:W-:Y:S04]  /*3e080*/  STL.64 [R1+0x26f8], R26 ;  /* 0x0026f81a01007387 */ /* 0x000fe80000100a00 */
[----:B------:R-:W-:Y:S04]  /*3e090*/  STL.64 [R1+0x26f0], R24 ;  /* 0x0026f01801007387 */ /* 0x000fe80000100a00 */
[----:B------:R-:W-:Y:S04]  /*3e0a0*/  STL.64 [R1+0x310], R4 ;  /* 0x0003100401007387 */ /* 0x000fe80000100a00 */
[----:B------:R0:W-:Y:S02]  /*3e0b0*/  STL.64 [R1+0x318], R6 ;  /* 0x0003180601007387 */ /* 0x0001e40000100a00 */
[----:B0-----:R-:W-:Y:S01]  /*3e0c0*/  HMMA.16816.F32 R4, R52, R30, R36 ;  /* 0x0000001e3404723c */ /* 0x001fe20000001824 */
[C---:B-1----:R-:W-:Y:S01]  /*3e0d0*/  LOP3.LUT R58, R59.reuse, 0x7, RZ, 0xc0, !PT ;  /* 0x000000073b3a7812 */ /* 0x042fe200078ec0ff */
[----:B------:R-:W-:Y:S01]  /*3e0e0*/  IMAD.SHL.U32 R38, R59, 0x2, RZ ;  /* 0x000000023b267824 */ /* 0x000fe200078e00ff */
[----:B--2---:R0:W-:Y:S04]  /*3e0f0*/  STL.64 [R1+0x2648], R42 ;  /* 0x0026482a01007387 */ /* 0x0041e80000100a00 */
[----:B------:R-:W-:Y:S01]  /*3e100*/  STL.64 [R1+0x2640], R40 ;  /* 0x0026402801007387 */ /* 0x000fe20000100a00 */
[----:B------:R-:W-:-:S03]  /*3e110*/  IMAD R39, R58, 0x210, RZ ;  /* 0x000002103a277824 */ /* 0x000fc600078e02ff */
[----:B------:R-:W-:Y:S01]  /*3e120*/  STL.64 [R1+0x26e8], R30 ;  /* 0x0026e81e01007387 */ /* 0x000fe20000100a00 */
[----:B------:R-:W-:-:S07]  /*3e130*/  IMAD.SHL.U32 R59, R59, 0x100, RZ ;  /* 0x000001003b3b7824 */ /* 0x000fce00078e00ff */
[----:B------:R-:W-:Y:S04]  /*3e140*/  STL.64 [R1+0x2c0], R4 ;  /* 0x0002c00401007387 */ /* 0x000fe80000100a00 */
[----:B------:R-:W-:Y:S04]  /*3e150*/  STL.64 [R1+0x2c8], R6 ;  /* 0x0002c80601007387 */ /* 0x000fe80000100a00 */
[----:B------:R-:W-:Y:S04]  /*3e160*/  STL.64 [R1+0x26e0], R28 ;  /* 0x0026e01c01007387 */ /* 0x000fe80000100a00 */
[----:B------:R-:W2:Y:S04]  /*3e170*/  LDL.LU R56, [R1+0x480] ;  /* 0x0004800001387983 */ /* 0x000ea80000300800 */
[----:B------:R-:W2:Y:S01]  /*3e180*/  LDL.LU R57, [R1+0x484] ;  /* 0x0004840001397983 */ /* 0x000ea20000300800 */
[----:B0-----:R-:W-:-:S03]  /*3e190*/  LOP3.LUT R43, R39, 0x10, R38, 0x78, !PT ;  /* 0x00000010272b7812 */ /* 0x001fc600078e7826 */
[----:B------:R-:W3:Y:S01]  /*3e1a0*/  LDL.LU R58, [R1+0x488] ;  /* 0x00048800013a7983 */ /* 0x000ee20000300800 */
[----:B------:R-:W-:-:S03]  /*3e1b0*/  LOP3.LUT R43, R43, 0x1000, R59, 0xf8, !PT ;  /* 0x000010002b2b7812 */ /* 0x000fc600078ef83b */
[----:B------:R-:W3:Y:S01]  /*3e1c0*/  LDL.LU R59, [R1+0x48c] ;  /* 0x00048c00013b7983 */ /* 0x000ee20000300800 */
[----:B------:R-:W-:-:S05]  /*3e1d0*/  LOP3.LUT R43, R43, 0x40, RZ, 0x3c, !PT ;  /* 0x000000402b2b7812 */ /* 0x000fca00078e3cff */
[----:B------:R-:W0:Y:S04]  /*3e1e0*/  LDSM.16.MT88.4 R36, [R43+UR5+0x6080] ;  /* 0x006080052b24783b */ /* 0x000e280008004200 */
[----:B---3--:R-:W-:Y:S04]  /*3e1f0*/  STL.64 [R1+0x2658], R58 ;  /* 0x0026583a01007387 */ /* 0x008fe80000100a00 */
[----:B--2---:R-:W-:Y:S04]  /*3e200*/  STL.64 [R1+0x2650], R56 ;  /* 0x0026503801007387 */ /* 0x004fe80000100a00 */
[----:B0-----:R-:W-:Y:S04]  /*3e210*/  STL.64 [R1+0x2618], R38 ;  /* 0x0026182601007387 */ /* 0x001fe80000100a00 */
[----:B------:R0:W-:Y:S04]  /*3e220*/  STL.64 [R1+0x2610], R36 ;  /* 0x0026102401007387 */ /* 0x0001e80000100a00 */
        /* <DEDUP_REMOVED lines=72> */
[----:B--2---:R-:W-:Y:S03]  /*3e6b0*/  HMMA.16816.F32 R52, R52, R34, R4 ;  /* 0x000000223434723c */ /* 0x004fe60000001804 */
[----:B---3--:R-:W-:Y:S04]  /*3e6c0*/  STL.64 [R1+0x26b8], R38 ;  /* 0x0026b82601007387 */ /* 0x008fe80000100a00 */
        /* <DEDUP_REMOVED lines=9> */
[----:B------:R-:W4:Y:S04]  /*3e760*/  LDL.LU.64 R6, [R1+0x2748] ;  /* 0x0027480001067983 */ /* 0x000f280000300a00 */
[----:B------:R-:W2:Y:S04]  /*3e770*/  LDL.LU.64 R4, [R1+0x2740] ;  /* 0x0027400001047983 */ /* 0x000ea80000300a00 */
[----:B------:R-:W-:Y:S04]  /*3e780*/  STL.64 [R1+0x180], R52 ;  /* 0x0001803401007387 */ /* 0x000fe80000100a00 */
[----:B------:R-:W-:Y:S04]  /*3e790*/  STL.64 [R1+0x188], R54 ;  /* 0x0001883601007387 */ /* 0x000fe80000100a00 */
[----:B------:R0:W1:Y:S04]  /*3e7a0*/  LDSM.16.MT88.4 R52, [R43+UR5+0x6100] ;  /* 0x006100052b34783b */ /* 0x0000680008004200 */
[----:B------:R-:W2:Y:S04]  /*3e7b0*/  LDL.LU R40, [R1+0x330] ;  /* 0x0003300001287983 */ /* 0x000ea80000300800 */
[----:B------:R-:W2:Y:S04]  /*3e7c0*/  LDL.LU R41, [R1+0x334] ;  /* 0x0003340001297983 */ /* 0x000ea80000300800 */
[----:B------:R-:W2:Y:S04]  /*3e7d0*/  LDL.LU R42, [R1+0x338] ;  /* 0x00033800012a7983 */ /* 0x000ea80000300800 */
[----:B0-----:R-:W2:Y:S04]  /*3e7e0*/  LDL.LU R43, [R1+0x33c] ;  /* 0x00033c00012b7983 */ /* 0x001ea80000300800 */
[----:B-1----:R-:W-:Y:S04]  /*3e7f0*/  STL.64 [R1+0x25c8], R54 ;  /* 0x0025c83601007387 */ /* 0x002fe80000100a00 */
[----:B------:R0:W-:Y:S04]  /*3e800*/  STL.64 [R1+0x25c0], R52 ;  /* 0x0025c03401007387 */ /* 0x0001e80000100a00 */
[----:B0-----:R-:W2:Y:S04]  /*3e810*/  LDL.LU R52, [R1+0x4a0] ;  /* 0x0004a00001347983 */ /* 0x001ea80000300800 */
[----:B------:R-:W2:Y:S04]  /*3e820*/  LDL.LU R53, [R1+0x4a4] ;  /* 0x0004a40001357983 */ /* 0x000ea80000300800 */
[----:B------:R-:W2:Y:S04]  /*3e830*/  LDL.LU R54, [R1+0x4a8] ;  /* 0x0004a80001367983 */ /* 0x000ea80000300800 */
[----:B------:R-:W2:Y:S01]  /*3e840*/  LDL.LU R55, [R1+0x4ac] ;  /* 0x0004ac0001377983 */ /* 0x000ea20000300800 */
        /* <DEDUP_REMOVED lines=41> */
[----:B------:R-:W4:Y:S02]  /*3eae0*/  LDL.LU.64 R44, [R1+0x26d0] ;  /* 0x0026d000012c7983 */ /* 0x000f240000300a00 */
[----:B----4-:R-:W-:Y:S02]  /*3eaf0*/  HMMA.16816.F32 R48, R48, R34, R44 ;  /* 0x000000223030723c */ /* 0x010fe4000000182c */
[----:B------:R-:W2:Y:S04]  /*3eb00*/  LDL.LU.64 R46, [R1+0x26c8] ;  /* 0x0026c800012e7983 */ /* 0x000ea80000300a00 */
[----:B------:R-:W2:-:S13]  /*3eb10*/  LDL.LU.64 R44, [R1+0x26c0] ;  /* 0x0026c000012c7983 */ /* 0x000e9a0000300a00 */
        /* <DEDUP_REMOVED lines=37> */
[C---:B--2---:R-:W-:Y:S08]  /*3ed70*/  HMMA.16816.F32 R36, R44.reuse, R26, R36 ;  /* 0x0000001a2c24723c */ /* 0x044ff00000001824 */
[----:B------:R-:W-:Y:S11]  /*3ed80*/  HMMA.16816.F32 R44, R44, R34, R40 ;  /* 0x000000222c2c723c */ /* 0x000ff60000001828 */
[----:B------:R-:W-:Y:S04]  /*3ed90*/  STL.64 [R1+0xf0], R36 ;  /* 0x0000f02401007387 */ /* 0x000fe80000100a00 */
[----:B------:R0:W-:Y:S04]  /*3eda0*/  STL.64 [R1+0xf8], R38 ;  /* 0x0000f82601007387 */ /* 0x0001e80000100a00 */
[----:B0-----:R-:W2:Y:S04]  /*3edb0*/  LDL.LU.64 R38, [R1+0x2668] ;  /* 0x0026680001267983 */ /* 0x001ea80000300a00 */
[----:B------:R-:W2:Y:S04]  /*3edc0*/  LDL.LU.64 R36, [R1+0x2660] ;  /* 0x0026600001247983 */ /* 0x000ea80000300a00 */
        /* <DEDUP_REMOVED lines=10> */
[----:B------:R-:W2:Y:S04]  /*3ee70*/  LDL.LU.64 R42, [R1+0x2648] ;  /* 0x00264800012a7983 */ /* 0x000ea80000300a00 */
[----:B------:R-:W2:Y:S04]  /*3ee80*/  LDL.LU.64 R40, [R1+0x2640] ;  /* 0x0026400001287983 */ /* 0x000ea80000300a00 */
[----:B------:R-:W-:Y:S04]  /*3ee90*/  STL.64 [R1+0x2628], R34 ;  /* 0x0026282201007387 */ /* 0x000fe80000100a00 */
[----:B------:R-:W-:Y:S04]  /*3eea0*/  STL.64 [R1+0x2620], R32 ;  /* 0x0026202001007387 */ /* 0x000fe80000100a00 */
[----:B------:R-:W-:Y:S04]  /*3eeb0*/  STL.64 [R1+0xd0], R44 ;  /* 0x0000d02c01007387 */ /* 0x000fe80000100a00 */
[----:B------:R4:W-:Y:S01]  /*3eec0*/  STL.64 [R1+0xd8], R46 ;  /* 0x0000d82e01007387 */ /* 0x0009e20000100a00 */
[C---:B--2---:R-:W-:Y:S08]  /*3eed0*/  HMMA.16816.F32 R28, R40.reuse, R6, R28 ;  /* 0x00000006281c723c */ /* 0x044ff0000000181c */
[C---:B----4-:R-:W-:Y:S08]  /*3eee0*/  HMMA.16816.F32 R44, R40.reuse, R10, R48 ;  /* 0x0000000a282c723c */ /* 0x050ff00000001830 */
[C---:B------:R-:W-:Y:S03]  /*3eef0*/  HMMA.16816.F32 R32, R40.reuse, R14, R52 ;  /* 0x0000000e2820723c */ /* 0x040fe60000001834 */
[----:B------:R-:W-:Y:S04]  /*3ef00*/  STL.64 [R1+0xac0], R28 ;  /* 0x000ac01c01007387 */ /* 0x000fe80000100a00 */
[----:B------:R0:W-:Y:S04]  /*3ef10*/  STL.64 [R1+0xac8], R30 ;  /* 0x000ac81e01007387 */ /* 0x0001e80000100a00 */
[----:B------:R-:W-:Y:S04]  /*3ef20*/  STL.64 [R1+0x9d0], R44 ;  /* 0x0009d02c01007387 */ /* 0x000fe80000100a00 */
[----:B------:R-:W-:Y:S04]  /*3ef30*/  STL.64 [R1+0x9d8], R46 ;  /* 0x0009d82e01007387 */ /* 0x000fe80000100a00 */
[----:B------:R-:W-:Y:S04]  /*3ef40*/  STL.64 [R1+0x2608], R18 ;  /* 0x0026081201007387 */ /* 0x000fe80000100a00 */
[----:B------:R-:W-:Y:S04]  /*3ef50*/  STL.64 [R1+0x500], R32 ;  /* 0x0005002001007387 */ /* 0x000fe80000100a00 */
[----:B------:R-:W-:Y:S04]  /*3ef60*/  STL.64 [R1+0x508], R34 ;  /* 0x0005082201007387 */ /* 0x000fe80000100a00 */
[----:B------:R3:W-:Y:S01]  /*3ef70*/  STL.64 [R1+0x2600], R16 ;  /* 0x0026001001007387 */ /* 0x0007e20000100a00 */
[C---:B0-----:R-:W-:Y:S08]  /*3ef80*/  HMMA.16816.F32 R28, R40.reuse, R18, R36 ;  /* 0x00000012281c723c */ /* 0x041ff00000001824 */
[C---:B---3--:R-:W-:Y:S11]  /*3ef90*/  HMMA.16816.F32 R16, R40.reuse, R22, R56 ;  /* 0x000000162810723c */ /* 0x048ff60000001838 */
        /* <DEDUP_REMOVED lines=48> */
[----:B------:R-:W2:Y:S04]  /*3f2a0*/  LDL.LU R54, [R1+0x248] ;  /* 0x0002480001367983 */ /* 0x000ea80000300800 */
[----:B------:R-:W2:Y:S04]  /*3f2b0*/  LDL.LU R55, [R1+0x24c] ;  /* 0x00024c0001377983 */ /* 0x000ea80000300800 */
[----:B------:R-:W3:Y:S04]  /*3f2c0*/  LDL.LU R48, [R1+0xa0] ;  /* 0x0000a00001307983 */ /* 0x000ee80000300800 */
[----:B------:R-:W3:Y:S04]  /*3f2d0*/  LDL.LU R49, [R1+0xa4] ;  /* 0x0000a40001317983 */ /* 0x000ee80000300800 */
[----:B------:R-:W2:Y:S04]  /*3f2e0*/  LDL.LU R50, [R1+0xa8] ;  /* 0x0000a80001327983 */ /* 0x000ea80000300800 */
[----:B------:R-:W2:Y:S01]  /*3f2f0*/  LDL.LU R51, [R1+0xac] ;  /* 0x0000ac0001337983 */ /* 0x000ea20000300800 */
[C---:B----4-:R-:W-:Y:S03]  /*3f300*/  HMMA.16816.F32 R28, R40.reuse, R26, R28 ;  /* 0x0000001a281c723c */ /* 0x050fe6000000181c */
[----:B--2---:R-:W-:Y:S04]  /*3f310*/  STL.64 [R1+0x25b8], R50 ;  /* 0x0025b83201007387 */ /* 0x004fe80000100a00 */
[----:B---3--:R0:W-:Y:S04]  /*3f320*/  STL.64 [R1+0x25b0], R48 ;  /* 0x0025b03001007387 */ /* 0x0081e80000100a00 */
[----:B0-----:R-:W2:Y:S04]  /*3f330*/  LDL.LU R48, [R1+0xb0] ;  /* 0x0000b00001307983 */ /* 0x001ea80000300800 */
[----:B------:R-:W2:Y:S04]  /*3f340*/  LDL.LU R49, [R1+0xb4] ;  /* 0x0000b40001317983 */ /* 0x000ea80000300800 */
[----:B------:R-:W2:Y:S04]  /*3f350*/  LDL.LU R50, [R1+0xb8] ;  /* 0x0000b80001327983 */ /* 0x000ea80000300800 */
[----:B------:R-:W2:Y:S04]  /*3f360*/  LDL.LU R51, [R1+0xbc] ;  /* 0x0000bc0001337983 */ /* 0x000ea80000300800 */
[----:B------:R-:W-:Y:S04]  /*3f370*/  STL.64 [R1+0x330], R28 ;  /* 0x0003301c01007387 */ /* 0x000fe80000100a00 */
[----:B------:R0:W-:Y:S04]  /*3f380*/  STL.64 [R1+0x338], R30 ;  /* 0x0003381e01007387 */ /* 0x0001e80000100a00 */
[----:B0-----:R-:W3:Y:S04]  /*3f390*/  LDL.LU.64 R30, [R1+0x2638] ;  /* 0x00263800011e7983 */ /* 0x001ee80000300a00 */
[----:B------:R-:W4:Y:S01]  /*3f3a0*/  LDL.LU.64 R28, [R1+0x2630] ;  /* 0x00263000011c7983 */ /* 0x000f220000300a00 */
[----:B---3--:R-:W-:-:S15]  /*3f3b0*/  HMMA.16816.F32 R32, R40, R30, R32 ;  /* 0x0000001e2820723c */ /* 0x008fde0000001820 */
[----:B------:R-:W-:-:S04]  /*3f3c0*/  NOP ;  /* 0x0000000000007918 */ /* 0x000fc80000000000 */
[----:B------:R-:W-:Y:S04]  /*3f3d0*/  STL.64 [R1+0x2e0], R32 ;  /* 0x0002e02001007387 */ /* 0x000fe80000100a00 */
[----:B------:R0:W-:Y:S04]  /*3f3e0*/  STL.64 [R1+0x2e8], R34 ;  /* 0x0002e82201007387 */ /* 0x0001e80000100a00 */
[----:B0-----:R-:W3:Y:S04]  /*3f3f0*/  LDL.LU.64 R34, [R1+0x2628] ;  /* 0x0026280001227983 */ /* 0x001ee80000300a00 */
[----:B------:R-:W2:Y:S01]  /*3f400*/  LDL.LU.64 R32, [R1+0x2620] ;  /* 0x0026200001207983 */ /* 0x000ea20000300a00 */
[----:B---3--:R-:W-:Y:S03]  /*3f410*/  HMMA.16816.F32 R40, R40, R34, R36 ;  /* 0x000000222828723c */ /* 0x008fe60000001824 */
        /* <DEDUP_REMOVED lines=8> */
[C---:B---3--:R-:W-:Y:S08]  /*3f4a0*/  HMMA.16816.F32 R44, R36.reuse, R10, R44 ;  /* 0x0000000a242c723c */ /* 0x048ff0000000182c */
        /* <DEDUP_REMOVED lines=17> */
[----:B0-----:R-:W2:Y:S01]  /*3f5c0*/  LDL.LU.64 R18, [R1+0x2608] ;  /* 0x0026080001127983 */ /* 0x001ea20000300a00 */
[C---:B------:R-:W-:Y:S03]  /*3f5d0*/  HMMA.16816.F32 R52, R36.reuse, R22, R52 ;  /* 0x000000162434723c */ /* 0x040fe60000001834 */
[----:B------:R-:W3:Y:S05]  /*3f5e0*/  LDL.LU.64 R16, [R1+0x2600] ;  /* 0x0026000001107983 */ /* 0x000eea0000300a00 */
        /* <DEDUP_REMOVED lines=41> */
[----:B0-----:R-:W3:Y:S01]  /*3f880*/  LDL.LU R4, [R1+0x570] ;  /* 0x0005700001047983 */ /* 0x001ee20000300800 */
[----:B--2---:R-:W-:-:S15]  /*3f890*/  HMMA.16816.F32 R48, R52, R10, R48 ;  /* 0x0000000a3430723c */ /* 0x004fde0000001830 */
[----:B------:R-:W-:-:S04]  /*3f8a0*/  NOP ;  /* 0x0000000000007918 */ /* 0x000fc80000000000 */
[----:B------:R0:W-:Y:S04]  /*3f8b0*/  STL.64 [R1+0x9f0], R48 ;  /* 0x0009f03001007387 */ /* 0x0001e80000100a00 */
[----:B------:R-:W-:Y:S04]  /*3f8c0*/  STL.64 [R1+0x9f8], R50 ;  /* 0x0009f83201007387 */ /* 0x000fe80000100a00 */
[----:B------:R-:W2:Y:S04]  /*3f8d0*/  LDL.LU R5, [R1+0x574] ;  /* 0x0005740001057983 */ /* 0x000ea80000300800 */
[----:B------:R-:W2:Y:S04]  /*3f8e0*/  LDL.LU R6, [R1+0x578] ;  /* 0x0005780001067983 */ /* 0x000ea80000300800 */
[----:B------:R-:W2:Y:S01]  /*3f8f0*/  LDL.LU R7, [R1+0x57c] ;  /* 0x00057c0001077983 */ /* 0x000ea20000300800 */
[----:B0-----:R-:W0:Y:S03]  /*3f900*/  S2R R49, SR_TID.X ;  /* 0x0000000000317919 */ /* 0x001e260000002100 */
[----:B------:R-:W-:Y:S04]  /*3f910*/  STL.64 [R1+0x2598], R10 ;  /* 0x0025980a01007387 */ /* 0x000fe80000100a00 */
[----:B------:R3:W-:Y:S02]  /*3f920*/  STL.64 [R1+0x2590], R8 ;  /* 0x0025900801007387 */ /* 0x0007e40000100a00 */
[----:B---3--:R-:W-:Y:S02]  /*3f930*/  HMMA.16816.F32 R8, R52, R14, R36 ;  /* 0x0000000e3408723c */ /* 0x008fe40000001824 */
[----:B------:R-:W-:Y:S01]  /*3f940*/  STL.64 [R1+0x2588], R14 ;  /* 0x0025880e01007387 */ /* 0x000fe20000100a00 */
[----:B0-----:R-:W-:-:S15]  /*3f950*/  LOP3.LUT R50, R49, 0x7, RZ, 0xc0, !PT ;  /* 0x0000000731327812 */ /* 0x001fde00078ec0ff */
[----:B------:R-:W-:Y:S01]  /*3f960*/  NOP ;  /* 0x0000000000007918 */ /* 0x000fe20000000000 */
[----:B------:R-:W-:Y:S04]  /*3f970*/  STL.64 [R1+0x910], R8 ;  /* 0x0009100801007387 */ /* 0x000fe80000100a00 */
[----:B------:R0:W-:Y:S01]  /*3f980*/  STL.64 [R1+0x918], R10 ;  /* 0x0009180a01007387 */ /* 0x0001e20000100a00 */
[C---:B------:R-:W-:Y:S01]  /*3f990*/  IMAD R51, R50.reuse, 0x210, RZ ;  /* 0x0000021032337824 */ /* 0x040fe200078e02ff */
[----:B0-----:R-:W-:Y:S01]  /*3f9a0*/  HMMA.16816.F32 R8, R52, R18, R40 ;  /* 0x000000123408723c */ /* 0x001fe20000001828 */
[----:B------:R-:W-:Y:S02]  /*3f9b0*/  IMAD R42, R50, 0x210, RZ ;  /* 0x00000210322a7824 */ /* 0x000fe400078e02ff */
[----:B------:R-:W0:Y:S01]  /*3f9c0*/  S2R R50, SR_TID.X ;  /* 0x0000000000327919 */ /* 0x000e220000002100 */
[----:B------:R-:W-:Y:S04]  /*3f9d0*/  STL.64 [R1+0x2580], R12 ;  /* 0x0025800c01007387 */ /* 0x000fe80000100a00 */
[----:B------:R-:W-:Y:S11]  /*3f9e0*/  STL.64 [R1+0x2578], R18 ;  /* 0x0025781201007387 */ /* 0x000ff60000100a00 */
[----:B------:R-:W-:Y:S01]  /*3f9f0*/  STL.64 [R1+0x770], R8 ;  /* 0x0007700801007387 */ /* 0x000fe20000100a00 */
[----:B0-----:R-:W-:-:S02]  /*3fa00*/  IMAD.SHL.U32 R41, R50, 0x2, RZ ;  /* 0x0000000232297824 */ /* 0x001fc400078e00ff */
[----:B------:R-:W-:-:S03]  /*3fa10*/  IMAD.SHL.U32 R43, R50, 0x100, RZ ;  /* 0x00000100322b7824 */ /* 0x000fc600078e00ff */
[----:B------:R-:W-:-:S04]  /*3fa20*/  LOP3.LUT R39, R42, 0x10, R41, 0x78, !PT ;  /* 0x000000102a277812 */ /* 0x000fc800078e7829 */
[----:B------:R-:W-:Y:S01]  /*3fa30*/  LOP3.LUT R39, R39, 0x1000, R43, 0xf8, !PT ;  /* 0x0000100027277812 */ /* 0x000fe200078ef82b */
[----:B------:R0:W-:Y:S03]  /*3fa40*/  STL.64 [R1+0x778], R10 ;  /* 0x0007780a01007387 */ /* 0x0001e60000100a00 */
[----:B------:R-:W-:Y:S01]  /*3fa50*/  LOP3.LUT R39, R39, 0x60, RZ, 0x3c, !PT ;  /* 0x0000006027277812 */ /* 0x000fe200078e3cff */
[C---:B0-----:R-:W-:Y:S04]  /*3fa60*/  HMMA.16816.F32 R8, R52.reuse, R22, R44 ;  /* 0x000000163408723c */ /* 0x041fe8000000182c */
[----:B------:R-:W0:Y:S04]  /*3fa70*/  LDSM.16.MT88.4 R44, [R39+UR5+0x6000] ;  /* 0x00600005272c783b */ /* 0x000e280008004200 */
[----:B------:R-:W-:Y:S04]  /*3fa80*/  STL.64 [R1+0x2570], R16 ;  /* 0x0025701001007387 */ /* 0x000fe80000100a00 */
[----:B------:R-:W-:Y:S04]  /*3fa90*/  STL.64 [R1+0x2568], R22 ;  /* 0x0025681601007387 */ /* 0x000fe80000100a00 */
[----:B------:R-:W-:Y:S04]  /*3faa0*/  STL.64 [R1+0x2560], R20 ;  /* 0x0025601401007387 */ /* 0x000fe80000100a00 */
[----:B------:R-:W1:Y:S04]  /*3fab0*/  LDSM.16.MT88.4 R40, [R39+UR5+0x6080] ;  /* 0x006080052728783b */ /* 0x000e680008004200 */
[----:B------:R-:W3:Y:S04]  /*3fac0*/  LDSM.16.MT88.4 R36, [R39+UR5+0x6100] ;  /* 0x006100052724783b */ /* 0x000ee80008004200 */
        /* <DEDUP_REMOVED lines=8> */
[----:B------:R-:W-:Y:S04]  /*3fb50*/  STL.64 [R1+0x748], R10 ;  /* 0x0007480a01007387 */ /* 0x000fe80000100a00 */
[----:B------:R-:W3:Y:S04]  /*3fb60*/  LDL.LU R56, [R1+0x3f0] ;  /* 0x0003f00001387983 */ /* 0x000ee80000300800 */
[----:B------:R-:W3:Y:S04]  /*3fb70*/  LDL.LU R57, [R1+0x3f4] ;  /* 0x0003f40001397983 */ /* 0x000ee80000300800 */
[----:B------:R-:W3:Y:S04]  /*3fb80*/  LDL.LU R58, [R1+0x3f8] ;  /* 0x0003f800013a7983 */ /* 0x000ee80000300800 */
[----:B------:R-:W3:Y:S01]  /*3fb90*/  LDL.LU R59, [R1+0x3fc] ;  /* 0x0003fc00013b7983 */ /* 0x000ee20000300800 */
[C---:B--2---:R-:W-:Y:S03]  /*3fba0*/  HMMA.16816.F32 R4, R52.reuse, R30, R4 ;  /* 0x0000001e3404723c */ /* 0x044fe60000001804 */
[----:B---3--:R-:W-:Y:S04]  /*3fbb0*/  STL.64 [R1+0x24a8], R58 ;  /* 0x0024a83a01007387 */ /* 0x008fe80000100a00 */
[----:B------:R0:W-:Y:S04]  /*3fbc0*/  STL.64 [R1+0x24a0], R56 ;  /* 0x0024a03801007387 */ /* 0x0001e80000100a00 */
[----:B-1----:R-:W-:Y:S04]  /*3fbd0*/  STL.64 [R1+0x24b8], R42 ;  /* 0x0024b82a01007387 */ /* 0x002fe80000100a00 */
[----:B------:R1:W-:Y:S04]  /*3fbe0*/  STL.64 [R1+0x24b0], R40 ;  /* 0x0024b02801007387 */ /* 0x0003e80000100a00 */
[----:B------:R-:W-:Y:S04]  /*3fbf0*/  STL.64 [R1+0x2548], R30 ;  /* 0x0025481e01007387 */ /* 0x000fe80000100a00 */
[----:B----4-:R-:W-:Y:S04]  /*3fc00*/  STL.64 [R1+0x2540], R28 ;  /* 0x0025401c01007387 */ /* 0x010fe80000100a00 */
[----:B------:R-:W-:Y:S04]  /*3fc10*/  STL.64 [R1+0x280], R4 ;  /* 0x0002800401007387 */ /* 0x000fe80000100a00 */
[----:B------:R-:W-:Y:S04]  /*3fc20*/  STL.64 [R1+0x288], R6 ;  /* 0x0002880601007387 */ /* 0x000fe80000100a00 */
[----:B0-----:R-:W2:Y:S04]  /*3fc30*/  LDL.LU R56, [R1+0x450] ;  /* 0x0004500001387983 */ /* 0x001ea80000300800 */
        /* <DEDUP_REMOVED lines=89> */
[----:B------:R-:W4:Y:S04]  /*401d0*/  LDL.LU.64 R6, [R1+0x25a8] ;  /* 0x0025a80001067983 */ /* 0x000f280000300a00 */
        /* <DEDUP_REMOVED lines=53> */
[----:B------:R0:W5:Y:S01]  /*40530*/  LDL.LU.64 R24, [R1+0x2550] ;  /* 0x0025500001187983 */ /* 0x0001620000300a00 */
[----:B----4-:R-:W-:-:S15]  /*40540*/  HMMA.16816.F32 R28, R48, R26, R28 ;  /* 0x0000001a301c723c */ /* 0x010fde000000181c */
[----:B------:R-:W-:-:S04]  /*40550*/  NOP ;  /* 0x0000000000007918 */ /* 0x000fc80000000000 */
[----:B------:R-:W-:Y:S04]  /*40560*/  STL.64 [R1+0xc0], R28 ;  /* 0x0000c01c01007387 */ /* 0x000fe80000100a00 */
[----:B------:R1:W-:Y:S04]  /*40570*/  STL.64 [R1+0xc8], R30 ;  /* 0x0000c81e01007387 */ /* 0x0003e80000100a00 */
[----:B-1----:R-:W4:Y:S04]  /*40580*/  LDL.LU.64 R30, [R1+0x2548] ;  /* 0x00254800011e7983 */ /* 0x002f280000300a00 */
[----:B------:R0:W5:Y:S01]  /*40590*/  LDL.LU.64 R28, [R1+0x2540] ;  /* 0x00254000011c7983 */ /* 0x0001620000300a00 */
[----:B----4-:R-:W-:-:S15]  /*405a0*/  HMMA.16816.F32 R44, R48, R30, R44 ;  /* 0x0000001e302c723c */ /* 0x010fde000000182c */
[----:B------:R-:W-:-:S04]  /*405b0*/  NOP ;  /* 0x0000000000007918 */ /* 0x000fc80000000000 */
[----:B------:R-:W-:Y:S04]  /*405c0*/  STL.64 [R1+0xb0], R44 ;  /* 0x0000b02c01007387 */ /* 0x000fe80000100a00 */
[----:B------:R1:W-:Y:S04]  /*405d0*/  STL.64 [R1+0xb8], R46 ;  /* 0x0000b82e01007387 */ /* 0x0003e80000100a00 */
[----:B-1----:R-:W4:Y:S04]  /*405e0*/  LDL.LU.64 R46, [R1+0x2538] ;  /* 0x00253800012e7983 */ /* 0x002f280000300a00 */
[----:B------:R-:W4:Y:S02]  /*405f0*/  LDL.LU.64 R44, [R1+0x2530] ;  /* 0x00253000012c7983 */ /* 0x000f240000300a00 */
[----:B----4-:R-:W-:Y:S02]  /*40600*/  HMMA.16816.F32 R48, R48, R34, R44 ;  /* 0x000000223030723c */ /* 0x010fe4000000182c */
[----:B------:R-:W3:Y:S04]  /*40610*/  LDL.LU.64 R46, [R1+0x2528] ;  /* 0x00252800012e7983 */ /* 0x000ee80000300a00 */
[----:B------:R-:W3:-:S13]  /*40620*/  LDL.LU.64 R44, [R1+0x2520] ;  /* 0x00252000012c7983 */ /* 0x000eda0000300a00 */
[----:B------:R1:W-:Y:S04]  /*40630*/  STL.64 [R1+0xa0], R48 ;  /* 0x0000a03001007387 */ /* 0x0003e80000100a00 */
[----:B------:R4:W-:Y:S04]  /*40640*/  STL.64 [R1+0xa8], R50 ;  /* 0x0000a83201007387 */ /* 0x0009e80000100a00 */
[----:B-1----:R-:W2:Y:S04]  /*40650*/  LDL.LU R48, [R1+0x420] ;  /* 0x0004200001307983 */ /* 0x002ea80000300800 */
[----:B------:R-:W2:Y:S04]  /*40660*/  LDL.LU R49, [R1+0x424] ;  /* 0x0004240001317983 */ /* 0x000ea80000300800 */
[----:B----4-:R-:W2:Y:S04]  /*40670*/  LDL.LU R50, [R1+0x428] ;  /* 0x0004280001327983 */ /* 0x010ea80000300800 */
[----:B------:R-:W2:Y:S01]  /*40680*/  LDL.LU R51, [R1+0x42c] ;  /* 0x00042c0001337983 */ /* 0x000ea20000300800 */
[----:B---3--:R-:W-:-:S15]  /*40690*/  HMMA.16816.F32 R40, R44, R6, R40 ;  /* 0x000000062c28723c */ /* 0x008fde0000001828 */
[----:B------:R-:W-:-:S04]  /*406a0*/  NOP ;  /* 0x0000000000007918 */ /* 0x000fc80000000000 */
[----:B------:R-:W-:Y:S04]  /*406b0*/  STL.64 [R1+0xab0], R40 ;  /* 0x000ab02801007387 */ /* 0x000fe80000100a00 */
[----:B------:R1:W-:Y:S04]  /*406c0*/  STL.64 [R1+0xab8], R42 ;  /* 0x000ab82a01007387 */ /* 0x0003e80000100a00 */
[----:B-1----:R-:W3:Y:S04]  /*406d0*/  LDL.LU.64 R42, [R1+0x2518] ;  /* 0x00251800012a7983 */ /* 0x002ee80000300a00 */
[----:B------:R-:W3:Y:S02]  /*406e0*/  LDL.LU.64 R40, [R1+0x2510] ;  /* 0x0025100001287983 */ /* 0x000ee40000300a00 */
[----:B---3--:R-:W-:-:S15]  /*406f0*/  HMMA.16816.F32 R40, R44, R10, R40 ;  /* 0x0000000a2c28723c */ /* 0x008fde0000001828 */
[----:B------:R-:W-:-:S04]  /*40700*/  NOP ;  /* 0x0000000000007918 */ /* 0x000fc80000000000 */
[----:B------:R-:W-:Y:S04]  /*40710*/  STL.64 [R1+0x9c0], R40 ;  /* 0x0009c02801007387 */ /* 0x000fe80000100a00 */
[----:B------:R1:W-:Y:S04]  /*40720*/  STL.64 [R1+0x9c8], R42 ;  /* 0x0009c82a01007387 */ /* 0x0003e80000100a00 */
[----:B-1----:R-:W3:Y:S04]  /*40730*/  LDL.LU.64 R42, [R1+0x2508] ;  /* 0x00250800012a7983 */ /* 0x002ee80000300a00 */
[----:B------:R-:W3:Y:S01]  /*40740*/  LDL.LU.64 R40, [R1+0x2500] ;  /* 0x0025000001287983 */ /* 0x000ee20000300a00 */
[C---:B------:R-:W-:Y:S08]  /*40750*/  HMMA.16816.F32 R56, R44.reuse, R18, R56 ;  /* 0x000000122c38723c */ /* 0x040ff00000001838 */
[----:B---3--:R-:W-:-:S15]  /*40760*/  HMMA.16816.F32 R40, R44, R14, R40 ;  /* 0x0000000e2c28723c */ /* 0x008fde0000001828 */
[----:B------:R-:W-:-:S04]  /*40770*/  NOP ;  /* 0x0000000000007918 */ /* 0x000fc80000000000 */
[----:B------:R-:W-:Y:S04]  /*40780*/  STL.64 [R1+0x8f0], R40 ;  /* 0x0008f02801007387 */ /* 0x000fe80000100a00 */
[----:B------:R1:W-:Y:S04]  /*40790*/  STL.64 [R1+0x8f8], R42 ;  /* 0x0008f82a01007387 */ /* 0x0003e80000100a00 */
[----:B-1----:R-:W3:Y:S04]  /*407a0*/  LDL.LU.64 R42, [R1+0x24f8] ;  /* 0x0024f800012a7983 */ /* 0x002ee80000300a00 */
[----:B------:R-:W3:Y:S04]  /*407b0*/  LDL.LU.64 R40, [R1+0x24f0] ;  /* 0x0024f00001287983 */ /* 0x000ee80000300a00 */
[----:B------:R-:W-:Y:S04]  /*407c0*/  STL.64 [R1+0x720], R56 ;  /* 0x0007203801007387 */ /* 0x000fe80000100a00 */
[----:B------:R1:W-:Y:S04]  /*407d0*/  STL.64 [R1+0x728], R58 ;  /* 0x0007283a01007387 */ /* 0x0003e80000100a00 */
[----:B-1----:R-:W4:Y:S04]  /*407e0*/  LDL.LU.64 R58, [R1+0x24e8] ;  /* 0x0024e800013a7983 */ /* 0x002f280000300a00 */
[----:B------:R-:W4:Y:S01]  /*407f0*/  LDL.LU.64 R56, [R1+0x24e0] ;  /* 0x0024e00001387983 */ /* 0x000f220000300a00 */
[C---:B---3--:R-:W-:Y:S08]  /*40800*/  HMMA.16816.F32 R40, R44.reuse, R22, R40 ;  /* 0x000000162c28723c */ /* 0x048ff00000001828 */
[C---:B----4-:R-:W-:Y:S11]  /*40810*/  HMMA.16816.F32 R56, R44.reuse, R26, R56 ;  /* 0x0000001a2c38723c */ /* 0x050ff60000001838 */
        /* <DEDUP_REMOVED lines=9> */
[----:B----4-:R-:W-:Y:S11]  /*408b0*/  HMMA.16816.F32 R44, R44, R34, R56 ;  /* 0x000000222c2c723c */ /* 0x010ff60000001838 */
[----:B------:R-:W-:Y:S04]  /*408c0*/  STL.64 [R1+0x3c0], R40 ;  /* 0x0003c02801007387 */ /* 0x000fe80000100a00 */
[----:B------:R1:W-:Y:S04]  /*408d0*/  STL.64 [R1+0x3c8], R42 ;  /* 0x0003c82a01007387 */ /* 0x0003e80000100a00 */
[----:B-1----:R-:W2:Y:S04]  /*408e0*/  LDL.LU.64 R42, [R1+0x24b8] ;  /* 0x0024b800012a7983 */ /* 0x002ea80000300a00 */
[----:B------:R-:W2:Y:S04]  /*408f0*/  LDL.LU.64 R40, [R1+0x24b0] ;  /* 0x0024b00001287983 */ /* 0x000ea80000300a00 */
[----:B------:R-:W3:Y:S04]  /*40900*/  LDL.LU.64 R58, [R1+0x24a8] ;  /* 0x0024a800013a7983 */ /* 0x000ee80000300a00 */
[----:B------:R-:W3:Y:S04]  /*40910*/  LDL.LU.64 R56, [R1+0x24a0] ;  /* 0x0024a00001387983 */ /* 0x000ee80000300a00 */
[----:B------:R1:W-:Y:S04]  /*40920*/  STL.64 [R1+0x3b0], R44 ;  /* 0x0003b02c01007387 */ /* 0x0003e80000100a00 */
[----:B------:R4:W-:Y:S04]  /*40930*/  STL.64 [R1+0x3b8], R46 ;  /* 0x0003b82e01007387 */ /* 0x0009e80000100a00 */
[----:B-1----:R-:W3:Y:S04]  /*40940*/  LDL.LU R44, [R1+0x430] ;  /* 0x00043000012c7983 */ /* 0x002ee80000300800 */
[----:B------:R-:W3:Y:S04]  /*40950*/  LDL.LU R45, [R1+0x434] ;  /* 0x00043400012d7983 */ /* 0x000ee80000300800 */
[----:B----4-:R-:W3:Y:S04]  /*40960*/  LDL.LU R46, [R1+0x438] ;  /* 0x00043800012e7983 */ /* 0x010ee80000300800 */
[----:B------:R-:W3:Y:S04]  /*40970*/  LDL.LU R47, [R1+0x43c] ;  /* 0x00043c00012f7983 */ /* 0x000ee80000300800 */
[----:B------:R-:W-:Y:S04]  /*40980*/  STL.64 [R1+0x2478], R34 ;  /* 0x0024782201007387 */ /* 0x000fe80000100a00 */
[----:B------:R2:W-:Y:S02]  /*40990*/  STL.64 [R1+0x2470], R32 ;  /* 0x0024702001007387 */ /* 0x0005e40000100a00 */
[C---:B--2---:R-:W-:Y:S08]  /*409a0*/  HMMA.16816.F32 R32, R40.reuse, R10, R48 ;  /* 0x0000000a2820723c */ /* 0x044ff00000001830 */
[C---:B---3--:R-:W-:Y:S08]  /*409b0*/  HMMA.16816.F32 R44, R40.reuse, R6, R44 ;  /* 0x00000006282c723c */ /* 0x048ff0000000182c */
[C---:B------:R-:W-:Y:S11]  /*409c0*/  HMMA.16816.F32 R36, R40.reuse, R18, R36 ;  /* 0x000000122824723c */ /* 0x040ff60000001824 */
[----:B------:R-:W-:Y:S04]  /*409d0*/  STL.64 [R1+0xa70], R44 ;  /* 0x000a702c01007387 */ /* 0x000fe80000100a00 */
[----:B------:R1:W-:Y:S04]  /*409e0*/  STL.64 [R1+0xa78], R46 ;  /* 0x000a782e01007387 */ /* 0x0003e80000100a00 */
[----:B------:R-:W-:Y:S04]  /*409f0*/  STL.64 [R1+0x990], R32 ;  /* 0x0009902001007387 */ /* 0x000fe80000100a00 */
[----:B------:R2:W-:Y:S01]  /*40a00*/  STL.64 [R1+0x998], R34 ;  /* 0x0009982201007387 */ /* 0x0005e20000100a00 */
[C---:B-1----:R-:W-:Y:S08]  /*40a10*/  HMMA.16816.F32 R44, R40.reuse, R14, R52 ;  /* 0x0000000e282c723c */ /* 0x042ff00000001834 */
[----:B--2---:R-:W-:Y:S01]  /*40a20*/  HMMA.16816.F32 R32, R40, R22, R56 ;  /* 0x000000162820723c */ /* 0x004fe20000001838 */
[----:B------:R-:W-:-:S02]  /*40a30*/  IMAD.MOV.U32 R56, RZ, RZ, R9 ;  /* 0x000000ffff387224 */ /* 0x000fc400078e0009 */
[----:B------:R-:W-:-:S08]  /*40a40*/  IMAD.MOV.U32 R57, RZ, RZ, R17 ;  /* 0x000000ffff397224 */ /* 0x000fd000078e0011 */
        /* <DEDUP_REMOVED lines=8> */
[----:B------:R-:W2:Y:S04]  /*40ad0*/  LDL.LU R9, [R1+0x249c] ;  /* 0x00249c0001097983 */ /* 0x000ea80000300800 */
[----:B------:R-:W3:Y:S01]  /*40ae0*/  LDL.LU R17, [R1+0x2498] ;  /* 0x0024980001117983 */ /* 0x000ee20000300800 */
[----:B------:R-:W-:-:S02]  /*40af0*/  IMAD.MOV.U32 R58, RZ, RZ, R12 ;  /* 0x000000ffff3a7224 */ /* 0x000fc400078e000c */
[----:B------:R-:W-:Y:S01]  /*40b00*/  IMAD.MOV.U32 R59, RZ, RZ, R13 ;  /* 0x000000ffff3b7224 */ /* 0x000fe200078e000d */
[----:B------:R-:W4:Y:S04]  /*40b10*/  LDL.LU R12, [R1+0x2494] ;  /* 0x00249400010c7983 */ /* 0x000f280000300800 */
[----:B------:R-:W4:Y:S04]  /*40b20*/  LDL.LU R13, [R1+0x2490] ;  /* 0x00249000010d7983 */ /* 0x000f280000300800 */
[----:B------:R1:W-:Y:S04]  /*40b30*/  STL.64 [R1+0x23a0], R58 ;  /* 0x0023a03a01007387 */ /* 0x0003e80000100a00 */
[----:B------:R0:W-:Y:S01]  /*40b40*/  STL.64 [R1+0x2398], R56 ;  /* 0x0023983801007387 */ /* 0x0001e20000100a00 */
[----:B-1----:R-:W-:-:S02]  /*40b50*/  IMAD.MOV.U32 R59, RZ, RZ, R16 ;  /* 0x000000ffff3b7224 */ /* 0x002fc400078e0010 */
[----:B0-----:R-:W-:Y:S02]  /*40b60*/  IMAD.MOV.U32 R56, RZ, RZ, R8 ;  /* 0x000000ffff387224 */ /* 0x001fe400078e0008 */
[----:B------:R-:W4:Y:S01]  /*40b70*/  LDL.LU R8, [R1+0x248c] ;  /* 0x00248c0001087983 */ /* 0x000f220000300800 */
[----:B--2---:R-:W-:Y:S02]  /*40b80*/  IMAD.MOV.U32 R57, RZ, RZ, R9 ;  /* 0x000000ffff397224 */ /* 0x004fe400078e0009 */
[----:B---3--:R-:W-:Y:S01]  /*40b90*/  IMAD.MOV.U32 R58, RZ, RZ, R17 ;  /* 0x000000ffff3a7224 */ /* 0x008fe200078e0011 */
[----:B------:R-:W2:Y:S04]  /*40ba0*/  LDL.LU R9, [R1+0x2488] ;  /* 0x0024880001097983 */ /* 0x000ea80000300800 */
[----:B------:R-:W-:Y:S04]  /*40bb0*/  STL.64 [R1+0x23b0], R58 ;  /* 0x0023b03a01007387 */ /* 0x000fe80000100a00 */
[----:B------:R0:W-:Y:S04]  /*40bc0*/  STL.64 [R1+0x23a8], R56 ;  /* 0x0023a83801007387 */ /* 0x0001e80000100a00 */
[----:B0-----:R-:W3:Y:S04]  /*40bd0*/  LDL.LU R56, [R1+0x40] ;  /* 0x0000400001387983 */ /* 0x001ee80000300800 */
[----:B------:R-:W3:Y:S04]  /*40be0*/  LDL.LU R57, [R1+0x44] ;  /* 0x0000440001397983 */ /* 0x000ee80000300800 */
        /* <DEDUP_REMOVED lines=23> */
[----:B------:R-:W-:Y:S04]  /*40d60*/  STL.64 [R1+0x2430], R52 ;  /* 0x0024303401007387 */ /* 0x000fe80000100a00 */
        /* <DEDUP_REMOVED lines=22> */
[----:B----4-:R-:W-:-:S02]  /*40ed0*/  IMAD.MOV.U32 R58, RZ, RZ, R13 ;  /* 0x000000ffff3a7224 */ /* 0x010fc400078e000d */
[----:B------:R-:W-:Y:S01]  /*40ee0*/  IMAD.MOV.U32 R59, RZ, RZ, R12 ;  /* 0x000000ffff3b7224 */ /* 0x000fe200078e000c */
        /* <DEDUP_REMOVED lines=10> */
[----:B------:R-:W-:Y:S04]  /*40f90*/  STL.64 [R1+0x23c0], R58 ;  /* 0x0023c03a01007387 */ /* 0x000fe80000100a00 */
[----:B---3--:R0:W-:Y:S04]  /*40fa0*/  STL.64 [R1+0x23b8], R56 ;  /* 0x0023b83801007387 */ /* 0x0081e80000100a00 */
[----:B0-----:R-:W3:Y:S04]  /*40fb0*/  LDL.LU R56, [R1+0x50] ;  /* 0x0000500001387983 */ /* 0x001ee80000300800 */
[----:B------:R-:W3:Y:S01]  /*40fc0*/  LDL.LU R57, [R1+0x54] ;  /* 0x0000540001397983 */ /* 0x000ee20000300800 */
[C---:B------:R-:W-:Y:S08]  /*40fd0*/  HMMA.16816.F32 R48, R40.reuse, R26, R48 ;  /* 0x0000001a2830723c */ /* 0x040ff00000001830 */
[----:B------:R-:W-:Y:S01]  /*40fe0*/  HMMA.16816.F32 R32, R40, R30, R32 ;  /* 0x0000001e2820723c */ /* 0x000fe20000001820 */
[----:B------:R-:W-:-:S02]  /*40ff0*/  IMAD.MOV.U32 R58, RZ, RZ, R9 ;  /* 0x000000ffff3a7224 */ /* 0x000fc400078e0009 */
[----:B------:R-:W-:-:S05]  /*41000*/  IMAD.MOV.U32 R59, RZ, RZ, R8 ;  /* 0x000000ffff3b7224 */ /* 0x000fca00078e0008 */
[----:B------:R-:W-:Y:S03]  /*41010*/  STL.64 [R1+0x23d8], R58 ;  /* 0x0023d83a01007387 */ /* 0x000fe60000100a00 */
[----:B------:R-:W-:Y:S01]  /*41020*/  IMAD.MOV.U32 R44, RZ, RZ, R49 ;  /* 0x000000ffff2c7224 */ /* 0x000fe200078e0031 */
[----:B---3--:R0:W-:Y:S04]  /*41030*/  STL.64 [R1+0x23d0], R56 ;  /* 0x0023d03801007387 */ /* 0x0081e80000100a00 */
[----:B0-----:R-:W3:Y:S04]  /*41040*/  LDL.LU R56, [R1+0x60] ;  /* 0x0000600001387983 */ /* 0x001ee80000300800 */
[----:B------:R-:W3:Y:S04]  /*41050*/  LDL.LU R57, [R1+0x64] ;  /* 0x0000640001397983 */ /* 0x000ee80000300800 */
[----:B------:R-:W3:Y:S04]  /*41060*/  LDL.LU R58, [R1+0x68] ;  /* 0x00006800013a7983 */ /* 0x000ee80000300800 */
[----:B------:R-:W3:Y:S04]  /*41070*/  LDL.LU R59, [R1+0x6c] ;  /* 0x00006c00013b7983 */ /* 0x000ee80000300800 */
[----:B------:R-:W2:Y:S04]  /*41080*/  LDL.LU.64 R8, [R1+0xcf0] ;  /* 0x000cf00001087983 */ /* 0x000ea80000300a00 */
[----:B------:R-:W2:Y:S04]  /*41090*/  LDL.LU.64 R16, [R1+0xcd0] ;  /* 0x000cd00001107983 */ /* 0x000ea80000300a00 */
[----:B------:R0:W-:Y:S04]  /*410a0*/  STL.64 [R1+0x6b0], R48 ;  /* 0x0006b03001007387 */ /* 0x0001e80000100a00 */
[----:B------:R-:W-:Y:S04]  /*410b0*/  STL.64 [R1+0x6b8], R50 ;  /* 0x0006b83201007387 */ /* 0x000fe80000100a00 */
[----:B------:R-:W2:Y:S01]  /*410c0*/  LDL.LU.64 R12, [R1+0xcd8] ;  /* 0x000cd800010c7983 */ /* 0x000ea20000300a00 */
[----:B0-----:R-:W-:-:S02]  /*410d0*/  IMAD.MOV.U32 R48, RZ, RZ, R5 ;  /* 0x000000ffff307224 */ /* 0x001fc400078e0005 */
[----:B------:R-:W-:Y:S01]  /*410e0*/  IMAD.MOV.U32 R49, RZ, RZ, R4 ;  /* 0x000000ffff317224 */ /* 0x000fe200078e0004 */
[----:B------:R-:W2:Y:S04]  /*410f0*/  LDL.LU R5, [R1+0x2484] ;  /* 0x0024840001057983 */ /* 0x000ea80000300800 */
[----:B------:R-:W2:Y:S04]  /*41100*/  LDL.LU R4, [R1+0x2480] ;  /* 0x0024800001047983 */ /* 0x000ea80000300800 */
[----:B------:R-:W-:Y:S04]  /*41110*/  STL.64 [R1+0x690], R32 ;  /* 0x0006902001007387 */ /* 0x000fe80000100a00 */
[----:B------:R0:W-:Y:S04]  /*41120*/  STL.64 [R1+0x698], R34 ;  /* 0x0006982201007387 */ /* 0x0001e80000100a00 */
[----:B0-----:R-:W2:Y:S01]  /*41130*/  LDL.LU.64 R34, [R1+0x2478] ;  /* 0x0024780001227983 */ /* 0x001ea20000300a00 */
[----:B------:R-:W-:-:S03]  /*41140*/  IMAD.MOV.U32 R46, RZ, RZ, R33 ;  /* 0x000000ffff2e7224 */ /* 0x000fc600078e0021 */
[----:B------:R0:W5:Y:S01]  /*41150*/  LDL.LU.64 R32, [R1+0x2470] ;  /* 0x0024700001207983 */ /* 0x0001620000300a00 */
[----:B--2---:R-:W-:-:S15]  /*41160*/  HMMA.16816.F32 R36, R40, R34, R36 ;  /* 0x000000222824723c */ /* 0x004fde0000001824 */
[----:B------:R-:W-:-:S04]  /*41170*/  NOP ;  /* 0x0000000000007918 */ /* 0x000fc80000000000 */
[----:B------:R-:W-:Y:S01]  /*41180*/  STL.64 [R1+0x680], R36 ;  /* 0x0006802401007387 */ /* 0x000fe20000100a00 */
[----:B------:R-:W-:-:S03]  /*41190*/  IMAD.MOV.U32 R41, RZ, RZ, R39 ;  /* 0x000000ffff297224 */ /* 0x000fc600078e0027 */
[----:B------:R1:W-:Y:S01]  /*411a0*/  STL.64 [R1+0x688], R38 ;  /* 0x0006882601007387 */ /* 0x0003e20000100a00 */
[----:B------:R-:W-:-:S03]  /*411b0*/  IMAD.MOV.U32 R40, RZ, RZ, R37 ;  /* 0x000000ffff287224 */ /* 0x000fc600078e0025 */
[----:B-1----:R-:W2:Y:S04]  /*411c0*/  LDL.LU.64 R38, [R1+0x2468] ;  /* 0x0024680001267983 */ /* 0x002ea80000300a00 */
[----:B------:R-:W2:Y:S04]  /*411d0*/  LDL.LU.64 R36, [R1+0x2460] ;  /* 0x0024600001247983 */ /* 0x000ea80000300a00 */
[----:B------:R-:W3:Y:S01]  /*411e0*/  LDL.LU.64 R42, [R1+0xce0] ;  /* 0x000ce000012a7983 */ /* 0x000ee20000300a00 */
[----:B--2---:R-:W-:-:S15]  /*411f0*/  HMMA.16816.F32 R20, R36, R6, R20 ;  /* 0x000000062414723c */ /* 0x004fde0000001814 */
[----:B------:R-:W-:-:S04]  /*41200*/  NOP ;  /* 0x0000000000007918 */ /* 0x000fc80000000000 */
[----:B------:R-:W-:Y:S04]  /*41210*/  STL.64 [R1+0xad0], R20 ;  /* 0x000ad01401007387 */ /* 0x000fe80000100a00 */
[----:B------:R1:W-:Y:S04]  /*41220*/  STL.64 [R1+0xad8], R22 ;  /* 0x000ad81601007387 */ /* 0x0003e80000100a00 */
[----:B-1----:R-:W2:Y:S04]  /*41230*/  LDL.LU.64 R22, [R1+0x2458] ;  /* 0x0024580001167983 */ /* 0x002ea80000300a00 */
[----:B------:R-:W2:Y:S02]  /*41240*/  LDL.LU.64 R20, [R1+0x2450] ;  /* 0x0024500001147983 */ /* 0x000ea40000300a00 */
[----:B--2---:R-:W-:-:S15]  /*41250*/  HMMA.16816.F32 R20, R36, R10, R20 ;  /* 0x0000000a2414723c */ /* 0x004fde0000001814 */
[----:B------:R-:W-:-:S04]  /*41260*/  NOP ;  /* 0x0000000000007918 */ /* 0x000fc80000000000 */
[----:B------:R-:W-:Y:S04]  /*41270*/  STL.64 [R1+0x9e0], R20 ;  /* 0x0009e01401007387 */ /* 0x000fe80000100a00 */
[----:B------:R1:W-:Y:S04]  /*41280*/  STL.64 [R1+0x9e8], R22 ;  /* 0x0009e81601007387 */ /* 0x0003e80000100a00 */
[----:B-1----:R-:W2:Y:S04]  /*41290*/  LDL.LU.64 R22, [R1+0x2448] ;  /* 0x0024480001167983 */ /* 0x002ea80000300a00 */
[----:B------:R-:W2:Y:S01]  /*412a0*/  LDL.LU.64 R20, [R1+0x2440] ;  /* 0x0024400001147983 */ /* 0x000ea20000300a00 */
[----:B----4-:R-:W-:-:S15]  /*412b0*/  HMMA.16816.F32 R52, R36, R14, R52 ;  /* 0x0000000e2434723c */ /* 0x010fde0000001834 */
[----:B------:R-:W-:-:S04]  /*412c0*/  NOP ;  /* 0x0000000000007918 */ /* 0x000fc80000000000 */
[----:B------:R-:W-:Y:S04]  /*412d0*/  STL.64 [R1+0x900], R52 ;  /* 0x0009003401007387 */ /* 0x000fe80000100a00 */
[----:B------:R1:W-:Y:S04]  /*412e0*/  STL.64 [R1+0x908], R54 ;  /* 0x0009083601007387 */ /* 0x0003e80000100a00 */
[----:B-1----:R-:W4:Y:S04]  /*412f0*/  LDL.LU.64 R54, [R1+0x2438] ;  /* 0x0024380001367983 */ /* 0x002f280000300a00 */
[----:B------:R-:W4:Y:S01]  /*41300*/  LDL.LU.64 R52, [R1+0x2430] ;  /* 0x0024300001347983 */ /* 0x000f220000300a00 */
[----:B--2---:R-:W-:-:S15]  /*41310*/  HMMA.16816.F32 R20, R36, R18, R20 ;  /* 0x000000122414723c */ /* 0x004fde0000001814 */
        /* <DEDUP_REMOVED lines=23> */
[----:B--2---:R-:W-:Y:S02]  /*41490*/  HMMA.16816.F32 R36, R36, R34, R52 ;  /* 0x000000222424723c */ /* 0x004fe40000001834 */
[----:B------:R-:W3:Y:S04]  /*414a0*/  LDL.LU.64 R54, [R1+0x23e8] ;  /* 0x0023e80001367983 */ /* 0x000ee80000300a00 */
[----:B------:R-:W3:Y:S01]  /*414b0*/  LDL.LU.64 R52, [R1+0x23e0] ;  /* 0x0023e00001347983 */ /* 0x000ee20000300a00 */
[----:B------:R-:W-:-:S02]  /*414c0*/  IMAD.MOV.U32 R45, RZ, RZ, R51 ;  /* 0x000000ffff2d7224 */ /* 0x000fc400078e0033 */
[----:B------:R-:W-:Y:S02]  /*414d0*/  IMAD.MOV.U32 R50, RZ, RZ, R3 ;  /* 0x000000ffff327224 */ /* 0x000fe400078e0003 */
[----:B------:R-:W-:-:S08]  /*414e0*/  IMAD.MOV.U32 R51, RZ, RZ, R2 ;  /* 0x000000ffff337224 */ /* 0x000fd000078e0002 */
[----:B------:R1:W-:Y:S04]  /*414f0*/  STL.64 [R1+0x670], R36 ;  /* 0x0006702401007387 */ /* 0x0003e80000100a00 */
[----:B------:R-:W-:Y:S04]  /*41500*/  STL.64 [R1+0x678], R38 ;  /* 0x0006782601007387 */ /* 0x000fe80000100a00 */
[----:B-1----:R-:W2:Y:S04]  /*41510*/  LDL.LU.64 R36, [R1+0xce8] ;  /* 0x000ce80001247983 */ /* 0x002ea80000300a00 */
[----:B------:R-:W4:Y:S01]  /*41520*/  LDL.LU.64 R2, [R1+0xcc8] ;  /* 0x000cc80001027983 */ /* 0x000f220000300a00 */
[----:B---3--:R-:W-:-:S15]  /*41530*/  HMMA.16816.F32 R56, R52, R6, R56 ;  /* 0x000000063438723c */ /* 0x008fde0000001838 */
[----:B------:R-:W-:-:S04]  /*41540*/  NOP ;  /* 0x0000000000007918 */ /* 0x000fc80000000000 */
[----:B------:R-:W-:Y:S04]  /*41550*/  STL.64 [R1+0xa60], R56 ;  /* 0x000a603801007387 */ /* 0x000fe80000100a00 */
[----:B------:R1:W-:Y:S04]  /*41560*/  STL.64 [R1+0xa68], R58 ;  /* 0x000a683a01007387 */ /* 0x0003e80000100a00 */
[----:B-1----:R-:W3:Y:S04]  /*41570*/  LDL.LU.64 R58, [R1+0x23d8] ;  /* 0x0023d800013a7983 */ /* 0x002ee80000300a00 */
[----:B------:R-:W3:Y:S01]  /*41580*/  LDL.LU.64 R56, [R1+0x23d0] ;  /* 0x0023d00001387983 */ /* 0x000ee20000300a00 */
[----:B------:R-:W-:-:S03]  /*41590*/  IMAD.MOV.U32 R6, RZ, RZ, R0 ;  /* 0x000000ffff067224 */ /* 0x000fc600078e0000 */
[----:B------:R-:W2:Y:S01]  /*415a0*/  LDL.LU R0, [R1+0x23c8] ;  /* 0x0023c80001007983 */ /* 0x000ea20000300800 */
[----:B---3--:R-:W-:-:S15]  /*415b0*/  HMMA.16816.F32 R56, R52, R10, R56 ;  /* 0x0000000a3438723c */ /* 0x008fde0000001838 */
[----:B------:R-:W-:-:S04]  /*415c0*/  NOP ;  /* 0x0000000000007918 */ /* 0x000fc80000000000 */
[----:B------:R-:W-:Y:S04]  /*415d0*/  STL.64 [R1+0x970], R56 ;  /* 0x0009703801007387 */ /* 0x000fe80000100a00 */
[----:B------:R1:W-:Y:S04]  /*415e0*/  STL.64 [R1+0x978], R58 ;  /* 0x0009783a01007387 */ /* 0x0003e80000100a00 */
[----:B-1----:R-:W3:Y:S04]  /*415f0*/  LDL.LU.64 R58, [R1+0x23c0] ;  /* 0x0023c000013a7983 */ /* 0x002ee80000300a00 */
[----:B------:R-:W3:Y:S04]  /*41600*/  LDL.LU.64 R56, [R1+0x23b8] ;  /* 0x0023b80001387983 */ /* 0x000ee80000300a00 */
[----:B------:R-:W2:Y:S01]  /*41610*/  LDL.LU.64 R38, [R1+0xb98] ;  /* 0x000b980001267983 */ /* 0x000ea20000300a00 */
        /* <DEDUP_REMOVED lines=11> */
[----:B------:R-:W3:Y:S04]  /*416d0*/  LDL.LU.64 R56, [R1+0x2398] ;  /* 0x0023980001387983 */ /* 0x000ee80000300a00 */
[----:B------:R-:W3:Y:S01]  /*416e0*/  LDL.LU.64 R18, [R1+0xcc0] ;  /* 0x000cc00001127983 */ /* 0x000ee20000300a00 */
[----:B------:R-:W-:-:S02]  /*416f0*/  IMAD.MOV.U32 R7, RZ, RZ, R60 ;  /* 0x000000ffff077224 */ /* 0x000fc400078e003c */
[----:B------:R-:W1:Y:S05]  /*41700*/  LDC R60, c[0x0][0x3a8] ;  /* 0x0000ea00ff3c7b82 */ /* 0x000e6a0000000800 */
[C---:B------:R-:W-:Y:S08]  /*41710*/  HMMA.16816.F32 R4, R52.reuse, R22, R4 ;  /* 0x000000163404723c */ /* 0x040ff00000001804 */
[----:B------:R-:W-:Y:S01]  /*41720*/  HMMA.16816.F32 R48, R52, R30, R48 ;  /* 0x0000001e3430723c */ /* 0x000fe20000001830 */
[----:B-1----:R-:W-:-:S10]  /*41730*/  IMAD.SHL.U32 R60, R60, 0x40, RZ ;  /* 0x000000403c3c7824 */ /* 0x002fd400078e00ff */
[----:B------:R1:W-:Y:S04]  /*41740*/  STL.64 [R1+0x800], R4 ;  /* 0x0008000401007387 */ /* 0x0003e80000100a00 */
[----:B------:R0:W-:Y:S01]  /*41750*/  STL.64 [R1+0x808], R6 ;  /* 0x0008080601007387 */ /* 0x0001e20000100a00 */
[----:B------:R-:W-:-:S05]  /*41760*/  IMAD.SHL.U32 R60, R60, 0x2, RZ ;  /* 0x000000023c3c7824 */ /* 0x000fca00078e00ff */
[-C--:B-1----:R-:W-:Y:S02]  /*41770*/  IADD3 R4, P0, PT, R8, R60.reuse, RZ ;  /* 0x0000003c08047210 */ /* 0x082fe40007f1e0ff */
[-C--:B--2---:R-:W-:Y:S02]  /*41780*/  IADD3 R5, P1, PT, R36, R60.reuse, RZ ;  /* 0x0000003c24057210 */ /* 0x084fe40007f3e0ff */
[-C--:B0-----:R-:W-:Y:S01]  /*41790*/  IADD3 R6, P2, PT, R42, R60.reuse, RZ ;  /* 0x0000003c2a067210 */ /* 0x081fe20007f5e0ff */
[--C-:B------:R-:W-:Y:S02]  /*417a0*/  IMAD.X R7, R9, 0x1, R0.reuse, P0 ;  /* 0x0000000109077824 */ /* 0x100fe400000e0600 */
[--C-:B------:R-:W-:Y:S01]  /*417b0*/  IMAD.X R9, R37, 0x1, R0.reuse, P1 ;  /* 0x0000000125097824 */ /* 0x100fe200008e0600 */
[-C--:B------:R-:W-:Y:S02]  /*417c0*/  IADD3 R8, P0, PT, R12, R60.reuse, RZ ;  /* 0x0000003c0c087210 */ /* 0x080fe40007f1e0ff */
[----:B------:R-:W-:Y:S01]  /*417d0*/  IADD3 R11, P1, PT, R16, R60, RZ ;  /* 0x0000003c100b7210 */ /* 0x000fe20007f3e0ff */
[----:B------:R-:W-:-:S02]  /*417e0*/  IMAD.X R10, R43, 0x1, R0, P2 ;  /* 0x000000012b0a7824 */ /* 0x000fc400010e0600 */
[--C-:B------:R-:W-:Y:S02]  /*417f0*/  IMAD.X R12, R13, 0x1, R0.reuse, P0 ;  /* 0x000000010d0c7824 */ /* 0x100fe400000e0600 */
[----:B------:R-:W-:Y:S01]  /*41800*/  IMAD.X R16, R17, 0x1, R0, P1 ;  /* 0x0000000111107824 */ /* 0x000fe200008e0600 */
[-C--:B----4-:R-:W-:Y:S02]  /*41810*/  IADD3 R15, P0, PT, R2, R60.reuse, RZ ;  /* 0x0000003c020f7210 */ /* 0x090fe40007f1e0ff */
[-C--:B------:R-:W-:Y:S01]  /*41820*/  IADD3 R13, P2, PT, R38, R60.reuse, RZ ;  /* 0x0000003c260d7210 */ /* 0x080fe20007f5e0ff */
[----:B---3--:R-:W-:Y:S01]  /*41830*/  HMMA.16816.F32 R56, R52, R26, R56 ;  /* 0x0000001a3438723c */ /* 0x008fe20000001838 */
[----:B------:R-:W-:-:S15]  /*41840*/  IADD3 R14, P1, PT, R18, R60, RZ ;  /* 0x0000003c120e7210 */ /* 0x000fde0007f3e0ff */
[----:B------:R-:W-:-:S03]  /*41850*/  NOP ;  /* 0x0000000000007918 */ /* 0x000fc60000000000 */
[----:B------:R-:W-:Y:S04]  /*41860*/  STL.64 [R1+0x7c0], R56 ;  /* 0x0007c03801007387 */ /* 0x000fe80000100a00 */
[----:B------:R0:W-:Y:S04]  /*41870*/  STL.64 [R1+0x7c8], R58 ;  /* 0x0007c83a01007387 */ /* 0x0001e80000100a00 */
[----:B0-----:R-:W2:Y:S04]  /*41880*/  LDL.LU.64 R58, [R1+0x2390] ;  /* 0x00239000013a7983 */ /* 0x001ea80000300a00 */
[----:B------:R-:W2:Y:S04]  /*41890*/  LDL.LU.64 R56, [R1+0x2388] ;  /* 0x0023880001387983 */ /* 0x000ea80000300a00 */
[----:B------:R-:W3:Y:S04]  /*418a0*/  LDL.LU R30, [R1+0x1e40] ;  /* 0x001e4000011e7983 */ /* 0x000ee80000300800 */
[----:B------:R-:W4:Y:S04]  /*418b0*/  LDL.LU R31, [R1+0x1e38] ;  /* 0x001e3800011f7983 */ /* 0x000f280000300800 */
[----:B------:R0:W-:Y:S04]  /*418c0*/  STL.64 [R1+0x7e0], R48 ;  /* 0x0007e03001007387 */ /* 0x0001e80000100a00 */
[----:B------:R1:W-:Y:S04]  /*418d0*/  STL.64 [R1+0x7e8], R50 ;  /* 0x0007e83201007387 */ /* 0x0003e80000100a00 */
[----:B------:R-:W3:Y:S04]  /*418e0*/  LDL.LU R26, [R1+0x1e30] ;  /* 0x001e3000011a7983 */ /* 0x000ee80000300800 */
[----:B------:R-:W3:Y:S04]  /*418f0*/  LDL.LU R27, [R1+0x1e28] ;  /* 0x001e2800011b7983 */ /* 0x000ee80000300800 */
[----:B------:R-:W3:Y:S04]  /*41900*/  LDL.LU R22, [R1+0x1e4c] ;  /* 0x001e4c0001167983 */ /* 0x000ee80000300800 */
[----:B------:R-:W3:Y:S04]  /*41910*/  LDL.LU R23, [R1+0x1e20] ;  /* 0x001e200001177983 */ /* 0x000ee80000300800 */
[----:B------:R-:W3:Y:S04]  /*41920*/  LDL.LU R36, [R1+0x1e44] ;  /* 0x001e440001247983 */ /* 0x000ee80000300800 */
[----:B------:R-:W3:Y:S04]  /*41930*/  LDL.LU R42, [R1+0x1e18] ;  /* 0x001e1800012a7983 */ /* 0x000ee80000300800 */
[----:B0-----:R-:W3:Y:S04]  /*41940*/  LDL.LU R48, [R1+0x1e3c] ;  /* 0x001e3c0001307983 */ /* 0x001ee80000300800 */
[----:B------:R-:W3:Y:S04]  /*41950*/  LDL.LU R43, [R1+0x1e10] ;  /* 0x001e1000012b7983 */ /* 0x000ee80000300800 */
[----:B------:R-:W3:Y:S04]  /*41960*/  LDL.LU R47, [R1+0x1e34] ;  /* 0x001e3400012f7983 */ /* 0x000ee80000300800 */
[----:B------:R-:W3:Y:S04]  /*41970*/  LDL.LU R49, [R1+0x1e08] ;  /* 0x001e080001317983 */ /* 0x000ee80000300800 */
[----:B-1----:R-:W3:Y:S04]  /*41980*/  LDL.LU R50, [R1+0x1e2c] ;  /* 0x001e2c0001327983 */ /* 0x002ee80000300800 */
[----:B------:R-:W3:Y:S01]  /*41990*/  LDL.LU R60, [R1+0xf84] ;  /* 0x000f8400013c7983 */ /* 0x000ee20000300800 */
[----:B------:R-:W-:-:S03]  /*419a0*/  IMAD.X R17, R3, 0x1, R0, P0 ;  /* 0x0000000103117824 */ /* 0x000fc600000e0600 */
[----:B------:R-:W4:Y:S04]  /*419b0*/  LDL.LU.64 R2, [R1+0x2380] ;  /* 0x0023800001027983 */ /* 0x000f280000300a00 */
[----:B------:R-:W4:Y:S01]  /*419c0*/  LDL.LU R37, [R1+0x1e00] ;  /* 0x001e000001257983 */ /* 0x000f220000300800 */
[--C-:B------:R-:W-:Y:S02]  /*419d0*/  IMAD.X R18, R19, 0x1, R0.reuse, P1 ;  /* 0x0000000113127824 */ /* 0x100fe400008e0600 */
[----:B------:R-:W-:Y:S01]  /*419e0*/  IMAD.X R19, R39, 0x1, R0, P2 ;  /* 0x0000000127137824 */ /* 0x000fe200010e0600 */
[----:B--2---:R-:W-:Y:S01]  /*419f0*/  HMMA.16816.F32 R52, R52, R34, R56 ;  /* 0x000000223434723c */ /* 0x004fe20000001838 */
[----:B---3--:R-:W-:-:S05]  /*41a00*/  VIADD R60, R60, 0x1 ;  /* 0x000000013c3c7836 */ /* 0x008fca0000000000 */
[----:B------:R0:W-:Y:S04]  /*41a10*/  STL [R1+0xf84], R60 ;  /* 0x000f843c01007387 */ /* 0x0001e80000100800 */
[----:B------:R-:W2:Y:S04]  /*41a20*/  LDL.LU R38, [R1+0x1e24] ;  /* 0x001e240001267983 */ /* 0x000ea80000300800 */
[----:B------:R-:W3:Y:S04]  /*41a30*/  LDL.LU R39, [R1+0x1df8] ;  /* 0x001df80001277983 */ /* 0x000ee80000300800 */
[----:B------:R-:W2:Y:S04]  /*41a40*/  LDL.LU R51, [R1+0x1e1c] ;  /* 0x001e1c0001337983 */ /* 0x000ea80000300800 */
[----:B------:R-:W-:Y:S04]  /*41a50*/  STL.64 [R1+0x7d0], R52 ;  /* 0x0007d03401007387 */ /* 0x000fe80000100a00 */
[----:B------:R-:W-:Y:S04]  /*41a60*/  STL.64 [R1+0x7d8], R54 ;  /* 0x0007d83601007387 */ /* 0x000fe80000100a00 */
[----:B------:R-:W2:Y:S04]  /*41a70*/  LDL.LU R58, [R1+0x1e50] ;  /* 0x001e5000013a7983 */ /* 0x000ea80000300800 */
[----:B------:R-:W3:Y:S01]  /*41a80*/  LDL.LU R59, [R1+0x1e48] ;  /* 0x001e4800013b7983 */ /* 0x000ee20000300800 */
[----:B------:R-:W-:-:S02]  /*41a90*/  ISETP.NE.U32.AND P0, PT, R60, UR6, PT ;  /* 0x000000063c007c0c */ /* 0x000fc4000bf05070 */
[----:B0-----:R-:W0:Y:S02]  /*41aa0*/  LDC R60, c[0x0][0x3a8] ;  /* 0x0000ea00ff3c7b82 */ /* 0x001e240000000800 */
[----:B0-----:R-:W-:-:S04]  /*41ab0*/  IMAD.SHL.U32 R60, R60, 0x40, RZ ;  /* 0x000000403c3c7824 */ /* 0x001fc800078e00ff */
[----:B------:R-:W-:-:S05]  /*41ac0*/  IMAD.SHL.U32 R60, R60, 0x2, RZ ;  /* 0x000000023c3c7824 */ /* 0x000fca00078e00ff */
[-C--:B------:R-:W-:Y:S02]  /*41ad0*/  IADD3 R30, P2, PT, R30, R60.reuse, RZ ;  /* 0x0000003c1e1e7210 */ /* 0x080fe40007f5e0ff */
[-C--:B----4-:R-:W-:Y:S02]  /*41ae0*/  IADD3 R31, P3, PT, R31, R60.reuse, RZ ;  /* 0x0000003c1f1f7210 */ /* 0x090fe40007f7e0ff */
[-C--:B------:R-:W-:Y:S02]  /*41af0*/  IADD3 R26, P4, PT, R26, R60.reuse, RZ ;  /* 0x0000003c1a1a7210 */ /* 0x080fe40007f9e0ff */
[-C--:B------:R-:W-:Y:S01]  /*41b00*/  IADD3 R27, P5, PT, R27, R60.reuse, RZ ;  /* 0x0000003c1b1b7210 */ /* 0x080fe20007fbe0ff */
[--C-:B------:R-:W-:Y:S02]  /*41b10*/  IMAD.X R48, R48, 0x1, R0.reuse, P2 ;  /* 0x0000000130307824 */ /* 0x100fe400010e0600 */
[----:B------:R-:W-:Y:S01]  /*41b20*/  IMAD.X R47, R47, 0x1, R0, P3 ;  /* 0x000000012f2f7824 */ /* 0x000fe200018e0600 */
[----:B------:R-:W-:-:S02]  /*41b30*/  IADD3 R49, P3, PT, R49, R60, RZ ;  /* 0x0000003c31317210 */ /* 0x000fc40007f7e0ff */
[-C--:B------:R-:W-:Y:S01]  /*41b40*/  IADD3 R43, P2, PT, R43, R60.reuse, RZ ;  /* 0x0000003c2b2b7210 */ /* 0x080fe20007f5e0ff */
[----:B------:R-:W-:Y:S02]  /*41b50*/  IMAD.X R50, R50, 0x1, R0, P4 ;  /* 0x0000000132327824 */ /* 0x000fe400020e0600 */
[----:B------:R-:W-:Y:S01]  /*41b60*/  IMAD.MOV.U32 R34, RZ, RZ, R53 ;  /* 0x000000ffff227224 */ /* 0x000fe200078e0035 */
[-C--:B--2---:R-:W-:Y:S02]  /*41b70*/  IADD3 R58, P6, PT, R58, R60.reuse, RZ ;  /* 0x0000003c3a3a7210 */ /* 0x084fe40007fde0ff */
[----:B---3--:R-:W-:-:S03]  /*41b80*/  IADD3 R59, P1, PT, R59, R60, RZ ;  /* 0x0000003c3b3b7210 */ /* 0x008fc60007f3e0ff */
[----:B------:R-:W-:Y:S04]  /*41b90*/  STL [R1+0x1e50], R58 ;  /* 0x001e503a01007387 */ /* 0x000fe80000100800 */
[----:B------:R-:W-:Y:S01]  /*41ba0*/  STL [R1+0x1e48], R59 ;  /* 0x001e483b01007387 */ /* 0x000fe20000100800 */
[----:B------:R-:W-:-:S03]  /*41bb0*/  IMAD.X R22, R22, 0x1, R0, P6 ;  /* 0x0000000116167824 */ /* 0x000fc600030e0600 */
[----:B------:R-:W-:Y:S01]  /*41bc0*/  STL [R1+0x1e40], R30 ;  /* 0x001e401e01007387 */ /* 0x000fe20000100800 */
[----:B------:R-:W-:-:S03]  /*41bd0*/  IADD3 R23, P6, PT, R23, R60, RZ ;  /* 0x0000003c17177210 */ /* 0x000fc60007fde0ff */
[----:B------:R-:W-:Y:S04]  /*41be0*/  STL [R1+0x1e38], R31 ;  /* 0x001e381f01007387 */ /* 0x000fe80000100800 */
[----:B------:R-:W-:Y:S01]  /*41bf0*/  STL [R1+0x1e30], R26 ;  /* 0x001e301a01007387 */ /* 0x000fe20000100800 */
[----:B------:R-:W-:-:S03]  /*41c00*/  IMAD.X R36, R36, 0x1, R0, P1 ;  /* 0x0000000124247824 */ /* 0x000fc600008e0600 */
[----:B------:R-:W-:Y:S04]  /*41c10*/  STL [R1+0x1e28], R27 ;  /* 0x001e281b01007387 */ /* 0x000fe80000100800 */
[----:B------:R-:W-:Y:S04]  /*41c20*/  STL [R1+0x1e4c], R22 ;  /* 0x001e4c1601007387 */ /* 0x000fe80000100800 */
[----:B------:R-:W-:Y:S04]  /*41c30*/  STL [R1+0x1e20], R23 ;  /* 0x001e201701007387 */ /* 0x000fe80000100800 */
[----:B------:R0:W-:Y:S04]  /*41c40*/  STL [R1+0x1e3c], R48 ;  /* 0x001e3c3001007387 */ /* 0x0001e80000100800 */
[----:B------:R-:W-:Y:S04]  /*41c50*/  STL [R1+0x1e44], R36 ;  /* 0x001e442401007387 */ /* 0x000fe80000100800 */
[----:B0-----:R-:W2:Y:S01]  /*41c60*/  LDL.LU R48, [R1+0x1df0] ;  /* 0x001df00001307983 */ /* 0x001ea20000300800 */
[----:B------:R-:W-:-:S05]  /*41c70*/  IADD3 R42, P1, PT, R42, R60, RZ ;  /* 0x0000003c2a2a7210 */ /* 0x000fca0007f3e0ff */
[----:B------:R-:W-:Y:S04]  /*41c80*/  STL [R1+0x1e18], R42 ;  /* 0x001e182a01007387 */ /* 0x000fe80000100800 */
[----:B------:R0:W-:Y:S04]  /*41c90*/  STL [R1+0x1e08], R49 ;  /* 0x001e083101007387 */ /* 0x0001e80000100800 */
[----:B------:R1:W-:Y:S04]  /*41ca0*/  STL [R1+0x1e10], R43 ;  /* 0x001e102b01007387 */ /* 0x0003e80000100800 */
[----:B0-----:R-:W3:Y:S04]  /*41cb0*/  LDL.LU R49, [R1+0x1e14] ;  /* 0x001e140001317983 */ /* 0x001ee80000300800 */
[----:B------:R0:W-:Y:S04]  /*41cc0*/  STL [R1+0x1e34], R47 ;  /* 0x001e342f01007387 */ /* 0x0001e80000100800 */
[----:B------:R-:W4:Y:S04]  /*41cd0*/  LDL.LU R52, [R1+0x1de8] ;  /* 0x001de80001347983 */ /* 0x000f280000300800 */
[----:B------:R-:W4:Y:S04]  /*41ce0*/  LDL.LU R53, [R1+0x1e0c] ;  /* 0x001e0c0001357983 */ /* 0x000f280000300800 */
[----:B------:R-:W4:Y:S04]  /*41cf0*/  LDL.LU R54, [R1+0x1de0] ;  /* 0x001de00001367983 */ /* 0x000f280000300800 */
[----:B------:R0:W-:Y:S04]  /*41d00*/  STL [R1+0x1e2c], R50 ;  /* 0x001e2c3201007387 */ /* 0x0001e80000100800 */
[----:B------:R-:W4:Y:S04]  /*41d10*/  LDL.LU R42, [R1+0x1e04] ;  /* 0x001e0400012a7983 */ /* 0x000f280000300800 */
[----:B-1----:R-:W4:Y:S04]  /*41d20*/  LDL.LU R43, [R1+0x1dd8] ;  /* 0x001dd800012b7983 */ /* 0x002f280000300800 */
[----:B0-----:R-:W4:Y:S04]  /*41d30*/  LDL.LU R47, [R1+0x1dfc] ;  /* 0x001dfc00012f7983 */ /* 0x001f280000300800 */
[----:B------:R-:W4:Y:S01]  /*41d40*/  LDL.LU R50, [R1+0x1dd0] ;  /* 0x001dd00001327983 */ /* 0x000f220000300800 */
[-C--:B------:R-:W-:Y:S01]  /*41d50*/  IADD3 R37, P4, PT, R37, R60.reuse, RZ ;  /* 0x0000003c25257210 */ /* 0x080fe20007f9e0ff */
[----:B------:R-:W-:Y:S01]  /*41d60*/  IMAD.X R38, R38, 0x1, R0, P5 ;  /* 0x0000000126267824 */ /* 0x000fe200028e0600 */
[----:B------:R-:W-:Y:S01]  /*41d70*/  IADD3 R39, P5, PT, R39, R60, RZ ;  /* 0x0000003c27277210 */ /* 0x000fe20007fbe0ff */
[----:B------:R-:W-:-:S02]  /*41d80*/  IMAD.MOV.U32 R35, RZ, RZ, R55 ;  /* 0x000000ffff237224 */ /* 0x000fc400078e0037 */
[----:B------:R-:W-:Y:S01]  /*41d90*/  IMAD.X R51, R51, 0x1, R0, P6 ;  /* 0x0000000133337824 */ /* 0x000fe200030e0600 */
[----:B------:R0:W-:Y:S04]  /*41da0*/  STL [R1+0x1e00], R37 ;  /* 0x001e002501007387 */ /* 0x0001e80000100800 */
[----:B------:R-:W4:Y:S04]  /*41db0*/  LDL.LU R55, [R1+0x1df4] ;  /* 0x001df40001377983 */ /* 0x000f280000300800 */
[----:B------:R-:W-:Y:S04]  /*41dc0*/  STL [R1+0x1e24], R38 ;  /* 0x001e242601007387 */ /* 0x000fe80000100800 */
[----:B------:R-:W4:Y:S04]  /*41dd0*/  LDL.LU R56, [R1+0x1dc8] ;  /* 0x001dc80001387983 */ /* 0x000f280000300800 */
[----:B------:R-:W-:Y:S04]  /*41de0*/  STL [R1+0x1df8], R39 ;  /* 0x001df82701007387 */ /* 0x000fe80000100800 */
[----:B------:R-:W4:Y:S04]  /*41df0*/  LDL.LU R57, [R1+0x1dec] ;  /* 0x001dec0001397983 */ /* 0x000f280000300800 */
[----:B------:R1:W-:Y:S04]  /*41e00*/  STL [R1+0x1e1c], R51 ;  /* 0x001e1c3301007387 */ /* 0x0003e80000100800 */
        /* <DEDUP_REMOVED lines=10> */
[----:B-1----:R-:W4:Y:S04]  /*41eb0*/  LDL.LU R51, [R1+0x1d98] ;  /* 0x001d980001337983 */ /* 0x002f280000300800 */
[----:B------:R-:W4:Y:S04]  /*41ec0*/  LDL.LU R38, [R1+0x1dbc] ;  /* 0x001dbc0001267983 */ /* 0x000f280000300800 */
[----:B------:R-:W4:Y:S01]  /*41ed0*/  LDL.LU R39, [R1+0x1d90] ;  /* 0x001d900001277983 */ /* 0x000f220000300800 */
[----:B--2---:R-:W-:-:S05]  /*41ee0*/  IADD3 R48, P6, PT, R48, R60, RZ ;  /* 0x0000003c30307210 */ /* 0x004fca0007fde0ff */
[----:B------:R0:W-:Y:S04]  /*41ef0*/  STL [R1+0x1df0], R48 ;  /* 0x001df03001007387 */ /* 0x0001e80000100800 */
[----:B0-----:R-:W2:Y:S01]  /*41f00*/  LDL.LU R48, [R1+0x1db4] ;  /* 0x001db40001307983 */ /* 0x001ea20000300800 */
[--C-:B---3--:R-:W-:Y:S01]  /*41f10*/  IMAD.X R49, R49, 0x1, R0.reuse, P1 ;  /* 0x0000000131317824 */ /* 0x108fe200008e0600 */
[-C--:B----4-:R-:W-:Y:S01]  /*41f20*/  IADD3 R52, P1, PT, R52, R60.reuse, RZ ;  /* 0x0000003c34347210 */ /* 0x090fe20007f3e0ff */
[--C-:B------:R-:W-:Y:S01]  /*41f30*/  IMAD.X R53, R53, 0x1, R0.reuse, P2 ;  /* 0x0000000135357824 */ /* 0x100fe200010e0600 */
[-C--:B------:R-:W-:Y:S02]  /*41f40*/  IADD3 R54, P2, PT, R54, R60.reuse, RZ ;  /* 0x0000003c36367210 */ /* 0x080fe40007f5e0ff */
[----:B------:R0:W-:Y:S01]  /*41f50*/  STL [R1+0x1e14], R49 ;  /* 0x001e143101007387 */ /* 0x0001e20000100800 */
[--C-:B------:R-:W-:Y:S01]  /*41f60*/  IMAD.X R42, R42, 0x1, R0.reuse, P3 ;  /* 0x000000012a2a7824 */ /* 0x100fe200018e0600 */
[-C--:B------:R-:W-:Y:S01]  /*41f70*/  IADD3 R43, P3, PT, R43, R60.reuse, RZ ;  /* 0x0000003c2b2b7210 */ /* 0x080fe20007f7e0ff */
[----:B------:R-:W-:Y:S01]  /*41f80*/  IMAD.X R47, R47, 0x1, R0, P4 ;  /* 0x000000012f2f7824 */ /* 0x000fe200020e0600 */
[----:B0-----:R-:W3:Y:S04]  /*41f90*/  LDL.LU R49, [R1+0x1d88] ;  /* 0x001d880001317983 */ /* 0x001ee80000300800 */
[----:B------:R-:W-:Y:S04]  /*41fa0*/  STL [R1+0x1de8], R52 ;  /* 0x001de83401007387 */ /* 0x000fe80000100800 */
[----:B------:R-:W-:Y:S04]  /*41fb0*/  STL [R1+0x1e0c], R53 ;  /* 0x001e0c3501007387 */ /* 0x000fe80000100800 */
[----:B------:R-:W-:Y:S04]  /*41fc0*/  STL [R1+0x1de0], R54 ;  /* 0x001de03601007387 */ /* 0x000fe80000100800 */
[----:B------:R0:W-:Y:S01]  /*41fd0*/  STL [R1+0x1e04], R42 ;  /* 0x001e042a01007387 */ /* 0x0001e20000100800 */
[----:B------:R-:W-:-:S03]  /*41fe0*/  IADD3 R50, P4, PT, R50, R60, RZ ;  /* 0x0000003c32327210 */ /* 0x000fc60007f9e0ff */
[----:B0-----:R-:W4:Y:S04]  /*41ff0*/  LDL.LU R42, [R1+0x1dac] ;  /* 0x001dac00012a7983 */ /* 0x001f280000300800 */
[----:B------:R0:W-:Y:S04]  /*42000*/  STL [R1+0x1dd8], R43 ;  /* 0x001dd82b01007387 */ /* 0x0001e80000100800 */
[----:B0-----:R-:W4:Y:S04]  /*42010*/  LDL.LU R43, [R1+0x1d80] ;  /* 0x001d8000012b7983 */ /* 0x001f280000300800 */
[----:B------:R0:W-:Y:S04]  /*42020*/  STL [R1+0x1dfc], R47 ;  /* 0x001dfc2f01007387 */ /* 0x0001e80000100800 */
[----:B0-----:R-:W4:Y:S04]  /*42030*/  LDL.LU R47, [R1+0x1da4] ;  /* 0x001da400012f7983 */ /* 0x001f280000300800 */
[----:B------:R0:W-:Y:S04]  /*42040*/  STL [R1+0x1dd0], R50 ;  /* 0x001dd03201007387 */ /* 0x0001e80000100800 */
[----:B0-----:R-:W4:Y:S01]  /*42050*/  LDL.LU R50, [R1+0x1d78] ;  /* 0x001d780001327983 */ /* 0x001f220000300800 */
[--C-:B------:R-:W-:Y:S01]  /*42060*/  IMAD.X R55, R55, 0x1, R0.reuse, P5 ;  /* 0x0000000137377824 */ /* 0x100fe200028e0600 */
[-C--:B------:R-:W-:Y:S01]  /*42070*/  IADD3 R56, P5, PT, R56, R60.reuse, RZ ;  /* 0x0000003c38387210 */ /* 0x080fe20007fbe0ff */
[--C-:B------:R-:W-:Y:S01]  /*42080*/  IMAD.X R57, R57, 0x1, R0.reuse, P6 ;  /* 0x0000000139397824 */ /* 0x100fe200030e0600 */
[-C--:B------:R-:W-:Y:S01]  /*42090*/  IADD3 R58, P6, PT, R58, R60.reuse, RZ ;  /* 0x0000003c3a3a7210 */ /* 0x080fe20007fde0ff */
[----:B------:R-:W-:Y:S01]  /*420a0*/  IMAD.X R59, R59, 0x1, R0, P1 ;  /* 0x000000013b3b7824 */ /* 0x000fe200008e0600 */
[----:B------:R-:W-:Y:S01]  /*420b0*/  STL [R1+0x1df4], R55 ;  /* 0x001df43701007387 */ /* 0x000fe20000100800 */
[----:B------:R-:W-:-:S03]  /*420c0*/  IADD3 R30, P1, PT, R30, R60, RZ ;  /* 0x0000003c1e1e7210 */ /* 0x000fc60007f3e0ff */
[----:B------:R-:W-:Y:S01]  /*420d0*/  STL [R1+0x1dc8], R56 ;  /* 0x001dc83801007387 */ /* 0x000fe20000100800 */
[----:B------:R-:W-:-:S03]  /*420e0*/  IMAD.X R31, R31, 0x1, R0, P2 ;  /* 0x000000011f1f7824 */ /* 0x000fc600010e0600 */
[----:B------:R-:W-:Y:S01]  /*420f0*/  STL [R1+0x1dec], R57 ;  /* 0x001dec3901007387 */ /* 0x000fe20000100800 */
[----:B------:R-:W-:-:S03]  /*42100*/  IADD3 R26, P2, PT, R26, R60, RZ ;  /* 0x0000003c1a1a7210 */ /* 0x000fc60007f5e0ff */
[----:B------:R-:W-:Y:S01]  /*42110*/  STL [R1+0x1dc0], R58 ;  /* 0x001dc03a01007387 */ /* 0x000fe20000100800 */
[----:B------:R-:W-:-:S03]  /*42120*/  IMAD.X R27, R27, 0x1, R0, P3 ;  /* 0x000000011b1b7824 */ /* 0x000fc600018e0600 */
[----:B------:R-:W-:Y:S01]  /*42130*/  STL [R1+0x1de4], R59 ;  /* 0x001de43b01007387 */ /* 0x000fe20000100800 */
[----:B------:R-:W-:-:S03]  /*42140*/  IADD3 R22, P3, PT, R22, R60, RZ ;  /* 0x0000003c16167210 */ /* 0x000fc60007f7e0ff */
[----:B------:R-:W-:Y:S01]  /*42150*/  STL [R1+0x1db8], R30 ;  /* 0x001db81e01007387 */ /* 0x000fe20000100800 */
[--C-:B------:R-:W-:Y:S02]  /*42160*/  IMAD.X R23, R23, 0x1, R0.reuse, P4 ;  /* 0x0000000117177824 */ /* 0x100fe400020e0600 */
[----:B------:R-:W-:Y:S01]  /*42170*/  IMAD.X R37, R37, 0x1, R0, P5 ;  /* 0x0000000125257824 */ /* 0x000fe200028e0600 */
[----:B------:R-:W-:Y:S01]  /*42180*/  STL [R1+0x1ddc], R31 ;  /* 0x001ddc1f01007387 */ /* 0x000fe20000100800 */
[----:B------:R-:W-:-:S03]  /*42190*/  IADD3 R51, P5, PT, R51, R60, RZ ;  /* 0x0000003c33337210 */ /* 0x000fc60007fbe0ff */
[----:B------:R-:W-:Y:S01]  /*421a0*/  STL [R1+0x1db0], R26 ;  /* 0x001db01a01007387 */ /* 0x000fe20000100800 */
[----:B------:R-:W-:-:S03]  /*421b0*/  IADD3 R36, P4, PT, R36, R60, RZ ;  /* 0x0000003c24247210 */ /* 0x000fc60007f9e0ff */
[----:B------:R-:W-:Y:S04]  /*421c0*/  STL [R1+0x1dd4], R27 ;  /* 0x001dd41b01007387 */ /* 0x000fe80000100800 */
[----:B------:R-:W-:Y:S04]  /*421d0*/  STL [R1+0x1da8], R22 ;  /* 0x001da81601007387 */ /* 0x000fe80000100800 */
[----:B------:R-:W-:Y:S04]  /*421e0*/  STL [R1+0x1dcc], R23 ;  /* 0x001dcc1701007387 */ /* 0x000fe80000100800 */
[----:B------:R0:W-:Y:S04]  /*421f0*/  STL [R1+0x1d98], R51 ;  /* 0x001d983301007387 */ /* 0x0001e80000100800 */
[----:B------:R-:W-:Y:S01]  /*42200*/  STL [R1+0x1da0], R36 ;  /* 0x001da02401007387 */ /* 0x000fe20000100800 */
[----:B------:R-:W-:-:S03]  /*42210*/  IMAD.X R38, R38, 0x1, R0, P6 ;  /* 0x0000000126267824 */ /* 0x000fc600030e0600 */
[----:B0-----:R-:W4:Y:S04]  /*42220*/  LDL.LU R51, [R1+0x1d9c] ;  /* 0x001d9c0001337983 */ /* 0x001f280000300800 */
[----:B------:R-:W-:Y:S01]  /*42230*/  STL [R1+0x1dc4], R37 ;  /* 0x001dc42501007387 */ /* 0x000fe20000100800 */
[----:B------:R-:W-:Y:S01]  /*42240*/  IADD3 R39, P6, PT, R39, R60, RZ ;  /* 0x0000003c27277210 */ /* 0x000fe20007fde0ff */
[----:B--2---:R-:W-:-:S05]  /*42250*/  IMAD.X R48, R48, 0x1, R0, P1 ;  /* 0x0000000130307824 */ /* 0x004fca00008e0600 */
[----:B------:R0:W-:Y:S04]  /*42260*/  STL [R1+0x1db4], R48 ;  /* 0x001db43001007387 */ /* 0x0001e80000100800 */
[----:B------:R1:W-:Y:S04]  /*42270*/  STL [R1+0x1dbc], R38 ;  /* 0x001dbc2601007387 */ /* 0x0003e80000100800 */
[----:B0-----:R-:W2:Y:S04]  /*42280*/  LDL.LU R48, [R1+0x1d70] ;  /* 0x001d700001307983 */ /* 0x001ea80000300800 */
[----:B------:R0:W-:Y:S01]  /*42290*/  STL [R1+0x1d90], R39 ;  /* 0x001d902701007387 */ /* 0x0001e20000100800 */
[----:B---3--:R-:W-:-:S03]  /*422a0*/  IADD3 R49, P1, PT, R49, R60, RZ ;  /* 0x0000003c31317210 */ /* 0x008fc60007f3e0ff */
[----:B------:R-:W3:Y:S04]  /*422b0*/  LDL.LU R52, [R1+0x1d94] ;  /* 0x001d940001347983 */ /* 0x000ee80000300800 */
[----:B------:R-:W3:Y:S04]  /*422c0*/  LDL.LU R53, [R1+0x1d68] ;  /* 0x001d680001357983 */ /* 0x000ee80000300800 */
[----:B------:R-:W3:Y:S04]  /*422d0*/  LDL.LU R54, [R1+0x1d8c] ;  /* 0x001d8c0001367983 */ /* 0x000ee80000300800 */
[----:B------:R0:W-:Y:S04]  /*422e0*/  STL [R1+0x1d88], R49 ;  /* 0x001d883101007387 */ /* 0x0001e80000100800 */
[----:B------:R-:W3:Y:S04]  /*422f0*/  LDL.LU R37, [R1+0x1d60] ;  /* 0x001d600001257983 */ /* 0x000ee80000300800 */
[----:B-1----:R-:W3:Y:S04]  /*42300*/  LDL.LU R38, [R1+0x1d84] ;  /* 0x001d840001267983 */ /* 0x002ee80000300800 */
[----:B0-----:R-:W3:Y:S01]  /*42310*/  LDL.LU R39, [R1+0x1d58] ;  /* 0x001d580001277983 */ /* 0x001ee20000300800 */
[----:B----4-:R-:W-:-:S03]  /*42320*/  IMAD.X R42, R42, 0x1, R0, P2 ;  /* 0x000000012a2a7824 */ /* 0x010fc600010e0600 */
[----:B------:R-:W4:Y:S04]  /*42330*/  LDL.LU R49, [R1+0x1d7c] ;  /* 0x001d7c0001317983 */ /* 0x000f280000300800 */
[----:B------:R0:W-:Y:S04]  /*42340*/  STL [R1+0x1dac], R42 ;  /* 0x001dac2a01007387 */ /* 0x0001e80000100800 */
[----:B------:R-:W4:Y:S01]  /*42350*/  LDL.LU R55, [R1+0x1d50] ;  /* 0x001d500001377983 */ /* 0x000f220000300800 */
[----:B------:R-:W-:-:S05]  /*42360*/  IADD3 R43, P2, PT, R43, R60, RZ ;  /* 0x0000003c2b2b7210 */ /* 0x000fca0007f5e0ff */
[----:B------:R-:W-:Y:S04]  /*42370*/  STL [R1+0x1d80], R43 ;  /* 0x001d802b01007387 */ /* 0x000fe80000100800 */
[----:B------:R-:W4:Y:S01]  /*42380*/  LDL.LU R56, [R1+0x1d74] ;  /* 0x001d740001387983 */ /* 0x000f220000300800 */
[----:B------:R-:W-:-:S05]  /*42390*/  IMAD.X R47, R47, 0x1, R0, P3 ;  /* 0x000000012f2f7824 */ /* 0x000fca00018e0600 */
[----:B------:R-:W-:Y:S04]  /*423a0*/  STL [R1+0x1da4], R47 ;  /* 0x001da42f01007387 */ /* 0x000fe80000100800 */
[----:B------:R-:W4:Y:S01]  /*423b0*/  LDL.LU R57, [R1+0x1d48] ;  /* 0x001d480001397983 */ /* 0x000f220000300800 */
[----:B------:R-:W-:-:S05]  /*423c0*/  IADD3 R50, P3, PT, R50, R60, RZ ;  /* 0x0000003c32327210 */ /* 0x000fca0007f7e0ff */
        /* <DEDUP_REMOVED lines=14> */
[----:B------:R-:W-:-:S05]  /*424b0*/  IMAD.X R51, R51, 0x1, R0, P4 ;  /* 0x0000000133337824 */ /* 0x000fca00020e0600 */
[----:B------:R0:W-:Y:S04]  /*424c0*/  STL [R1+0x1d9c], R51 ;  /* 0x001d9c3301007387 */ /* 0x0001e80000100800 */
[----:B0-----:R-:W4:Y:S01]  /*424d0*/  LDL.LU R51, [R1+0x1d10] ;  /* 0x001d100001337983 */ /* 0x001f220000300800 */
[----:B--2---:R-:W-:-:S05]  /*424e0*/  IADD3 R48, P4, PT, R48, R60, RZ ;  /* 0x0000003c30307210 */ /* 0x004fca0007f9e0ff */
[----:B------:R0:W-:Y:S04]  /*424f0*/  STL [R1+0x1d70], R48 ;  /* 0x001d703001007387 */ /* 0x0001e80000100800 */
[----:B0-----:R-:W2:Y:S01]  /*42500*/  LDL.LU R48, [R1+0x1d34] ;  /* 0x001d340001307983 */ /* 0x001ea20000300800 */
[--C-:B---3--:R-:W-:Y:S01]  /*42510*/  IMAD.X R52, R52, 0x1, R0.reuse, P5 ;  /* 0x0000000134347824 */ /* 0x108fe200028e0600 */
[-C--:B------:R-:W-:Y:S01]  /*42520*/  IADD3 R53, P5, PT, R53, R60.reuse, RZ ;  /* 0x0000003c35357210 */ /* 0x080fe20007fbe0ff */
[--C-:B------:R-:W-:Y:S01]  /*42530*/  IMAD.X R54, R54, 0x1, R0.reuse, P6 ;  /* 0x0000000136367824 */ /* 0x100fe200030e0600 */
[-C--:B------:R-:W-:Y:S01]  /*42540*/  IADD3 R37, P6, PT, R37, R60.reuse, RZ ;  /* 0x0000003c25257210 */ /* 0x080fe20007fde0ff */
[----:B------:R-:W-:Y:S01]  /*42550*/  IMAD.X R38, R38, 0x1, R0, P1 ;  /* 0x0000000126267824 */ /* 0x000fe200008e0600 */
[----:B------:R-:W-:Y:S04]  /*42560*/  STL [R1+0x1d94], R52 ;  /* 0x001d943401007387 */ /* 0x000fe80000100800 */
[----:B------:R-:W-:Y:S01]  /*42570*/  STL [R1+0x1d68], R53 ;  /* 0x001d683501007387 */ /* 0x000fe20000100800 */
[----:B------:R-:W-:-:S03]  /*42580*/  IADD3 R39, P1, PT, R39, R60, RZ ;  /* 0x0000003c27277210 */ /* 0x000fc60007f3e0ff */
[----:B------:R-:W-:Y:S04]  /*42590*/  STL [R1+0x1d8c], R54 ;  /* 0x001d8c3601007387 */ /* 0x000fe80000100800 */
[----:B------:R0:W-:Y:S01]  /*425a0*/  STL [R1+0x1d60], R37 ;  /* 0x001d602501007387 */ /* 0x0001e20000100800 */
[--C-:B----4-:R-:W-:Y:S01]  /*425b0*/  IMAD.X R49, R49, 0x1, R0.reuse, P2 ;  /* 0x0000000131317824 */ /* 0x110fe200010e0600 */
[----:B------:R-:W-:Y:S02]  /*425c0*/  IADD3 R55, P2, PT, R55, R60, RZ ;  /* 0x0000003c37377210 */ /* 0x000fe40007f5e0ff */
[----:B0-----:R-:W3:Y:S04]  /*425d0*/  LDL.LU R37, [R1+0x1d08] ;  /* 0x001d080001257983 */ /* 0x001ee80000300800 */
[----:B------:R0:W-:Y:S01]  /*425e0*/  STL [R1+0x1d84], R38 ;  /* 0x001d842601007387 */ /* 0x0001e20000100800 */
[----:B------:R-:W-:-:S03]  /*425f0*/  IMAD.X R56, R56, 0x1, R0, P3 ;  /* 0x0000000138387824 */ /* 0x000fc600018e0600 */
[----:B0-----:R-:W4:Y:S04]  /*42600*/  LDL.LU R38, [R1+0x1d2c] ;  /* 0x001d2c0001267983 */ /* 0x001f280000300800 */
[----:B------:R0:W-:Y:S01]  /*42610*/  STL [R1+0x1d58], R39 ;  /* 0x001d582701007387 */ /* 0x0001e20000100800 */
[----:B------:R-:W-:-:S03]  /*42620*/  IADD3 R57, P3, PT, R57, R60, RZ ;  /* 0x0000003c39397210 */ /* 0x000fc60007f7e0ff */
[----:B0-----:R-:W4:Y:S04]  /*42630*/  LDL.LU R39, [R1+0x1d00] ;  /* 0x001d000001277983 */ /* 0x001f280000300800 */
[----:B------:R0:W-:Y:S01]  /*42640*/  STL [R1+0x1d7c], R49 ;  /* 0x001d7c3101007387 */ /* 0x0001e20000100800 */
[--C-:B------:R-:W-:Y:S01]  /*42650*/  IMAD.X R58, R58, 0x1, R0.reuse, P4 ;  /* 0x000000013a3a7824 */ /* 0x100fe200020e0600 */
[-C--:B------:R-:W-:Y:S01]  /*42660*/  IADD3 R59, P4, PT, R59, R60.reuse, RZ ;  /* 0x0000003c3b3b7210 */ /* 0x080fe20007f9e0ff */
[--C-:B------:R-:W-:Y:S01]  /*42670*/  IMAD.X R30, R30, 0x1, R0.reuse, P5 ;  /* 0x000000011e1e7824 */ /* 0x100fe200028e0600 */
[----:B------:R-:W-:Y:S01]  /*42680*/  IADD3 R31, P5, PT, R31, R60, RZ ;  /* 0x0000003c1f1f7210 */ /* 0x000fe20007fbe0ff */
[----:B0-----:R-:W4:Y:S04]  /*42690*/  LDL.LU R49, [R1+0x1d24] ;  /* 0x001d240001317983 */ /* 0x001f280000300800 */
[----:B------:R-:W-:Y:S04]  /*426a0*/  STL [R1+0x1d50], R55 ;  /* 0x001d503701007387 */ /* 0x000fe80000100800 */
[----:B------:R-:W-:Y:S04]  /*426b0*/  STL [R1+0x1d74], R56 ;  /* 0x001d743801007387 */ /* 0x000fe80000100800 */
        /* <DEDUP_REMOVED lines=11> */
[----:B------:R-:W-:-:S03]  /*42770*/  IMAD.X R36, R36, 0x1, R0, P2 ;  /* 0x0000000124247824 */ /* 0x000fc600010e0600 */
[----:B------:R-:W-:Y:S04]  /*42780*/  STL [R1+0x1d30], R27 ;  /* 0x001d301b01007387 */ /* 0x000fe80000100800 */
[----:B------:R-:W-:Y:S04]  /*42790*/  STL [R1+0x1d54], R22 ;  /* 0x001d541601007387 */ /* 0x000fe80000100800 */
[----:B------:R-:W-:Y:S04]  /*427a0*/  STL [R1+0x1d28], R23 ;  /* 0x001d281701007387 */ /* 0x000fe80000100800 */
[----:B------:R0:W-:Y:S04]  /*427b0*/  STL [R1+0x1d44], R50 ;  /* 0x001d443201007387 */ /* 0x0001e80000100800 */
[----:B------:R-:W-:Y:S04]  /*427c0*/  STL [R1+0x1d4c], R36 ;  /* 0x001d4c2401007387 */ /* 0x000fe80000100800 */
[----:B0-----:R-:W4:Y:S01]  /*427d0*/  LDL.LU R50, [R1+0x1cf8] ;  /* 0x001cf80001327983 */ /* 0x001f220000300800 */
[-C--:B------:R-:W-:Y:S01]  /*427e0*/  IADD3 R42, P2, PT, R42, R60.reuse, RZ ;  /* 0x0000003c2a2a7210 */ /* 0x080fe20007f5e0ff */
[----:B------:R-:W-:Y:S01]  /*427f0*/  IMAD.X R47, R47, 0x1, R0, P4 ;  /* 0x000000012f2f7824 */ /* 0x000fe200020e0600 */
[----:B------:R-:W-:-:S02]  /*42800*/  IADD3 R43, P3, PT, R43, R60, RZ ;  /* 0x0000003c2b2b7210 */ /* 0x000fc40007f7e0ff */
[----:B------:R-:W-:Y:S01]  /*42810*/  IADD3 R51, P4, PT, R51, R60, RZ ;  /* 0x0000003c33337210 */ /* 0x000fe20007f9e0ff */
[----:B------:R-:W-:Y:S04]  /*42820*/  STL [R1+0x1d20], R42 ;  /* 0x001d202a01007387 */ /* 0x000fe80000100800 */
[----:B------:R0:W-:Y:S04]  /*42830*/  STL [R1+0x1d10], R51 ;  /* 0x001d103301007387 */ /* 0x0001e80000100800 */
[----:B------:R1:W-:Y:S04]  /*42840*/  STL [R1+0x1d18], R43 ;  /* 0x001d182b01007387 */ /* 0x0003e80000100800 */
[----:B0-----:R-:W4:Y:S04]  /*42850*/  LDL.LU R51, [R1+0x1d1c] ;  /* 0x001d1c0001337983 */ /* 0x001f280000300800 */
[----:B------:R0:W-:Y:S04]  /*42860*/  STL [R1+0x1d3c], R47 ;  /* 0x001d3c2f01007387 */ /* 0x0001e80000100800 */
[----:B------:R-:W4:Y:S04]  /*42870*/  LDL.LU R52, [R1+0x1cf0] ;  /* 0x001cf00001347983 */ /* 0x000f280000300800 */
[----:B------:R-:W4:Y:S04]  /*42880*/  LDL.LU R53, [R1+0x1d14] ;  /* 0x001d140001357983 */ /* 0x000f280000300800 */
[----:B------:R-:W4:Y:S01]  /*42890*/  LDL.LU R54, [R1+0x1ce8] ;  /* 0x001ce80001367983 */ /* 0x000f220000300800 */
[----:B--2---:R-:W-:-:S05]  /*428a0*/  IMAD.X R48, R48, 0x1, R0, P5 ;  /* 0x0000000130307824 */ /* 0x004fca00028e0600 */
[----:B------:R2:W-:Y:S04]  /*428b0*/  STL [R1+0x1d34], R48 ;  /* 0x001d343001007387 */ /* 0x0005e80000100800 */
[----:B------:R-:W4:Y:S04]  /*428c0*/  LDL.LU R42, [R1+0x1d0c] ;  /* 0x001d0c00012a7983 */ /* 0x000f280000300800 */
[----:B-1----:R-:W4:Y:S04]  /*428d0*/  LDL.LU R43, [R1+0x1ce0] ;  /* 0x001ce000012b7983 */ /* 0x002f280000300800 */
[----:B0-----:R-:W4:Y:S04]  /*428e0*/  LDL.LU R47, [R1+0x1d04] ;  /* 0x001d0400012f7983 */ /* 0x001f280000300800 */
[----:B--2---:R-:W2:Y:S01]  /*428f0*/  LDL.LU R48, [R1+0x1cd8] ;  /* 0x001cd80001307983 */ /* 0x004ea20000300800 */
[----:B---3--:R-:W-:-:S05]  /*42900*/  IADD3 R37, P5, PT, R37, R60, RZ ;  /* 0x0000003c25257210 */ /* 0x008fca0007fbe0ff */
[----:B------:R0:W-:Y:S04]  /*42910*/  STL [R1+0x1d08], R37 ;  /* 0x001d082501007387 */ /* 0x0001e80000100800 */
[----:B------:R-:W3:Y:S01]  /*42920*/  LDL.LU R55, [R1+0x1cfc] ;  /* 0x001cfc0001377983 */ /* 0x000ee20000300800 */
[----:B----4-:R-:W-:-:S05]  /*42930*/  IMAD.X R38, R38, 0x1, R0, P6 ;  /* 0x0000000126267824 */ /* 0x010fca00030e0600 */
[----:B------:R-:W-:Y:S04]  /*42940*/  STL [R1+0x1d2c], R38 ;  /* 0x001d2c2601007387 */ /* 0x000fe80000100800 */
[----:B------:R-:W4:Y:S01]  /*42950*/  LDL.LU R56, [R1+0x1cd0] ;  /* 0x001cd00001387983 */ /* 0x000f220000300800 */
[----:B------:R-:W-:-:S05]  /*42960*/  IADD3 R39, P6, PT, R39, R60, RZ ;  /* 0x0000003c27277210 */ /* 0x000fca0007fde0ff */
[----:B------:R-:W-:Y:S04]  /*42970*/  STL [R1+0x1d00], R39 ;  /* 0x001d002701007387 */ /* 0x000fe80000100800 */
[----:B------:R-:W4:Y:S01]  /*42980*/  LDL.LU R57, [R1+0x1cf4] ;  /* 0x001cf40001397983 */ /* 0x000f220000300800 */
[----:B------:R-:W-:-:S05]  /*42990*/  IMAD.X R49, R49, 0x1, R0, P1 ;  /* 0x0000000131317824 */ /* 0x000fca00008e0600 */
        /* <DEDUP_REMOVED lines=14> */
[----:B------:R-:W-:-:S05]  /*42a80*/  IADD3 R50, P1, PT, R50, R60, RZ ;  /* 0x0000003c32327210 */ /* 0x000fca0007f3e0ff */
[----:B------:R0:W-:Y:S04]  /*42a90*/  STL [R1+0x1cf8], R50 ;  /* 0x001cf83201007387 */ /* 0x0001e80000100800 */
[----:B0-----:R-:W4:Y:S01]  /*42aa0*/  LDL.LU R50, [R1+0x1cbc] ;  /* 0x001cbc0001327983 */ /* 0x001f220000300800 */
[----:B------:R-:W-:Y:S01]  /*42ab0*/  IMAD.X R51, R51, 0x1, R0, P2 ;  /* 0x0000000133337824 */ /* 0x000fe200010e0600 */
[----:B------:R-:W-:-:S04]  /*42ac0*/  IADD3 R52, P2, PT, R52, R60, RZ ;  /* 0x0000003c34347210 */ /* 0x000fc80007f5e0ff */
[----:B------:R0:W-:Y:S01]  /*42ad0*/  STL [R1+0x1d1c], R51 ;  /* 0x001d1c3301007387 */ /* 0x0001e20000100800 */
[--C-:B------:R-:W-:Y:S01]  /*42ae0*/  IMAD.X R53, R53, 0x1, R0.reuse, P3 ;  /* 0x0000000135357824 */ /* 0x100fe200018e0600 */
[-C--:B------:R-:W-:Y:S02]  /*42af0*/  IADD3 R54, P3, PT, R54, R60.reuse, RZ ;  /* 0x0000003c36367210 */ /* 0x080fe40007f7e0ff */
[----:B0-----:R-:W4:Y:S04]  /*42b00*/  LDL.LU R51, [R1+0x1c90] ;  /* 0x001c900001337983 */ /* 0x001f280000300800 */
[----:B------:R-:W-:Y:S04]  /*42b10*/  STL [R1+0x1cf0], R52 ;  /* 0x001cf03401007387 */ /* 0x000fe80000100800 */
[----:B------:R-:W-:Y:S04]  /*42b20*/  STL [R1+0x1d14], R53 ;  /* 0x001d143501007387 */ /* 0x000fe80000100800 */
[----:B------:R-:W-:Y:S01]  /*42b30*/  STL [R1+0x1ce8], R54 ;  /* 0x001ce83601007387 */ /* 0x000fe20000100800 */
[--C-:B------:R-:W-:Y:S01]  /*42b40*/  IMAD.X R42, R42, 0x1, R0.reuse, P4 ;  /* 0x000000012a2a7824 */ /* 0x100fe200020e0600 */
[----:B------:R-:W-:Y:S01]  /*42b50*/  IADD3 R43, P4, PT, R43, R60, RZ ;  /* 0x0000003c2b2b7210 */ /* 0x000fe20007f9e0ff */
[----:B------:R-:W-:-:S03]  /*42b60*/  IMAD.X R47, R47, 0x1, R0, P5 ;  /* 0x000000012f2f7824 */ /* 0x000fc600028e0600 */
[----:B------:R0:W-:Y:S01]  /*42b70*/  STL [R1+0x1d0c], R42 ;  /* 0x001d0c2a01007387 */ /* 0x0001e20000100800 */
[----:B--2---:R-:W-:-:S03]  /*42b80*/  IADD3 R48, P5, PT, R48, R60, RZ ;  /* 0x0000003c30307210 */ /* 0x004fc60007fbe0ff */
[----:B0-----:R-:W2:Y:S04]  /*42b90*/  LDL.LU R42, [R1+0x1cb4] ;  /* 0x001cb400012a7983 */ /* 0x001ea80000300800 */
[----:B------:R0:W-:Y:S04]  /*42ba0*/  STL [R1+0x1ce0], R43 ;  /* 0x001ce02b01007387 */ /* 0x0001e80000100800 */
[----:B0-----:R-:W2:Y:S04]  /*42bb0*/  LDL.LU R43, [R1+0x1c88] ;  /* 0x001c8800012b7983 */ /* 0x001ea80000300800 */
[----:B------:R0:W-:Y:S04]  /*42bc0*/  STL [R1+0x1d04], R47 ;  /* 0x001d042f01007387 */ /* 0x0001e80000100800 */
[----:B0-----:R-:W2:Y:S04]  /*42bd0*/  LDL.LU R47, [R1+0x1cac] ;  /* 0x001cac00012f7983 */ /* 0x001ea80000300800 */
[----:B------:R0:W-:Y:S04]  /*42be0*/  STL [R1+0x1cd8], R48 ;  /* 0x001cd83001007387 */ /* 0x0001e80000100800 */
[----:B0-----:R-:W2:Y:S01]  /*42bf0*/  LDL.LU R48, [R1+0x1c80] ;  /* 0x001c800001307983 */ /* 0x001ea20000300800 */
[--C-:B---3--:R-:W-:Y:S01]  /*42c00*/  IMAD.X R55, R55, 0x1, R0.reuse, P6 ;  /* 0x0000000137377824 */ /* 0x108fe200030e0600 */
[-C--:B----4-:R-:W-:Y:S01]  /*42c10*/  IADD3 R56, P6, PT, R56, R60.reuse, RZ ;  /* 0x0000003c38387210 */ /* 0x090fe20007fde0ff */
        /* <DEDUP_REMOVED lines=26> */
[----:B0-----:R-:W3:Y:S04]  /*42dc0*/  LDL.LU R49, [R1+0x1ca4] ;  /* 0x001ca40001317983 */ /* 0x001ee80000300800 */
[----:B------:R-:W-:Y:S01]  /*42dd0*/  STL [R1+0x1ccc], R37 ;  /* 0x001ccc2501007387 */ /* 0x000fe20000100800 */
[----:B------:R-:W-:-:S05]  /*42de0*/  IMAD.X R50, R50, 0x1, R0, P2 ;  /* 0x0000000132327824 */ /* 0x000fca00010e0600 */
[----:B------:R0:W-:Y:S04]  /*42df0*/  STL [R1+0x1cbc], R50 ;  /* 0x001cbc3201007387 */ /* 0x0001e80000100800 */
[----:B------:R1:W-:Y:S04]  /*42e00*/  STL [R1+0x1cc4], R38 ;  /* 0x001cc42601007387 */ /* 0x0003e80000100800 */
[----:B0-----:R-:W4:Y:S01]  /*42e10*/  LDL.LU R50, [R1+0x1c78] ;  /* 0x001c780001327983 */ /* 0x001f220000300800 */
[-C--:B------:R-:W-:Y:S02]  /*42e20*/  IADD3 R39, P1, PT, R39, R60.reuse, RZ ;  /* 0x0000003c27277210 */ /* 0x080fe40007f3e0ff */
[----:B------:R-:W-:-:S03]  /*42e30*/  IADD3 R51, P2, PT, R51, R60, RZ ;  /* 0x0000003c33337210 */ /* 0x000fc60007f5e0ff */
        /* <DEDUP_REMOVED lines=9> */
[----:B--2---:R-:W-:-:S05]  /*42ed0*/  IMAD.X R42, R42, 0x1, R0, P3 ;  /* 0x000000012a2a7824 */ /* 0x004fca00018e0600 */
[----:B------:R0:W-:Y:S04]  /*42ee0*/  STL [R1+0x1cb4], R42 ;  /* 0x001cb42a01007387 */ /* 0x0001e80000100800 */
[----:B------:R-:W2:Y:S01]  /*42ef0*/  LDL.LU R55, [R1+0x1c58] ;  /* 0x001c580001377983 */ /* 0x000ea20000300800 */
[----:B------:R-:W-:-:S05]  /*42f00*/  IADD3 R43, P3, PT, R43, R60, RZ ;  /* 0x0000003c2b2b7210 */ /* 0x000fca0007f7e0ff */
[----:B------:R-:W-:Y:S04]  /*42f10*/  STL [R1+0x1c88], R43 ;  /* 0x001c882b01007387 */ /* 0x000fe80000100800 */
[----:B------:R-:W2:Y:S01]  /*42f20*/  LDL.LU R56, [R1+0x1c7c] ;  /* 0x001c7c0001387983 */ /* 0x000ea20000300800 */
[----:B------:R-:W-:-:S05]  /*42f30*/  IMAD.X R47, R47, 0x1, R0, P4 ;  /* 0x000000012f2f7824 */ /* 0x000fca00020e0600 */
[----:B------:R-:W-:Y:S04]  /*42f40*/  STL [R1+0x1cac], R47 ;  /* 0x001cac2f01007387 */ /* 0x000fe80000100800 */
[----:B------:R-:W2:Y:S01]  /*42f50*/  LDL.LU R57, [R1+0x1c50] ;  /* 0x001c500001397983 */ /* 0x000ea20000300800 */
[----:B------:R-:W-:-:S05]  /*42f60*/  IADD3 R48, P4, PT, R48, R60, RZ ;  /* 0x0000003c30307210 */ /* 0x000fca0007f9e0ff */
[----:B------:R1:W-:Y:S04]  /*42f70*/  STL [R1+0x1c80], R48 ;  /* 0x001c803001007387 */ /* 0x0003e80000100800 */
        /* <DEDUP_REMOVED lines=9> */
[----:B0-----:R-:W2:Y:S04]  /*43010*/  LDL.LU R42, [R1+0x1c28] ;  /* 0x001c2800012a7983 */ /* 0x001ea80000300800 */
[----:B-1----:R-:W2:Y:S04]  /*43020*/  LDL.LU R48, [R1+0x1c4c] ;  /* 0x001c4c0001307983 */ /* 0x002ea80000300800 */
[----:B------:R-:W2:Y:S04]  /*43030*/  LDL.LU R43, [R1+0x1c20] ;  /* 0x001c2000012b7983 */ /* 0x000ea80000300800 */
[----:B------:R-:W2:Y:S01]  /*43040*/  LDL.LU R47, [R1+0x1c44] ;  /* 0x001c4400012f7983 */ /* 0x000ea20000300800 */
[----:B---3--:R-:W-:-:S05]  /*43050*/  IMAD.X R49, R49, 0x1, R0, P5 ;  /* 0x0000000131317824 */ /* 0x008fca00028e0600 */
[----:B------:R0:W-:Y:S04]  /*43060*/  STL [R1+0x1ca4], R49 ;  /* 0x001ca43101007387 */ /* 0x0001e80000100800 */
[----:B0-----:R-:W3:Y:S01]  /*43070*/  LDL.LU R49, [R1+0x1c18] ;  /* 0x001c180001317983 */ /* 0x001ee20000300800 */
[----:B----4-:R-:W-:-:S05]  /*43080*/  IADD3 R50, P5, PT, R50, R60, RZ ;  /* 0x0000003c32327210 */ /* 0x010fca0007fbe0ff */
[----:B------:R0:W-:Y:S04]  /*43090*/  STL [R1+0x1c78], R50 ;  /* 0x001c783201007387 */ /* 0x0001e80000100800 */
[----:B0-----:R-:W4:Y:S01]  /*430a0*/  LDL.LU R50, [R1+0x1c3c] ;  /* 0x001c3c0001327983 */ /* 0x001f220000300800 */
[--C-:B------:R-:W-:Y:S01]  /*430b0*/  IMAD.X R52, R52, 0x1, R0.reuse, P6 ;  /* 0x0000000134347824 */ /* 0x100fe200030e0600 */
        /* <DEDUP_REMOVED lines=9> */
[----:B------:R-:W-:-:S03]  /*43150*/  IMAD.X R51, R51, 0x1, R0, P3 ;  /* 0x0000000133337824 */ /* 0x000fc600018e0600 */
[----:B0-----:R-:W4:Y:S04]  /*43160*/  LDL.LU R37, [R1+0x1c10] ;  /* 0x001c100001257983 */ /* 0x001f280000300800 */
[----:B------:R0:W-:Y:S04]  /*43170*/  STL [R1+0x1c8c], R38 ;  /* 0x001c8c2601007387 */ /* 0x0001e80000100800 */
[----:B0-----:R-:W4:Y:S04]  /*43180*/  LDL.LU R38, [R1+0x1c34] ;  /* 0x001c340001267983 */ /* 0x001f280000300800 */
[----:B------:R0:W-:Y:S04]  /*43190*/  STL [R1+0x1c60], R39 ;  /* 0x001c602701007387 */ /* 0x0001e80000100800 */
[----:B0-----:R-:W4:Y:S04]  /*431a0*/  LDL.LU R39, [R1+0x1c08] ;  /* 0x001c080001277983 */ /* 0x001f280000300800 */
[----:B------:R0:W-:Y:S04]  /*431b0*/  STL [R1+0x1c84], R51 ;  /* 0x001c843301007387 */ /* 0x0001e80000100800 */
[----:B0-----:R-:W4:Y:S01]  /*431c0*/  LDL.LU R51, [R1+0x1c2c] ;  /* 0x001c2c0001337983 */ /* 0x001f220000300800 */
[----:B--2---:R-:W-:-:S05]  /*431d0*/  IADD3 R55, P3, PT, R55, R60, RZ ;  /* 0x0000003c37377210 */ /* 0x004fca0007f7e0ff */
[----:B------:R-:W-:Y:S01]  /*431e0*/  STL [R1+0x1c58], R55 ;  /* 0x001c583701007387 */ /* 0x000fe20000100800 */
[----:B------:R-:W-:-:S05]  /*431f0*/  IMAD.X R56, R56, 0x1, R0, P4 ;  /* 0x0000000138387824 */ /* 0x000fca00020e0600 */
[----:B------:R-:W-:Y:S01]  /*43200*/  STL [R1+0x1c7c], R56 ;  /* 0x001c7c3801007387 */ /* 0x000fe20000100800 */
[----:B------:R-:W-:-:S05]  /*43210*/  IADD3 R57, P4, PT, R57, R60, RZ ;  /* 0x0000003c39397210 */ /* 0x000fca0007f9e0ff */
[----:B------:R-:W-:Y:S01]  /*43220*/  STL [R1+0x1c50], R57 ;  /* 0x001c503901007387 */ /* 0x000fe20000100800 */
        /* <DEDUP_REMOVED lines=21> */
[-C--:B------:R-:W-:Y:S01]  /*43380*/  IADD3 R42, P3, PT, R42, R60.reuse, RZ ;  /* 0x0000003c2a2a7210 */ /* 0x080fe20007f7e0ff */
[----:B------:R-:W-:Y:S01]  /*43390*/  IMAD.X R47, R47, 0x1, R0, P5 ;  /* 0x000000012f2f7824 */ /* 0x000fe200028e0600 */
[----:B------:R-:W-:-:S03]  /*433a0*/  IADD3 R43, P4, PT, R43, R60, RZ ;  /* 0x0000003c2b2b7210 */ /* 0x000fc60007f9e0ff */
[----:B------:R-:W-:Y:S01]  /*433b0*/  STL [R1+0x1c28], R42 ;  /* 0x001c282a01007387 */ /* 0x000fe20000100800 */
[----:B---3--:R-:W-:-:S05]  /*433c0*/  IADD3 R49, P5, PT, R49, R60, RZ ;  /* 0x0000003c31317210 */ /* 0x008fca0007fbe0ff */
[----:B------:R0:W-:Y:S04]  /*433d0*/  STL [R1+0x1c18], R49 ;  /* 0x001c183101007387 */ /* 0x0001e80000100800 */
[----:B------:R1:W-:Y:S04]  /*433e0*/  STL [R1+0x1c20], R43 ;  /* 0x001c202b01007387 */ /* 0x0003e80000100800 */
[----:B0-----:R-:W3:Y:S04]  /*433f0*/  LDL.LU R49, [R1+0x1c24] ;  /* 0x001c240001317983 */ /* 0x001ee80000300800 */
[----:B------:R0:W-:Y:S04]  /*43400*/  STL [R1+0x1c44], R47 ;  /* 0x001c442f01007387 */ /* 0x0001e80000100800 */
[----:B------:R-:W3:Y:S01]  /*43410*/  LDL.LU R52, [R1+0x1bf8] ;  /* 0x001bf80001347983 */ /* 0x000ee20000300800 */
[----:B----4-:R-:W-:-:S03]  /*43420*/  IMAD.X R50, R50, 0x1, R0, P6 ;  /* 0x0000000132327824 */ /* 0x010fc600030e0600 */
[----:B------:R-:W4:Y:S04]  /*43430*/  LDL.LU R53, [R1+0x1c1c] ;  /* 0x001c1c0001357983 */ /* 0x000f280000300800 */
[----:B------:R-:W4:Y:S04]  /*43440*/  LDL.LU R54, [R1+0x1bf0] ;  /* 0x001bf00001367983 */ /* 0x000f280000300800 */
[----:B------:R0:W-:Y:S04]  /*43450*/  STL [R1+0x1c3c], R50 ;  /* 0x001c3c3201007387 */ /* 0x0001e80000100800 */
[----:B------:R-:W4:Y:S04]  /*43460*/  LDL.LU R42, [R1+0x1c14] ;  /* 0x001c1400012a7983 */ /* 0x000f280000300800 */
[----:B-1----:R-:W4:Y:S04]  /*43470*/  LDL.LU R43, [R1+0x1be8] ;  /* 0x001be800012b7983 */ /* 0x002f280000300800 */
[----:B0-----:R-:W4:Y:S04]  /*43480*/  LDL.LU R47, [R1+0x1c0c] ;  /* 0x001c0c00012f7983 */ /* 0x001f280000300800 */
[----:B------:R-:W4:Y:S01]  /*43490*/  LDL.LU R50, [R1+0x1be0] ;  /* 0x001be00001327983 */ /* 0x000f220000300800 */
[----:B------:R-:W-:-:S05]  /*434a0*/  IADD3 R37, P6, PT, R37, R60, RZ ;  /* 0x0000003c25257210 */ /* 0x000fca0007fde0ff */
[----:B------:R0:W-:Y:S04]  /*434b0*/  STL [R1+0x1c10], R37 ;  /* 0x001c102501007387 */ /* 0x0001e80000100800 */
[----:B------:R-:W4:Y:S01]  /*434c0*/  LDL.LU R55, [R1+0x1c04] ;  /* 0x001c040001377983 */ /* 0x000f220000300800 */
[----:B------:R-:W-:-:S05]  /*434d0*/  IMAD.X R38, R38, 0x1, R0, P1 ;  /* 0x0000000126267824 */ /* 0x000fca00008e0600 */
        /* <DEDUP_REMOVED lines=24> */
[----:B------:R-:W-:Y:S01]  /*43660*/  IADD3 R52, P3, PT, R52, R60, RZ ;  /* 0x0000003c34347210 */ /* 0x000fe20007f7e0ff */
[----:B----4-:R-:W-:-:S03]  /*43670*/  IMAD.X R53, R53, 0x1, R0, P4 ;  /* 0x0000000135357824 */ /* 0x010fc600020e0600 */
[----:B------:R0:W-:Y:S01]  /*43680*/  STL [R1+0x1c24], R49 ;  /* 0x001c243101007387 */ /* 0x0001e20000100800 */
[-C--:B------:R-:W-:Y:S01]  /*43690*/  IADD3 R54, P4, PT, R54, R60.reuse, RZ ;  /* 0x0000003c36367210 */ /* 0x080fe20007f9e0ff */
        /* <DEDUP_REMOVED lines=51> */
[----:B------:R0:W-:Y:S04]  /*439d0*/  STL [R1+0x1ba0], R39 ;  /* 0x001ba02701007387 */ /* 0x0001e80000100800 */
[----:B------:R-:W2:Y:S04]  /*439e0*/  LDL.LU R52, [R1+0x1ba4] ;  /* 0x001ba40001347983 */ /* 0x000ea80000300800 */
[----:B------:R-:W2:Y:S04]  /*439f0*/  LDL.LU R53, [R1+0x1b78] ;  /* 0x001b780001357983 */ /* 0x000ea80000300800 */
[----:B------:R-:W2:Y:S01]  /*43a00*/  LDL.LU R54, [R1+0x1b9c] ;  /* 0x001b9c0001367983 */ /* 0x000ea20000300800 */
[----:B---3--:R-:W-:-:S05]  /*43a10*/  IADD3 R49, P3, PT, R49, R60, RZ ;  /* 0x0000003c31317210 */ /* 0x008fca0007f7e0ff */
[----:B------:R3:W-:Y:S04]  /*43a20*/  STL [R1+0x1b98], R49 ;  /* 0x001b983101007387 */ /* 0x0007e80000100800 */
[----:B------:R-:W2:Y:S04]  /*43a30*/  LDL.LU R37, [R1+0x1b70] ;  /* 0x001b700001257983 */ /* 0x000ea80000300800 */
[----:B-1----:R-:W2:Y:S04]  /*43a40*/  LDL.LU R38, [R1+0x1b94] ;  /* 0x001b940001267983 */ /* 0x002ea80000300800 */
[----:B0-----:R-:W2:Y:S01]  /*43a50*/  LDL.LU R39, [R1+0x1b68] ;  /* 0x001b680001277983 */ /* 0x001ea20000300800 */
[----:B----4-:R-:W-:-:S03]  /*43a60*/  IMAD.X R42, R42, 0x1, R0, P4 ;  /* 0x000000012a2a7824 */ /* 0x010fc600020e0600 */
[----:B---3--:R-:W3:Y:S04]  /*43a70*/  LDL.LU R49, [R1+0x1b8c] ;  /* 0x001b8c0001317983 */ /* 0x008ee80000300800 */
        /* <DEDUP_REMOVED lines=29> */
[--C-:B------:R-:W-:Y:S01]  /*43c50*/  IMAD.X R52, R52, 0x1, R0.reuse, P1 ;  /* 0x0000000134347824 */ /* 0x100fe200008e0600 */
[----:B------:R-:W-:Y:S01]  /*43c60*/  IADD3 R53, P1, PT, R53, R60, RZ ;  /* 0x0000003c35357210 */ /* 0x000fe20007f3e0ff */
[----:B------:R-:W-:-:S03]  /*43c70*/  IMAD.X R54, R54, 0x1, R0, P2 ;  /* 0x0000000136367824 */ /* 0x000fc600010e0600 */
[----:B------:R-:W-:Y:S01]  /*43c80*/  STL [R1+0x1ba4], R52 ;  /* 0x001ba43401007387 */ /* 0x000fe20000100800 */
[-C--:B------:R-:W-:Y:S01]  /*43c90*/  IADD3 R37, P2, PT, R37, R60.reuse, RZ ;  /* 0x0000003c25257210 */ /* 0x080fe20007f5e0ff */
[----:B------:R-:W-:Y:S02]  /*43ca0*/  IMAD.X R38, R38, 0x1, R0, P3 ;  /* 0x0000000126267824 */ /* 0x000fe400018e0600 */
[----:B------:R-:W-:Y:S01]  /*43cb0*/  STL [R1+0x1b78], R53 ;  /* 0x001b783501007387 */ /* 0x000fe20000100800 */
[----:B------:R-:W-:-:S03]  /*43cc0*/  IADD3 R39, P3, PT, R39, R60, RZ ;  /* 0x0000003c27277210 */ /* 0x000fc60007f7e0ff */
[----:B------:R-:W-:Y:S04]  /*43cd0*/  STL [R1+0x1b9c], R54 ;  /* 0x001b9c3601007387 */ /* 0x000fe80000100800 */
[----:B------:R0:W-:Y:S01]  /*43ce0*/  STL [R1+0x1b70], R37 ;  /* 0x001b702501007387 */ /* 0x0001e20000100800 */
[----:B---3--:R-:W-:-:S03]  /*43cf0*/  IMAD.X R49, R49, 0x1, R0, P4 ;  /* 0x0000000131317824 */ /* 0x008fc600020e0600 */
[----:B0-----:R-:W3:Y:S04]  /*43d00*/  LDL.LU R37, [R1+0x1b18] ;  /* 0x001b180001257983 */ /* 0x001ee80000300800 */
[----:B------:R0:W-:Y:S01]  /*43d10*/  STL [R1+0x1b94], R38 ;  /* 0x001b942601007387 */ /* 0x0001e20000100800 */
[----:B----4-:R-:W-:-:S03]  /*43d20*/  IADD3 R55, P4, PT, R55, R60, RZ ;  /* 0x0000003c37377210 */ /* 0x010fc60007f9e0ff */
[----:B0-----:R-:W4:Y:S04]  /*43d30*/  LDL.LU R38, [R1+0x1b3c] ;  /* 0x001b3c0001267983 */ /* 0x001f280000300800 */
[----:B------:R0:W-:Y:S01]  /*43d40*/  STL [R1+0x1b68], R39 ;  /* 0x001b682701007387 */ /* 0x0001e20000100800 */
[----:B------:R-:W-:-:S03]  /*43d50*/  IMAD.X R56, R56, 0x1, R0, P5 ;  /* 0x0000000138387824 */ /* 0x000fc600028e0600 */
[----:B0-----:R-:W4:Y:S04]  /*43d60*/  LDL.LU R39, [R1+0x1b10] ;  /* 0x001b100001277983 */ /* 0x001f280000300800 */
[----:B------:R0:W-:Y:S01]  /*43d70*/  STL [R1+0x1b8c], R49 ;  /* 0x001b8c3101007387 */ /* 0x0001e20000100800 */
[----:B------:R-:W-:-:S03]  /*43d80*/  IADD3 R57, P5, PT, R57, R60, RZ ;  /* 0x0000003c39397210 */ /* 0x000fc60007fbe0ff */
[----:B0-----:R-:W4:Y:S01]  /*43d90*/  LDL.LU R49, [R1+0x1b34] ;  /* 0x001b340001317983 */ /* 0x001f220000300800 */
[--C-:B------:R-:W-:Y:S01]  /*43da0*/  IMAD.X R58, R58, 0x1, R0.reuse, P6 ;  /* 0x000000013a3a7824 */ /* 0x100fe200030e0600 */
[----:B------:R-:W-:Y:S02]  /*43db0*/  IADD3 R59, P6, PT, R59, R60, RZ ;  /* 0x0000003c3b3b7210 */ /* 0x000fe40007fde0ff */
        /* <DEDUP_REMOVED lines=24> */
[----:B------:R-:W-:-:S03]  /*43f40*/  IADD3 R43, P5, PT, R43, R60, RZ ;  /* 0x0000003c2b2b7210 */ /* 0x000fc60007fbe0ff */
[----:B------:R-:W-:Y:S01]  /*43f50*/  STL [R1+0x1b30], R42 ;  /* 0x001b302a01007387 */ /* 0x000fe20000100800 */
[----:B------:R-:W-:-:S05]  /*43f60*/  IADD3 R51, P6, PT, R51, R60, RZ ;  /* 0x0000003c33337210 */ /* 0x000fca0007fde0ff */
        /* <DEDUP_REMOVED lines=62> */
[----:B----4-:R-:W-:Y:S01]  /*44350*/  IADD3 R56, P2, PT, R56, R60, RZ ;  /* 0x0000003c38387210 */ /* 0x010fe20007f5e0ff */
[----:B------:R-:W-:-:S03]  /*44360*/  IMAD.X R57, R57, 0x1, R0, P3 ;  /* 0x0000000139397824 */ /* 0x000fc600018e0600 */
[----:B------:R-:W-:Y:S01]  /*44370*/  STL [R1+0x1b0c], R55 ;  /* 0x001b0c3701007387 */ /* 0x000fe20000100800 */
[-C--:B------:R-:W-:Y:S01]  /*44380*/  IADD3 R58, P3, PT, R58, R60.reuse, RZ ;  /* 0x0000003c3a3a7210 */ /* 0x080fe20007f7e0ff */
[--C-:B------:R-:W-:Y:S01]  /*44390*/  IMAD.X R59, R59, 0x1, R0.reuse, P4 ;  /* 0x000000013b3b7824 */ /* 0x100fe200020e0600 */
[----:B------:R-:W-:Y:S01]  /*443a0*/  IADD3 R30, P4, PT, R30, R60, RZ ;  /* 0x0000003c1e1e7210 */ /* 0x000fe20007f9e0ff */
        /* <DEDUP_REMOVED lines=27> */
[----:B------:R-:W-:-:S05]  /*44560*/  IADD3 R39, P3, PT, R39, R60, RZ ;  /* 0x0000003c27277210 */ /* 0x000fca0007f7e0ff */
[----:B------:R0:W-:Y:S04]  /*44570*/  STL [R1+0x1aa8], R39 ;  /* 0x001aa82701007387 */ /* 0x0001e80000100800 */
[----:B------:R-:W4:Y:S04]  /*44580*/  LDL.LU R52, [R1+0x1aac] ;  /* 0x001aac0001347983 */ /* 0x000f280000300800 */
[----:B------:R-:W4:Y:S04]  /*44590*/  LDL.LU R53, [R1+0x1a80] ;  /* 0x001a800001357983 */ /* 0x000f280000300800 */
[----:B------:R-:W4:Y:S01]  /*445a0*/  LDL.LU R54, [R1+0x1aa4] ;  /* 0x001aa40001367983 */ /* 0x000f220000300800 */
[----:B------:R-:W-:-:S05]  /*445b0*/  IADD3 R51, P4, PT, R51, R60, RZ ;  /* 0x0000003c33337210 */ /* 0x000fca0007f9e0ff */
        /* <DEDUP_REMOVED lines=89> */
[----:B------:R-:W3:Y:S04]  /*44b50*/  LDL.LU R52, [R1+0x1a08] ;  /* 0x001a080001347983 */ /* 0x000ee80000300800 */
[----:B------:R-:W3:Y:S04]  /*44b60*/  LDL.LU R53, [R1+0x1a2c] ;  /* 0x001a2c0001357983 */ /* 0x000ee80000300800 */
[----:B------:R-:W3:Y:S01]  /*44b70*/  LDL.LU R54, [R1+0x1a00] ;  /* 0x001a000001367983 */ /* 0x000ee20000300800 */
[----:B----4-:R-:W-:-:S05]  /*44b80*/  IMAD.X R50, R50, 0x1, R0, P2 ;  /* 0x0000000132327824 */ /* 0x010fca00010e0600 */
[----:B------:R4:W-:Y:S04]  /*44b90*/  STL [R1+0x1a4c], R50 ;  /* 0x001a4c3201007387 */ /* 0x0009e80000100800 */
[----:B------:R-:W3:Y:S04]  /*44ba0*/  LDL.LU R42, [R1+0x1a24] ;  /* 0x001a2400012a7983 */ /* 0x000ee80000300800 */
[----:B-1----:R-:W3:Y:S04]  /*44bb0*/  LDL.LU R43, [R1+0x19f8] ;  /* 0x0019f800012b7983 */ /* 0x002ee80000300800 */
[----:B0-----:R-:W3:Y:S04]  /*44bc0*/  LDL.LU R47, [R1+0x1a1c] ;  /* 0x001a1c00012f7983 */ /* 0x001ee80000300800 */
[----:B----4-:R-:W4:Y:S01]  /*44bd0*/  LDL.LU R50, [R1+0x19f0] ;  /* 0x0019f00001327983 */ /* 0x010f220000300800 */
        /* <DEDUP_REMOVED lines=28> */
[-C--:B------:R-:W-:Y:S01]  /*44da0*/  IADD3 R52, P5, PT, R52, R60.reuse, RZ ;  /* 0x0000003c34347210 */ /* 0x080fe20007fbe0ff */
[--C-:B------:R-:W-:Y:S01]  /*44db0*/  IMAD.X R53, R53, 0x1, R0.reuse, P6 ;  /* 0x0000000135357824 */ /* 0x100fe200030e0600 */
[----:B------:R-:W-:Y:S02]  /*44dc0*/  IADD3 R54, P6, PT, R54, R60, RZ ;  /* 0x0000003c36367210 */ /* 0x000fe40007fde0ff */
[----:B------:R0:W-:Y:S04]  /*44dd0*/  STL [R1+0x1a34], R49 ;  /* 0x001a343101007387 */ /* 0x0001e80000100800 */
[----:B0-----:R-:W3:Y:S01]  /*44de0*/  LDL.LU R49, [R1+0x19a8] ;  /* 0x0019a80001317983 */ /* 0x001ee20000300800 */
[----:B------:R-:W-:-:S03]  /*44df0*/  IMAD.X R42, R42, 0x1, R0, P1 ;  /* 0x000000012a2a7824 */ /* 0x000fc600008e0600 */
[----:B------:R-:W-:Y:S01]  /*44e00*/  STL [R1+0x1a08], R52 ;  /* 0x001a083401007387 */ /* 0x000fe20000100800 */
[----:B------:R-:W-:-:S03]  /*44e10*/  IADD3 R43, P1, PT, R43, R60, RZ ;  /* 0x0000003c2b2b7210 */ /* 0x000fc60007f3e0ff */
[----:B------:R-:W-:Y:S01]  /*44e20*/  STL [R1+0x1a2c], R53 ;  /* 0x001a2c3501007387 */ /* 0x000fe20000100800 */
[----:B------:R-:W-:-:S03]  /*44e30*/  IMAD.X R47, R47, 0x1, R0, P2 ;  /* 0x000000012f2f7824 */ /* 0x000fc600010e0600 */
[----:B------:R-:W-:Y:S04]  /*44e40*/  STL [R1+0x1a00], R54 ;  /* 0x001a003601007387 */ /* 0x000fe80000100800 */
[----:B------:R0:W-:Y:S01]  /*44e50*/  STL [R1+0x1a24], R42 ;  /* 0x001a242a01007387 */ /* 0x0001e20000100800 */
[----:B----4-:R-:W-:-:S03]  /*44e60*/  IADD3 R50, P2, PT, R50, R60, RZ ;  /* 0x0000003c32327210 */ /* 0x010fc60007f5e0ff */
        /* <DEDUP_REMOVED lines=50> */
[----:B0-----:R-:W2:Y:S04]  /*45190*/  LDL.LU R39, [R1+0x1978] ;  /* 0x0019780001277983 */ /* 0x001ea80000300800 */
[----:B---3--:R-:W3:Y:S01]  /*451a0*/  LDL.LU R49, [R1+0x199c] ;  /* 0x00199c0001317983 */ /* 0x008ee20000300800 */
[----:B----4-:R-:W-:-:S05]  /*451b0*/  IMAD.X R42, R42, 0x1, R0, P6 ;  /* 0x000000012a2a7824 */ /* 0x010fca00030e0600 */
        /* <DEDUP_REMOVED lines=32> */
[----:B------:R-:W-:Y:S04]  /*453c0*/  STL [R1+0x19b4], R52 ;  /* 0x0019b43401007387 */ /* 0x000fe80000100800 */
[----:B------:R-:W-:Y:S04]  /*453d0*/  STL [R1+0x1988], R53 ;  /* 0x0019883501007387 */ /* 0x000fe80000100800 */
[----:B------:R-:W-:Y:S01]  /*453e0*/  STL [R1+0x19ac], R54 ;  /* 0x0019ac3601007387 */ /* 0x000fe20000100800 */
[-C--:B------:R-:W-:Y:S01]  /*453f0*/  IADD3 R37, P4, PT, R37, R60.reuse, RZ ;  /* 0x0000003c25257210 */ /* 0x080fe20007f9e0ff */
[----:B------:R-:W-:Y:S01]  /*45400*/  IMAD.X R38, R38, 0x1, R0, P5 ;  /* 0x0000000126267824 */ /* 0x000fe200028e0600 */
[----:B------:R-:W-:-:S03]  /*45410*/  IADD3 R39, P5, PT, R39, R60, RZ ;  /* 0x0000003c27277210 */ /* 0x000fc60007fbe0ff */
        /* <DEDUP_REMOVED lines=105> */
[----:B------:R-:W-:Y:S04]  /*45ab0*/  STL [R1+0x191c], R55 ;  /* 0x00191c3701007387 */ /* 0x000fe80000100800 */
[----:B------:R-:W-:Y:S04]  /*45ac0*/  STL [R1+0x18f0], R56 ;  /* 0x0018f03801007387 */ /* 0x000fe80000100800 */
[----:B------:R-:W-:Y:S01]  /*45ad0*/  STL [R1+0x1914], R57 ;  /* 0x0019143901007387 */ /* 0x000fe20000100800 */
[-C--:B------:R-:W-:Y:S01]  /*45ae0*/  IADD3 R58, P5, PT, R58, R60.reuse, RZ ;  /* 0x0000003c3a3a7210 */ /* 0x080fe20007fbe0ff */
[--C-:B------:R-:W-:Y:S01]  /*45af0*/  IMAD.X R59, R59, 0x1, R0.reuse, P6 ;  /* 0x000000013b3b7824 */ /* 0x100fe200030e0600 */
        /* <DEDUP_REMOVED lines=70> */
[----:B------:R-:W-:Y:S02]  /*45f60*/  IADD3 R37, P5, PT, R37, R60, RZ ;  /* 0x0000003c25257210 */ /* 0x000fe40007fbe0ff */
[----:B------:R-:W-:Y:S01]  /*45f70*/  STL [R1+0x18bc], R52 ;  /* 0x0018bc3401007387 */ /* 0x000fe20000100800 */
[----:B------:R-:W-:-:S03]  /*45f80*/  IMAD.X R38, R38, 0x1, R0, P6 ;  /* 0x0000000126267824 */ /* 0x000fc600030e0600 */
        /* <DEDUP_REMOVED lines=89> */
[----:B0-----:R-:W3:Y:S04]  /*46520*/  LDL.LU R49, [R1+0x17b8] ;  /* 0x0017b80001317983 */ /* 0x001ee80000300800 */
[----:B------:R-:W-:Y:S01]  /*46530*/  STL [R1+0x1818], R52 ;  /* 0x0018183401007387 */ /* 0x000fe20000100800 */
[----:B------:R-:W-:-:S03]  /*46540*/  IMAD.X R42, R42, 0x1, R0, P3 ;  /* 0x000000012a2a7824 */ /* 0x000fc600018e0600 */
[----:B------:R-:W-:Y:S01]  /*46550*/  STL [R1+0x183c], R53 ;  /* 0x00183c3501007387 */ /* 0x000fe20000100800 */
[-C--:B------:R-:W-:Y:S01]  /*46560*/  IADD3 R43, P3, PT, R43, R60.reuse, RZ ;  /* 0x0000003c2b2b7210 */ /* 0x080fe20007f7e0ff */
[----:B------:R-:W-:Y:S02]  /*46570*/  IMAD.X R47, R47, 0x1, R0, P4 ;  /* 0x000000012f2f7824 */ /* 0x000fe400020e0600 */
        /* <DEDUP_REMOVED lines=105> */
[----:B0-----:R-:W4:Y:S04]  /*46c10*/  LDL.LU R49, [R1+0x1754] ;  /* 0x0017540001317983 */ /* 0x001f280000300800 */
[----:B------:R-:W-:Y:S01]  /*46c20*/  STL [R1+0x1780], R55 ;  /* 0x0017803701007387 */ /* 0x000fe20000100800 */
        /* <DEDUP_REMOVED lines=276> */
[----:B------:R-:W-:Y:S01]  /*47d70*/  IADD3 R56, P1, PT, R56, R60, RZ ;  /* 0x0000003c38387210 */ /* 0x000fe20007f3e0ff */
[----:B------:R-:W-:-:S03]  /*47d80*/  IMAD.X R57, R57, 0x1, R0, P2 ;  /* 0x0000000139397824 */ /* 0x000fc600010e0600 */
[----:B------:R-:W-:Y:S04]  /*47d90*/  STL [R1+0x1634], R55 ;  /* 0x0016343701007387 */ /* 0x000fe80000100800 */
[----:B------:R-:W-:Y:S01]  /*47da0*/  STL [R1+0x1608], R56 ;  /* 0x0016083801007387 */ /* 0x000fe20000100800 */
        /* <DEDUP_REMOVED lines=263> */
[----:B------:R-:W-:Y:S01]  /*48e20*/  IADD3 R39, P4, PT, R39, R60, RZ ;  /* 0x0000003c27277210 */ /* 0x000fe20007f9e0ff */
        /* <DEDUP_REMOVED lines=693> */
[----:B------:R-:W-:Y:S04]  /*4b980*/  STL [R1+0x1124], R38 ;  /* 0x0011242601007387 */ /* 0x000fe80000100800 */
[----:B0-----:R-:W4:Y:S01]  /*4b990*/  LDL.LU R50, [R1+0x10d8] ;  /* 0x0010d80001327983 */ /* 0x001f220000300800 */
[----:B------:R-:W-:Y:S01]  /*4b9a0*/  IADD3 R39, P1, PT, R39, R60, RZ ;  /* 0x0000003c27277210 */ /* 0x000fe20007f3e0ff */
[----:B------:R-:W-:-:S02]  /*4b9b0*/  IMAD.MOV.U32 R26, RZ, RZ, R4 ;  /* 0x000000ffff1a7224 */ /* 0x000fc400078e0004 */
[----:B------:R-:W-:Y:S02]  /*4b9c0*/  IMAD.MOV.U32 R27, RZ, RZ, R7 ;  /* 0x000000ffff1b7224 */ /* 0x000fe400078e0007 */
[----:B------:R-:W-:Y:S02]  /*4b9d0*/  IMAD.MOV.U32 R22, RZ, RZ, R5 ;  /* 0x000000ffff167224 */ /* 0x000fe400078e0005 */
[----:B------:R-:W-:Y:S01]  /*4b9e0*/  IMAD.MOV.U32 R23, RZ, RZ, R9 ;  /* 0x000000ffff177224 */ /* 0x000fe200078e0009 */
[----:B------:R-:W-:Y:S01]  /*4b9f0*/  STL [R1+0x10f8], R39 ;  /* 0x0010f82701007387 */ /* 0x000fe20000100800 */
[----:B------:R-:W-:Y:S02]  /*4ba00*/  IMAD.MOV.U32 R4, RZ, RZ, R6 ;  /* 0x000000ffff047224 */ /* 0x000fe400078e0006 */
[----:B------:R-:W-:Y:S02]  /*4ba10*/  IMAD.MOV.U32 R5, RZ, RZ, R10 ;  /* 0x000000ffff057224 */ /* 0x000fe400078e000a */
[----:B------:R-:W-:-:S02]  /*4ba20*/  IMAD.MOV.U32 R9, RZ, RZ, R12 ;  /* 0x000000ffff097224 */ /* 0x000fc400078e000c */
[----:B------:R-:W-:Y:S01]  /*4ba30*/  IMAD.MOV.U32 R6, RZ, RZ, R11 ;  /* 0x000000ffff067224 */ /* 0x000fe200078e000b */
[----:B------:R-:W-:Y:S01]  /*4ba40*/  IADD3 R51, P2, PT, R51, R60, RZ ;  /* 0x0000003c33337210 */ /* 0x000fe20007f5e0ff */
[----:B------:R-:W-:-:S04]  /*4ba50*/  IMAD.MOV.U32 R7, RZ, RZ, R16 ;  /* 0x000000ffff077224 */ /* 0x000fc800078e0010 */
[----:B------:R0:W-:Y:S04]  /*4ba60*/  STL [R1+0x10f0], R51 ;  /* 0x0010f03301007387 */ /* 0x0001e80000100800 */
[----:B------:R-:W-:Y:S04]  /*4ba70*/  STL.64 [R1+0xcf0], R26 ;  /* 0x000cf01a01007387 */ /* 0x000fe80000100a00 */
[----:B0-----:R-:W4:Y:S04]  /*4ba80*/  LDL.LU R51, [R1+0x10fc] ;  /* 0x0010fc0001337983 */ /* 0x001f280000300800 */
[----:B------:R-:W-:Y:S04]  /*4ba90*/  STL.64 [R1+0xce8], R22 ;  /* 0x000ce81601007387 */ /* 0x000fe80000100a00 */
[----:B------:R0:W-:Y:S04]  /*4baa0*/  STL.64 [R1+0xce0], R4 ;  /* 0x000ce00401007387 */ /* 0x0001e80000100a00 */
[----:B------:R1:W-:Y:S04]  /*4bab0*/  STL.64 [R1+0xcd8], R8 ;  /* 0x000cd80801007387 */ /* 0x0003e80000100a00 */
[----:B------:R-:W-:Y:S01]  /*4bac0*/  STL.64 [R1+0xcd0], R6 ;  /* 0x000cd00601007387 */ /* 0x000fe20000100a00 */
[----:B0-----:R-:W-:-:S02]  /*4bad0*/  IMAD.MOV.U32 R4, RZ, RZ, R15 ;  /* 0x000000ffff047224 */ /* 0x001fc400078e000f */
[----:B------:R-:W-:-:S05]  /*4bae0*/  IMAD.MOV.U32 R5, RZ, RZ, R17 ;  /* 0x000000ffff057224 */ /* 0x000fca00078e0011 */
[----:B------:R0:W-:Y:S01]  /*4baf0*/  STL.64 [R1+0xcc8], R4 ;  /* 0x000cc80401007387 */ /* 0x0001e20000100a00 */
[----:B--2---:R-:W-:-:S05]  /*4bb00*/  IMAD.X R42, R42, 0x1, R0, P3 ;  /* 0x000000012a2a7824 */ /* 0x004fca00018e0600 */
[----:B------:R-:W-:Y:S04]  /*4bb10*/  STL [R1+0x1114], R42 ;  /* 0x0011142a01007387 */ /* 0x000fe80000100800 */
[----:B-1----:R-:W2:Y:S01]  /*4bb20*/  LDL.LU R9, [R1+0x10d0] ;  /* 0x0010d00001097983 */ /* 0x002ea20000300800 */
[----:B------:R-:W-:-:S05]  /*4bb30*/  IADD3 R43, P3, PT, R43, R60, RZ ;  /* 0x0000003c2b2b7210 */ /* 0x000fca0007f7e0ff */
[----:B------:R-:W-:Y:S04]  /*4bb40*/  STL [R1+0x10e8], R43 ;  /* 0x0010e82b01007387 */ /* 0x000fe80000100800 */
[----:B0-----:R-:W2:Y:S01]  /*4bb50*/  LDL.LU R4, [R1+0x10f4] ;  /* 0x0010f40001047983 */ /* 0x001ea20000300800 */
        /* <DEDUP_REMOVED lines=16> */
[----:B------:R-:W2:Y:S04]  /*4bc60*/  LDL.LU R26, [R1+0x1098] ;  /* 0x00109800011a7983 */ /* 0x000ea80000300800 */
[----:B------:R-:W2:Y:S01]  /*4bc70*/  LDL.LU R27, [R1+0x10bc] ;  /* 0x0010bc00011b7983 */ /* 0x000ea20000300800 */
[----:B---3--:R-:W-:-:S05]  /*4bc80*/  IMAD.X R49, R49, 0x1, R0, P5 ;  /* 0x0000000131317824 */ /* 0x008fca00028e0600 */
[----:B------:R0:W-:Y:S04]  /*4bc90*/  STL [R1+0x1104], R49 ;  /* 0x0011043101007387 */ /* 0x0001e80000100800 */
[----:B0-----:R-:W3:Y:S04]  /*4bca0*/  LDL.LU R49, [R1+0x1090] ;  /* 0x0010900001317983 */ /* 0x001ee80000300800 */
[----:B------:R-:W3:Y:S04]  /*4bcb0*/  LDL.LU R22, [R1+0x10b4] ;  /* 0x0010b40001167983 */ /* 0x000ee80000300800 */
[----:B------:R-:W3:Y:S04]  /*4bcc0*/  LDL.LU R23, [R1+0x1088] ;  /* 0x0010880001177983 */ /* 0x000ee80000300800 */
[----:B------:R-:W3:Y:S01]  /*4bcd0*/  LDL.LU R36, [R1+0x10ac] ;  /* 0x0010ac0001247983 */ /* 0x000ee20000300800 */
[----:B----4-:R-:W-:-:S05]  /*4bce0*/  IADD3 R50, P5, PT, R50, R60, RZ ;  /* 0x0000003c32327210 */ /* 0x010fca0007fbe0ff */
[----:B------:R0:W-:Y:S04]  /*4bcf0*/  STL [R1+0x10d8], R50 ;  /* 0x0010d83201007387 */ /* 0x0001e80000100800 */
[----:B0-----:R-:W4:Y:S04]  /*4bd00*/  LDL.LU R50, [R1+0x1080] ;  /* 0x0010800001327983 */ /* 0x001f280000300800 */
[----:B------:R-:W4:Y:S04]  /*4bd10*/  LDL.LU R37, [R1+0x10a4] ;  /* 0x0010a40001257983 */ /* 0x000f280000300800 */
[----:B------:R-:W4:Y:S04]  /*4bd20*/  LDL.LU R38, [R1+0x1078] ;  /* 0x0010780001267983 */ /* 0x000f280000300800 */
[----:B------:R-:W4:Y:S01]  /*4bd30*/  LDL.LU R39, [R1+0x109c] ;  /* 0x00109c0001277983 */ /* 0x000f220000300800 */
[----:B------:R-:W-:-:S05]  /*4bd40*/  IMAD.X R51, R51, 0x1, R0, P6 ;  /* 0x0000000133337824 */ /* 0x000fca00030e0600 */
[----:B------:R0:W-:Y:S04]  /*4bd50*/  STL [R1+0x10fc], R51 ;  /* 0x0010fc3301007387 */ /* 0x0001e80000100800 */
[----:B------:R-:W4:Y:S04]  /*4bd60*/  LDL.LU R42, [R1+0x1070] ;  /* 0x00107000012a7983 */ /* 0x000f280000300800 */
[----:B------:R-:W4:Y:S04]  /*4bd70*/  LDL.LU R43, [R1+0x1094] ;  /* 0x00109400012b7983 */ /* 0x000f280000300800 */
[----:B------:R-:W4:Y:S04]  /*4bd80*/  LDL.LU R47, [R1+0x1068] ;  /* 0x00106800012f7983 */ /* 0x000f280000300800 */
        /* <DEDUP_REMOVED lines=32> */
[-C--:B---3--:R-:W-:Y:S01]  /*4bf90*/  IADD3 R49, P2, PT, R49, R60.reuse, RZ ;  /* 0x0000003c31317210 */ /* 0x088fe20007f5e0ff */
[--C-:B------:R-:W-:Y:S02]  /*4bfa0*/  IMAD.X R22, R22, 0x1, R0.reuse, P3 ;  /* 0x0000000116167824 */ /* 0x100fe400018e0600 */
[----:B------:R-:W-:Y:S02]  /*4bfb0*/  IMAD.X R36, R36, 0x1, R0, P4 ;  /* 0x0000000124247824 */ /* 0x000fe400020e0600 */
[----:B------:R0:W-:Y:S04]  /*4bfc0*/  STL [R1+0x1090], R49 ;  /* 0x0010903101007387 */ /* 0x0001e80000100800 */
[----:B------:R-:W-:Y:S01]  /*4bfd0*/  STL [R1+0x1098], R26 ;  /* 0x0010981a01007387 */ /* 0x000fe20000100800 */
[----:B------:R-:W-:-:S03]  /*4bfe0*/  IADD3 R23, P3, PT, R23, R60, RZ ;  /* 0x0000003c17177210 */ /* 0x000fc60007f7e0ff */
[----:B0-----:R-:W3:Y:S04]  /*4bff0*/  LDL.LU R49, [R1+0x1084] ;  /* 0x0010840001317983 */ /* 0x001ee80000300800 */
[----:B------:R-:W-:Y:S04]  /*4c000*/  STL [R1+0x10bc], R27 ;  /* 0x0010bc1b01007387 */ /* 0x000fe80000100800 */
[----:B------:R-:W-:Y:S01]  /*4c010*/  STL [R1+0x10b4], R22 ;  /* 0x0010b41601007387 */ /* 0x000fe20000100800 */
[----:B----4-:R-:W-:-:S05]  /*4c020*/  IADD3 R50, P4, PT, R50, R60, RZ ;  /* 0x0000003c32327210 */ /* 0x010fca0007f9e0ff */
[----:B------:R0:W-:Y:S04]  /*4c030*/  STL [R1+0x1080], R50 ;  /* 0x0010803201007387 */ /* 0x0001e80000100800 */
[----:B------:R-:W-:Y:S04]  /*4c040*/  STL [R1+0x1088], R23 ;  /* 0x0010881701007387 */ /* 0x000fe80000100800 */
[----:B0-----:R-:W4:Y:S01]  /*4c050*/  LDL.LU R50, [R1+0x1058] ;  /* 0x0010580001327983 */ /* 0x001f220000300800 */
[--C-:B------:R-:W-:Y:S01]  /*4c060*/  IMAD.X R37, R37, 0x1, R0.reuse, P5 ;  /* 0x0000000125257824 */ /* 0x100fe200028e0600 */
[-C--:B------:R-:W-:Y:S01]  /*4c070*/  IADD3 R38, P5, PT, R38, R60.reuse, RZ ;  /* 0x0000003c26267210 */ /* 0x080fe20007fbe0ff */
[--C-:B------:R-:W-:Y:S01]  /*4c080*/  IMAD.X R39, R39, 0x1, R0.reuse, P6 ;  /* 0x0000000127277824 */ /* 0x100fe200030e0600 */
[----:B------:R-:W-:Y:S04]  /*4c090*/  STL [R1+0x10ac], R36 ;  /* 0x0010ac2401007387 */ /* 0x000fe80000100800 */
[----:B------:R-:W-:Y:S04]  /*4c0a0*/  STL [R1+0x10a4], R37 ;  /* 0x0010a42501007387 */ /* 0x000fe80000100800 */
[----:B------:R-:W-:Y:S01]  /*4c0b0*/  STL [R1+0x1078], R38 ;  /* 0x0010782601007387 */ /* 0x000fe20000100800 */
[-C--:B------:R-:W-:Y:S01]  /*4c0c0*/  IADD3 R42, P6, PT, R42, R60.reuse, RZ ;  /* 0x0000003c2a2a7210 */ /* 0x080fe20007fde0ff */
[--C-:B------:R-:W-:Y:S01]  /*4c0d0*/  IMAD.X R43, R43, 0x1, R0.reuse, P1 ;  /* 0x000000012b2b7824 */ /* 0x100fe200008e0600 */
[----:B------:R-:W-:Y:S01]  /*4c0e0*/  IADD3 R47, P1, PT, R47, R60, RZ ;  /* 0x0000003c2f2f7210 */ /* 0x000fe20007f3e0ff */
[----:B------:R-:W-:Y:S04]  /*4c0f0*/  STL [R1+0x109c], R39 ;  /* 0x00109c2701007387 */ /* 0x000fe80000100800 */
[----:B------:R-:W-:Y:S04]  /*4c100*/  STL [R1+0x1070], R42 ;  /* 0x0010702a01007387 */ /* 0x000fe80000100800 */
[----:B------:R-:W4:Y:S04]  /*4c110*/  LDL.LU R9, [R1+0x107c] ;  /* 0x00107c0001097983 */ /* 0x000f280000300800 */
[----:B------:R-:W-:Y:S01]  /*4c120*/  STL [R1+0x1094], R43 ;  /* 0x0010942b01007387 */ /* 0x000fe20000100800 */
[----:B------:R-:W-:-:S03]  /*4c130*/  IMAD.X R51, R51, 0x1, R0, P2 ;  /* 0x0000000133337824 */ /* 0x000fc600010e0600 */
        /* <DEDUP_REMOVED lines=16> */
[----:B------:R-:W4:Y:S01]  /*4c240*/  LDL.LU R27, [R1+0x1018] ;  /* 0x00101800011b7983 */ /* 0x000f220000300800 */
[----:B--2---:R-:W-:-:S05]  /*4c250*/  IADD3 R48, P2, PT, R48, R60, RZ ;  /* 0x0000003c30307210 */ /* 0x004fca0007f5e0ff */
[----:B------:R0:W-:Y:S04]  /*4c260*/  STL [R1+0x1060], R48 ;  /* 0x0010603001007387 */ /* 0x0001e80000100800 */
[----:B0-----:R-:W2:Y:S04]  /*4c270*/  LDL.LU R48, [R1+0x103c] ;  /* 0x00103c0001307983 */ /* 0x001ea80000300800 */
[----:B------:R-:W2:Y:S04]  /*4c280*/  LDL.LU R22, [R1+0x1010] ;  /* 0x0010100001167983 */ /* 0x000ea80000300800 */
        /* <DEDUP_REMOVED lines=10> */
[----:B------:R-:W4:Y:S04]  /*4c330*/  LDL.LU R42, [R1+0x101c] ;  /* 0x00101c00012a7983 */ /* 0x000f280000300800 */
[----:B------:R-:W4:Y:S04]  /*4c340*/  LDL.LU R43, [R1+0xff0] ;  /* 0x000ff000012b7983 */ /* 0x000f280000300800 */
[----:B------:R-:W4:Y:S04]  /*4c350*/  LDL.LU R47, [R1+0x1014] ;  /* 0x00101400012f7983 */ /* 0x000f280000300800 */
[----:B0-----:R-:W4:Y:S01]  /*4c360*/  LDL.LU R50, [R1+0xfe8] ;  /* 0x000fe80001327983 */ /* 0x001f220000300800 */
[--C-:B------:R-:W-:Y:S01]  /*4c370*/  IMAD.X R9, R9, 0x1, R0.reuse, P4 ;  /* 0x0000000109097824 */ /* 0x100fe200020e0600 */
[----:B------:R-:W-:Y:S01]  /*4c380*/  IADD3 R4, P4, PT, R4, R60, RZ ;  /* 0x0000003c04047210 */ /* 0x000fe20007f9e0ff */
        /* <DEDUP_REMOVED lines=31> */
[----:B------:R-:W-:Y:S04]  /*4c580*/  STL [R1+0x1044], R26 ;  /* 0x0010441a01007387 */ /* 0x000fe80000100800 */
[----:B0-----:R-:W2:Y:S01]  /*4c590*/  LDL.LU R48, [R1+0xfe0] ;  /* 0x000fe00001307983 */ /* 0x001ea20000300800 */
[----:B------:R-:W-:Y:S01]  /*4c5a0*/  IADD3 R22, P6, PT, R22, R60, RZ ;  /* 0x0000003c16167210 */ /* 0x000fe20007fde0ff */
[----:B------:R-:W-:-:S02]  /*4c5b0*/  IMAD.X R23, R23, 0x1, R0, P1 ;  /* 0x0000000117177824 */ /* 0x000fc400008e0600 */
[----:B------:R-:W-:Y:S01]  /*4c5c0*/  STL [R1+0x1018], R27 ;  /* 0x0010181b01007387 */ /* 0x000fe20000100800 */
[----:B------:R-:W-:-:S03]  /*4c5d0*/  IADD3 R36, P1, PT, R36, R60, RZ ;  /* 0x0000003c24247210 */ /* 0x000fc60007f3e0ff */
[----:B------:R-:W-:Y:S01]  /*4c5e0*/  STL [R1+0x1010], R22 ;  /* 0x0010101601007387 */ /* 0x000fe20000100800 */
[--C-:B---3--:R-:W-:Y:S01]  /*4c5f0*/  IMAD.X R49, R49, 0x1, R0.reuse, P2 ;  /* 0x0000000131317824 */ /* 0x108fe200010e0600 */
[-C--:B------:R-:W-:Y:S01]  /*4c600*/  IADD3 R37, P2, PT, R37, R60.reuse, RZ ;  /* 0x0000003c25257210 */ /* 0x080fe20007f5e0ff */
[--C-:B------:R-:W-:Y:S01]  /*4c610*/  IMAD.X R38, R38, 0x1, R0.reuse, P3 ;  /* 0x0000000126267824 */ /* 0x100fe200018e0600 */
[----:B------:R-:W-:Y:S02]  /*4c620*/  IADD3 R39, P3, PT, R39, R60, RZ ;  /* 0x0000003c27277210 */ /* 0x000fe40007f7e0ff */
[----:B------:R0:W-:Y:S04]  /*4c630*/  STL [R1+0x102c], R49 ;  /* 0x00102c3101007387 */ /* 0x0001e80000100800 */
[----:B------:R-:W-:Y:S04]  /*4c640*/  STL [R1+0x1034], R23 ;  /* 0x0010341701007387 */ /* 0x000fe80000100800 */
[----:B0-----:R-:W3:Y:S04]  /*4c650*/  LDL.LU R49, [R1+0x1004] ;  /* 0x0010040001317983 */ /* 0x001ee80000300800 */
[----:B------:R-:W-:Y:S01]  /*4c660*/  STL [R1+0x1008], R36 ;  /* 0x0010082401007387 */ /* 0x000fe20000100800 */
[----:B----4-:R-:W-:-:S03]  /*4c670*/  IMAD.X R42, R42, 0x1, R0, P4 ;  /* 0x000000012a2a7824 */ /* 0x010fc600020e0600 */
[----:B------:R-:W-:Y:S04]  /*4c680*/  STL [R1+0x1000], R37 ;  /* 0x0010002501007387 */ /* 0x000fe80000100800 */
[----:B------:R-:W-:Y:S01]  /*4c690*/  STL [R1+0x1024], R38 ;  /* 0x0010242601007387 */ /* 0x000fe20000100800 */
[-C--:B------:R-:W-:Y:S01]  /*4c6a0*/  IADD3 R43, P4, PT, R43, R60.reuse, RZ ;  /* 0x0000003c2b2b7210 */ /* 0x080fe20007f9e0ff */
[----:B------:R-:W-:Y:S02]  /*4c6b0*/  IMAD.X R47, R47, 0x1, R0, P5 ;  /* 0x000000012f2f7824 */ /* 0x000fe400028e0600 */
[----:B------:R-:W-:Y:S04]  /*4c6c0*/  STL [R1+0xff8], R39 ;  /* 0x000ff82701007387 */ /* 0x000fe80000100800 */
[----:B------:R-:W-:Y:S04]  /*4c6d0*/  STL [R1+0x101c], R42 ;  /* 0x00101c2a01007387 */ /* 0x000fe80000100800 */
[----:B------:R-:W4:Y:S04]  /*4c6e0*/  LDL.LU R9, [R1+0xfd8] ;  /* 0x000fd80001097983 */ /* 0x000f280000300800 */
[----:B------:R-:W-:Y:S04]  /*4c6f0*/  STL [R1+0xff0], R43 ;  /* 0x000ff02b01007387 */ /* 0x000fe80000100800 */
[----:B------:R-:W4:Y:S01]  /*4c700*/  LDL.LU R4, [R1+0xffc] ;  /* 0x000ffc0001047983 */ /* 0x000f220000300800 */
[----:B------:R-:W-:-:S03]  /*4c710*/  IADD3 R50, P5, PT, R50, R60, RZ ;  /* 0x0000003c32327210 */ /* 0x000fc60007fbe0ff */
        /* <DEDUP_REMOVED lines=16> */
[----:B------:R-:W-:-:S05]  /*4c820*/  IMAD.X R51, R51, 0x1, R0, P6 ;  /* 0x0000000133337824 */ /* 0x000fca00030e0600 */
[----:B------:R0:W-:Y:S04]  /*4c830*/  STL [R1+0x100c], R51 ;  /* 0x00100c3301007387 */ /* 0x0001e80000100800 */
[----:B0-----:R-:W4:Y:S04]  /*4c840*/  LDL.LU R51, [R1+0x1e8c] ;  /* 0x001e8c0001337983 */ /* 0x001f280000300800 */
[----:B------:R-:W4:Y:S04]  /*4c850*/  LDL.LU R22, [R1+0xfc8] ;  /* 0x000fc80001167983 */ /* 0x000f280000300800 */
        /* <DEDUP_REMOVED lines=10> */
[----:B------:R-:W3:Y:S04]  /*4c900*/  LDL.LU R42, [R1+0x1eac] ;  /* 0x001eac00012a7983 */ /* 0x000ee80000300800 */
[----:B------:R-:W3:Y:S04]  /*4c910*/  LDL.LU R43, [R1+0x1e74] ;  /* 0x001e7400012b7983 */ /* 0x000ee80000300800 */
[----:B------:R-:W3:Y:S01]  /*4c920*/  LDL.LU R47, [R1+0x1eb0] ;  /* 0x001eb000012f7983 */ /* 0x000ee20000300800 */
[-C--:B----4-:R-:W-:Y:S01]  /*4c930*/  IADD3 R9, P1, PT, R9, R60.reuse, RZ ;  /* 0x0000003c09097210 */ /* 0x090fe20007f3e0ff */
[--C-:B------:R-:W-:Y:S01]  /*4c940*/  IMAD.X R4, R4, 0x1, R0.reuse, P2 ;  /* 0x0000000104047824 */ /* 0x100fe200010e0600 */
[-C--:B------:R-:W-:Y:S01]  /*4c950*/  IADD3 R7, P2, PT, R7, R60.reuse, RZ ;  /* 0x0000003c07077210 */ /* 0x080fe20007f5e0ff */
        /* <DEDUP_REMOVED lines=29> */
[-C--:B------:R-:W-:Y:S01]  /*4cb30*/  IADD3 R51, P3, PT, R51, R60.reuse, RZ ;  /* 0x0000003c33337210 */ /* 0x080fe20007f7e0ff */
[--C-:B------:R-:W-:Y:S02]  /*4cb40*/  IMAD.X R22, R22, 0x1, R0.reuse, P4 ;  /* 0x0000000116167824 */ /* 0x100fe400020e0600 */
[----:B------:R-:W-:Y:S02]  /*4cb50*/  IMAD.X R36, R36, 0x1, R0, P5 ;  /* 0x0000000124247824 */ /* 0x000fe400028e0600 */
[----:B------:R0:W-:Y:S04]  /*4cb60*/  STL [R1+0x1e8c], R51 ;  /* 0x001e8c3301007387 */ /* 0x0001e80000100800 */
[----:B------:R-:W-:Y:S01]  /*4cb70*/  STL [R1+0x1e84], R26 ;  /* 0x001e841a01007387 */ /* 0x000fe20000100800 */
[----:B------:R-:W-:-:S03]  /*4cb80*/  IADD3 R23, P4, PT, R23, R60, RZ ;  /* 0x0000003c17177210 */ /* 0x000fc60007f9e0ff */
[----:B0-----:R-:W4:Y:S04]  /*4cb90*/  LDL.LU R51, [R1+0x1e88] ;  /* 0x001e880001337983 */ /* 0x001f280000300800 */
[----:B------:R-:W-:Y:S04]  /*4cba0*/  STL [R1+0xfcc], R27 ;  /* 0x000fcc1b01007387 */ /* 0x000fe80000100800 */
[----:B------:R-:W-:Y:S01]  /*4cbb0*/  STL [R1+0xfc8], R22 ;  /* 0x000fc81601007387 */ /* 0x000fe20000100800 */
[----:B--2---:R-:W-:-:S05]  /*4cbc0*/  IADD3 R48, P5, PT, R48, R60, RZ ;  /* 0x0000003c30307210 */ /* 0x004fca0007fbe0ff */
[----:B------:R0:W-:Y:S04]  /*4cbd0*/  STL [R1+0x1e98], R48 ;  /* 0x001e983001007387 */ /* 0x0001e80000100800 */
[----:B------:R-:W-:Y:S04]  /*4cbe0*/  STL [R1+0x1e90], R23 ;  /* 0x001e901701007387 */ /* 0x000fe80000100800 */
[----:B0-----:R-:W2:Y:S01]  /*4cbf0*/  LDL.LU R48, [R1+0x1ec4] ;  /* 0x001ec40001307983 */ /* 0x001ea20000300800 */
[--C-:B------:R-:W-:Y:S01]  /*4cc00*/  IMAD.X R37, R37, 0x1, R0.reuse, P6 ;  /* 0x0000000125257824 */ /* 0x100fe200030e0600 */
[-C--:B------:R-:W-:Y:S01]  /*4cc10*/  IADD3 R38, P6, PT, R38, R60.reuse, RZ ;  /* 0x0000003c26267210 */ /* 0x080fe20007fde0ff */
[--C-:B------:R-:W-:Y:S01]  /*4cc20*/  IMAD.X R39, R39, 0x1, R0.reuse, P1 ;  /* 0x0000000127277824 */ /* 0x100fe200008e0600 */
[----:B------:R-:W-:Y:S04]  /*4cc30*/  STL [R1+0x1e60], R36 ;  /* 0x001e602401007387 */ /* 0x000fe80000100800 */
[----:B------:R-:W-:Y:S04]  /*4cc40*/  STL [R1+0x1e68], R37 ;  /* 0x001e682501007387 */ /* 0x000fe80000100800 */
[----:B------:R-:W-:Y:S04]  /*4cc50*/  STL [R1+0x1ea4], R38 ;  /* 0x001ea42601007387 */ /* 0x000fe80000100800 */
[----:B------:R-:W-:Y:S01]  /*4cc60*/  STL [R1+0x1e5c], R39 ;  /* 0x001e5c2701007387 */ /* 0x000fe20000100800 */
[-C--:B---3--:R-:W-:Y:S01]  /*4cc70*/  IADD3 R42, P1, PT, R42, R60.reuse, RZ ;  /* 0x0000003c2a2a7210 */ /* 0x088fe20007f3e0ff */
[----:B------:R-:W-:Y:S01]  /*4cc80*/  IMAD.X R43, R43, 0x1, R0, P2 ;  /* 0x000000012b2b7824 */ /* 0x000fe200010e0600 */
[----:B------:R-:W-:-:S03]  /*4cc90*/  IADD3 R47, P2, PT, R47, R60, RZ ;  /* 0x0000003c2f2f7210 */ /* 0x000fc60007f5e0ff */
[----:B------:R-:W-:Y:S04]  /*4cca0*/  STL [R1+0x1eac], R42 ;  /* 0x001eac2a01007387 */ /* 0x000fe80000100800 */
[----:B------:R-:W3:Y:S04]  /*4ccb0*/  LDL.LU R9, [R1+0x1e7c] ;  /* 0x001e7c0001097983 */ /* 0x000ee80000300800 */
[----:B------:R-:W-:Y:S01]  /*4ccc0*/  STL [R1+0x1e74], R43 ;  /* 0x001e742b01007387 */ /* 0x000fe20000100800 */
[----:B----4-:R-:W-:-:S03]  /*4ccd0*/  IMAD.X R49, R49, 0x1, R0, P3 ;  /* 0x0000000131317824 */ /* 0x010fc600018e0600 */
        /* <DEDUP_REMOVED lines=17> */
[----:B------:R-:W-:-:S05]  /*4cdf0*/  IADD3 R50, P3, PT, R50, R60, RZ ;  /* 0x0000003c32327210 */ /* 0x000fca0007f7e0ff */
[----:B------:R0:W-:Y:S04]  /*4ce00*/  STL [R1+0x1eb8], R50 ;  /* 0x001eb83201007387 */ /* 0x0001e80000100800 */
[----:B0-----:R-:W4:Y:S04]  /*4ce10*/  LDL.LU R50, [R1+0x1ebc] ;  /* 0x001ebc0001327983 */ /* 0x001f280000300800 */
[----:B------:R-:W4:Y:S04]  /*4ce20*/  LDL.LU R22, [R1+0x1f0c] ;  /* 0x001f0c0001167983 */ /* 0x000f280000300800 */
        /* <DEDUP_REMOVED lines=10> */
[----:B------:R-:W2:Y:S04]  /*4ced0*/  LDL.LU R42, [R1+0x1edc] ;  /* 0x001edc00012a7983 */ /* 0x000ea80000300800 */
[----:B------:R-:W2:Y:S04]  /*4cee0*/  LDL.LU R43, [R1+0x1f2c] ;  /* 0x001f2c00012b7983 */ /* 0x000ea80000300800 */
[----:B------:R-:W2:Y:S04]  /*4cef0*/  LDL.LU R47, [R1+0x1ef4] ;  /* 0x001ef400012f7983 */ /* 0x000ea80000300800 */
        /* <DEDUP_REMOVED lines=26> */
[----:B------:R0:W-:Y:S01]  /*4d0a0*/  STL [R1+0x1ef8], R49 ;  /* 0x001ef83101007387 */ /* 0x0001e20000100800 */
[----:B------:R-:W-:-:S03]  /*4d0b0*/  IMAD.X R26, R26, 0x1, R0, P6 ;  /* 0x000000011a1a7824 */ /* 0x000fc600030e0600 */
[----:B------:R-:W-:Y:S04]  /*4d0c0*/  STL [R1+0x1ef0], R30 ;  /* 0x001ef01e01007387 */ /* 0x000fe80000100800 */
[----:B0-----:R-:W3:Y:S04]  /*4d0d0*/  LDL.LU R49, [R1+0x1f00] ;  /* 0x001f000001317983 */ /* 0x001ee80000300800 */
[----:B------:R-:W-:Y:S01]  /*4d0e0*/  STL [R1+0x1ec0], R31 ;  /* 0x001ec01f01007387 */ /* 0x000fe20000100800 */
[----:B------:R-:W-:-:S05]  /*4d0f0*/  IMAD.X R50, R50, 0x1, R0, P1 ;  /* 0x0000000132327824 */ /* 0x000fca00008e0600 */
[----:B------:R0:W-:Y:S04]  /*4d100*/  STL [R1+0x1ebc], R50 ;  /* 0x001ebc3201007387 */ /* 0x0001e80000100800 */
[----:B------:R-:W-:Y:S04]  /*4d110*/  STL [R1+0x1ec8], R26 ;  /* 0x001ec81a01007387 */ /* 0x000fe80000100800 */
[----:B0-----:R-:W4:Y:S01]  /*4d120*/  LDL.LU R50, [R1+0x1f38] ;  /* 0x001f380001327983 */ /* 0x001f220000300800 */
[-C--:B------:R-:W-:Y:S02]  /*4d130*/  IADD3 R27, P6, PT, R27, R60.reuse, RZ ;  /* 0x0000003c1b1b7210 */ /* 0x080fe40007fde0ff */
[-C--:B------:R-:W-:Y:S01]  /*4d140*/  IADD3 R22, P1, PT, R22, R60.reuse, RZ ;  /* 0x0000003c16167210 */ /* 0x080fe20007f3e0ff */
[--C-:B------:R-:W-:Y:S01]  /*4d150*/  IMAD.X R23, R23, 0x1, R0.reuse, P2 ;  /* 0x0000000117177824 */ /* 0x100fe200010e0600 */
[-C--:B------:R-:W-:Y:S01]  /*4d160*/  IADD3 R36, P2, PT, R36, R60.reuse, RZ ;  /* 0x0000003c24247210 */ /* 0x080fe20007f5e0ff */
[----:B------:R-:W-:Y:S04]  /*4d170*/  STL [R1+0x1f04], R27 ;  /* 0x001f041b01007387 */ /* 0x000fe80000100800 */
[----:B------:R-:W-:Y:S01]  /*4d180*/  STL [R1+0x1f0c], R22 ;  /* 0x001f0c1601007387 */ /* 0x000fe20000100800 */
[--C-:B------:R-:W-:Y:S01]  /*4d190*/  IMAD.X R51, R51, 0x1, R0.reuse, P3 ;  /* 0x0000000133337824 */ /* 0x100fe200018e0600 */
[-C--:B------:R-:W-:Y:S01]  /*4d1a0*/  IADD3 R37, P3, PT, R37, R60.reuse, RZ ;  /* 0x0000003c25257210 */ /* 0x080fe20007f7e0ff */
[----:B------:R-:W-:Y:S01]  /*4d1b0*/  IMAD.X R38, R38, 0x1, R0, P4 ;  /* 0x0000000126267824 */ /* 0x000fe200020e0600 */
[----:B------:R-:W-:-:S02]  /*4d1c0*/  IADD3 R39, P4, PT, R39, R60, RZ ;  /* 0x0000003c27277210 */ /* 0x000fc40007f9e0ff */
[----:B------:R0:W-:Y:S04]  /*4d1d0*/  STL [R1+0x1ee0], R51 ;  /* 0x001ee03301007387 */ /* 0x0001e80000100800 */
[----:B------:R1:W-:Y:S04]  /*4d1e0*/  STL [R1+0x1ed4], R23 ;  /* 0x001ed41701007387 */ /* 0x0003e80000100800 */
[----:B0-----:R-:W4:Y:S04]  /*4d1f0*/  LDL.LU R51, [R1+0x1f08] ;  /* 0x001f080001337983 */ /* 0x001f280000300800 */
[----:B------:R0:W-:Y:S04]  /*4d200*/  STL [R1+0x1f10], R36 ;  /* 0x001f102401007387 */ /* 0x0001e80000100800 */
[----:B------:R0:W-:Y:S04]  /*4d210*/  STL [R1+0x1f18], R37 ;  /* 0x001f182501007387 */ /* 0x0001e80000100800 */
[----:B------:R0:W-:Y:S04]  /*4d220*/  STL [R1+0x1ee8], R38 ;  /* 0x001ee82601007387 */ /* 0x0001e80000100800 */
[----:B------:R-:W-:Y:S01]  /*4d230*/  STL [R1+0x1f24], R39 ;  /* 0x001f242701007387 */ /* 0x000fe20000100800 */
[--C-:B--2---:R-:W-:Y:S01]  /*4d240*/  IMAD.X R42, R42, 0x1, R0.reuse, P5 ;  /* 0x000000012a2a7824 */ /* 0x104fe200028e0600 */
[----:B------:R-:W-:Y:S01]  /*4d250*/  IADD3 R43, P5, PT, R43, R60, RZ ;  /* 0x0000003c2b2b7210 */ /* 0x000fe20007fbe0ff */
[----:B------:R-:W-:-:S03]  /*4d260*/  IMAD.X R47, R47, 0x1, R0, P6 ;  /* 0x000000012f2f7824 */ /* 0x000fc600030e0600 */
[----:B------:R-:W-:Y:S04]  /*4d270*/  STL [R1+0x1edc], R42 ;  /* 0x001edc2a01007387 */ /* 0x000fe80000100800 */
[----:B------:R-:W2:Y:S04]  /*4d280*/  LDL.LU R9, [R1+0x1f44] ;  /* 0x001f440001097983 */ /* 0x000ea80000300800 */
[----:B------:R-:W-:Y:S04]  /*4d290*/  STL [R1+0x1f2c], R43 ;  /* 0x001f2c2b01007387 */ /* 0x000fe80000100800 */
[----:B------:R-:W2:Y:S01]  /*4d2a0*/  LDL.LU R4, [R1+0x1efc] ;  /* 0x001efc0001047983 */ /* 0x000ea20000300800 */
[----:B------:R-:W-:-:S03]  /*4d2b0*/  IADD3 R48, P6, PT, R48, R60, RZ ;  /* 0x0000003c30307210 */ /* 0x000fc60007fde0ff */
[----:B------:R-:W-:Y:S04]  /*4d2c0*/  STL [R1+0x1ef4], R47 ;  /* 0x001ef42f01007387 */ /* 0x000fe80000100800 */
[----:B------:R-:W2:Y:S04]  /*4d2d0*/  LDL.LU R7, [R1+0x1f4c] ;  /* 0x001f4c0001077983 */ /* 0x000ea80000300800 */
[----:B------:R-:W-:Y:S04]  /*4d2e0*/  STL [R1+0x1f30], R48 ;  /* 0x001f303001007387 */ /* 0x000fe80000100800 */
        /* <DEDUP_REMOVED lines=10> */
[----:B-1----:R-:W2:Y:S04]  /*4d390*/  LDL.LU R23, [R1+0x1f40] ;  /* 0x001f400001177983 */ /* 0x002ea80000300800 */
[----:B------:R-:W2:Y:S04]  /*4d3a0*/  LDL.LU R26, [R1+0x1f80] ;  /* 0x001f8000011a7983 */ /* 0x000ea80000300800 */
[----:B------:R-:W2:Y:S04]  /*4d3b0*/  LDL.LU R27, [R1+0x1f48] ;  /* 0x001f4800011b7983 */ /* 0x000ea80000300800 */
[----:B------:R-:W2:Y:S01]  /*4d3c0*/  LDL.LU R22, [R1+0x1f84] ;  /* 0x001f840001167983 */ /* 0x000ea20000300800 */
[----:B---3--:R-:W-:-:S05]  /*4d3d0*/  IMAD.X R49, R49, 0x1, R0, P1 ;  /* 0x0000000131317824 */ /* 0x008fca00008e0600 */
[----:B------:R-:W-:Y:S04]  /*4d3e0*/  STL [R1+0x1f00], R49 ;  /* 0x001f003101007387 */ /* 0x000fe80000100800 */
[----:B0-----:R-:W3:Y:S04]  /*4d3f0*/  LDL.LU R36, [R1+0x1f3c] ;  /* 0x001f3c0001247983 */ /* 0x001ee80000300800 */
        /* <DEDUP_REMOVED lines=14> */
[-C--:B--2---:R-:W-:Y:S01]  /*4d4e0*/  IADD3 R9, P2, PT, R9, R60.reuse, RZ ;  /* 0x0000003c09097210 */ /* 0x084fe20007f5e0ff */
[----:B------:R-:W-:Y:S01]  /*4d4f0*/  IMAD.X R4, R4, 0x1, R0, P3 ;  /* 0x0000000104047824 */ /* 0x000fe200018e0600 */
[----:B------:R-:W-:-:S03]  /*4d500*/  IADD3 R7, P3, PT, R7, R60, RZ ;  /* 0x0000003c07077210 */ /* 0x000fc60007f7e0ff */
        /* <DEDUP_REMOVED lines=16> */
[----:B------:R-:W-:Y:S04]  /*4d610*/  STL [R1+0x1f28], R56 ;  /* 0x001f283801007387 */ /* 0x000fe80000100800 */
[----:B------:R-:W-:Y:S04]  /*4d620*/  STL [R1+0x1f68], R57 ;  /* 0x001f683901007387 */ /* 0x000fe80000100800 */
[----:B------:R-:W-:Y:S04]  /*4d630*/  STL [R1+0x1f1c], R58 ;  /* 0x001f1c3a01007387 */ /* 0x000fe80000100800 */
[----:B------:R-:W-:Y:S04]  /*4d640*/  STL [R1+0x1f6c], R59 ;  /* 0x001f6c3b01007387 */ /* 0x000fe80000100800 */
[----:B------:R0:W-:Y:S02]  /*4d650*/  STL [R1+0x1f40], R23 ;  /* 0x001f401701007387 */ /* 0x0001e40000100800 */
[----:B0-----:R-:W0:Y:S01]  /*4d660*/  LDC R23, c[0x0][0x3ac] ;  /* 0x0000eb00ff177b82 */ /* 0x001e220000000800 */
[----:B------:R-:W-:Y:S01]  /*4d670*/  IMAD.X R30, R30, 0x1, R0, P2 ;  /* 0x000000011e1e7824 */ /* 0x000fe200010e0600 */
[----:B------:R-:W-:-:S02]  /*4d680*/  IADD3 R31, P2, PT, R31, R60, RZ ;  /* 0x0000003c1f1f7210 */ /* 0x000fc40007f5e0ff */
[-C--:B------:R-:W-:Y:S01]  /*4d690*/  IADD3 R26, P3, PT, R26, R60.reuse, RZ ;  /* 0x0000003c1a1a7210 */ /* 0x080fe20007f7e0ff */
[----:B------:R-:W-:Y:S01]  /*4d6a0*/  IMAD.X R27, R27, 0x1, R0, P4 ;  /* 0x000000011b1b7824 */ /* 0x000fe200020e0600 */
[----:B------:R-:W-:Y:S01]  /*4d6b0*/  IADD3 R22, P4, PT, R22, R60, RZ ;  /* 0x0000003c16167210 */ /* 0x000fe20007f9e0ff */
[----:B------:R-:W-:Y:S04]  /*4d6c0*/  STL [R1+0x1f34], R30 ;  /* 0x001f341e01007387 */ /* 0x000fe80000100800 */
[----:B------:R-:W-:Y:S04]  /*4d6d0*/  STL [R1+0x1f70], R31 ;  /* 0x001f701f01007387 */ /* 0x000fe80000100800 */
[----:B------:R-:W-:Y:S04]  /*4d6e0*/  STL [R1+0x1f80], R26 ;  /* 0x001f801a01007387 */ /* 0x000fe80000100800 */
[----:B------:R-:W-:Y:S04]  /*4d6f0*/  STL [R1+0x1f48], R27 ;  /* 0x001f481b01007387 */ /* 0x000fe80000100800 */
[----:B------:R-:W-:Y:S01]  /*4d700*/  STL [R1+0x1f84], R22 ;  /* 0x001f841601007387 */ /* 0x000fe20000100800 */
[----:B0-----:R-:W-:-:S04]  /*4d710*/  IMAD.SHL.U32 R4, R23, 0x40, RZ ;  /* 0x0000004017047824 */ /* 0x001fc800078e00ff */
[----:B------:R-:W-:Y:S02]  /*4d720*/  IMAD.SHL.U32 R4, R4, 0x2, RZ ;  /* 0x0000000204047824 */ /* 0x000fe400078e00ff */
[--C-:B---3--:R-:W-:Y:S02]  /*4d730*/  IMAD.X R36, R36, 0x1, R0.reuse, P5 ;  /* 0x0000000124247824 */ /* 0x108fe400028e0600 */
[----:B------:R-:W-:Y:S01]  /*4d740*/  IMAD.X R38, R38, 0x1, R0, P6 ;  /* 0x0000000126267824 */ /* 0x000fe200030e0600 */
[----:B------:R-:W-:Y:S02]  /*4d750*/  IADD3 R37, P5, PT, R37, R60, RZ ;  /* 0x0000003c25257210 */ /* 0x000fe40007fbe0ff */
[----:B------:R-:W-:Y:S01]  /*4d760*/  STL [R1+0x1f3c], R36 ;  /* 0x001f3c2401007387 */ /* 0x000fe20000100800 */
[----:B----4-:R-:W-:-:S05]  /*4d770*/  IADD3 R50, P6, PT, R50, R4, RZ ;  /* 0x0000000432327210 */ /* 0x010fca0007fde0ff */
        /* <DEDUP_REMOVED lines=11> */
[-C--:B------:R-:W-:Y:S01]  /*4d830*/  IADD3 R49, P3, PT, R49, R4.reuse, RZ ;  /* 0x0000000431317210 */ /* 0x080fe20007f7e0ff */
[----:B------:R-:W-:Y:S04]  /*4d840*/  STL [R1+0x1f60], R43 ;  /* 0x001f602b01007387 */ /* 0x000fe80000100800 */
[----:B------:R-:W-:Y:S01]  /*4d850*/  STL [R1+0x20e4], R47 ;  /* 0x0020e42f01007387 */ /* 0x000fe20000100800 */
[----:B------:R-:W-:Y:S01]  /*4d860*/  IMAD.X R51, R51, 0x1, R0, P4 ;  /* 0x0000000133337824 */ /* 0x000fe200020e0600 */
[----:B------:R-:W-:-:S02]  /*4d870*/  IADD3 R2, P4, PT, R2, R4, RZ ;  /* 0x0000000402027210 */ /* 0x000fc40007f9e0ff */
[----:B------:R-:W-:Y:S04]  /*4d880*/  STL [R1+0x1f5c], R48 ;  /* 0x001f5c3001007387 */ /* 0x000fe80000100800 */
[----:B------:R0:W-:Y:S04]  /*4d890*/  STL [R1+0x20d4], R2 ;  /* 0x0020d40201007387 */ /* 0x0001e80000100800 */
[----:B------:R-:W-:Y:S04]  /*4d8a0*/  STL [R1+0x20dc], R49 ;  /* 0x0020dc3101007387 */ /* 0x000fe80000100800 */
[----:B0-----:R-:W3:Y:S04]  /*4d8b0*/  LDL.LU R2, [R1+0x237c] ;  /* 0x00237c0001027983 */ /* 0x001ee80000300800 */
[----:B------:R0:W-:Y:S04]  /*4d8c0*/  STL [R1+0x1f7c], R51 ;  /* 0x001f7c3301007387 */ /* 0x0001e80000100800 */
        /* <DEDUP_REMOVED lines=24> */
[----:B------:R-:W3:Y:S01]  /*4da50*/  LDL.LU R42, [R1+0x206c] ;  /* 0x00206c00012a7983 */ /* 0x000ee20000300800 */
[----:B--2---:R-:W-:-:S05]  /*4da60*/  IMAD.X R50, R50, 0x1, R0, P5 ;  /* 0x0000000132327824 */ /* 0x004fca00028e0600 */
[----:B------:R0:W-:Y:S04]  /*4da70*/  STL [R1+0x1f78], R50 ;  /* 0x001f783201007387 */ /* 0x0001e80000100800 */
[----:B------:R-:W2:Y:S04]  /*4da80*/  LDL.LU R43, [R1+0x2090] ;  /* 0x00209000012b7983 */ /* 0x000ea80000300800 */
[----:B------:R-:W2:Y:S04]  /*4da90*/  LDL.LU R47, [R1+0x2064] ;  /* 0x00206400012f7983 */ /* 0x000ea80000300800 */
[----:B------:R-:W2:Y:S04]  /*4daa0*/  LDL.LU R48, [R1+0x2088] ;  /* 0x0020880001307983 */ /* 0x000ea80000300800 */
[----:B------:R-:W2:Y:S04]  /*4dab0*/  LDL.LU R49, [R1+0x205c] ;  /* 0x00205c0001317983 */ /* 0x000ea80000300800 */
[----:B0-----:R-:W2:Y:S01]  /*4dac0*/  LDL.LU R50, [R1+0x2080] ;  /* 0x0020800001327983 */ /* 0x001ea20000300800 */
[-C--:B----4-:R-:W-:Y:S01]  /*4dad0*/  IADD3 R6, P5, PT, R6, R4.reuse, RZ ;  /* 0x0000000406067210 */ /* 0x090fe20007fbe0ff */
[--C-:B---3--:R-:W-:Y:S01]  /*4dae0*/  IMAD.X R10, R10, 0x1, R2.reuse, P6 ;  /* 0x000000010a0a7824 */ /* 0x108fe200030e0602 */
        /* <DEDUP_REMOVED lines=35> */
[----:B------:R-:W-:Y:S01]  /*4dd20*/  STL [R1+0x208c], R27 ;  /* 0x00208c1b01007387 */ /* 0x000fe20000100800 */
[----:B------:R-:W-:-:S03]  /*4dd30*/  IADD3 R37, P3, PT, R37, R4, RZ ;  /* 0x0000000425257210 */ /* 0x000fc60007f7e0ff */
[----:B------:R-:W-:Y:S04]  /*4dd40*/  STL [R1+0x20b0], R22 ;  /* 0x0020b01601007387 */ /* 0x000fe80000100800 */
[----:B------:R-:W-:Y:S01]  /*4dd50*/  STL [R1+0x2084], R23 ;  /* 0x0020841701007387 */ /* 0x000fe20000100800 */
[----:B------:R-:W-:-:S03]  /*4dd60*/  IADD3 R38, P4, PT, R38, R4, RZ ;  /* 0x0000000426267210 */ /* 0x000fc60007f9e0ff */
[----:B------:R0:W-:Y:S01]  /*4dd70*/  STL [R1+0x20a0], R51 ;  /* 0x0020a03301007387 */ /* 0x0001e20000100800 */
[----:B------:R-:W-:-:S03]  /*4dd80*/  IMAD.X R39, R39, 0x1, R2, P5 ;  /* 0x0000000127277824 */ /* 0x000fc600028e0602 */
[----:B------:R1:W-:Y:S01]  /*4dd90*/  STL [R1+0x20a8], R36 ;  /* 0x0020a82401007387 */ /* 0x0003e20000100800 */
[----:B------:R-:W-:-:S03]  /*4dda0*/  IADD3 R42, P5, PT, R42, R4, RZ ;  /* 0x000000042a2a7210 */ /* 0x000fc60007fbe0ff */
[----:B0-----:R-:W3:Y:S04]  /*4ddb0*/  LDL.LU R51, [R1+0x2054] ;  /* 0x0020540001337983 */ /* 0x001ee80000300800 */
[----:B------:R0:W-:Y:S04]  /*4ddc0*/  STL [R1+0x207c], R37 ;  /* 0x00207c2501007387 */ /* 0x0001e80000100800 */
[----:B------:R-:W-:Y:S04]  /*4ddd0*/  STL [R1+0x2074], R38 ;  /* 0x0020742601007387 */ /* 0x000fe80000100800 */
[----:B------:R-:W-:Y:S04]  /*4dde0*/  STL [R1+0x2098], R39 ;  /* 0x0020982701007387 */ /* 0x000fe80000100800 */
[----:B------:R-:W-:Y:S01]  /*4ddf0*/  STL [R1+0x206c], R42 ;  /* 0x00206c2a01007387 */ /* 0x000fe20000100800 */
[--C-:B--2---:R-:W-:Y:S01]  /*4de00*/  IMAD.X R43, R43, 0x1, R2.reuse, P6 ;  /* 0x000000012b2b7824 */ /* 0x104fe200030e0602 */
[-C--:B------:R-:W-:Y:S01]  /*4de10*/  IADD3 R47, P6, PT, R47, R4.reuse, RZ ;  /* 0x000000042f2f7210 */ /* 0x080fe20007fde0ff */
[----:B------:R-:W-:Y:S01]  /*4de20*/  IMAD.X R48, R48, 0x1, R2, P1 ;  /* 0x0000000130307824 */ /* 0x000fe200008e0602 */
[----:B------:R-:W-:-:S02]  /*4de30*/  IADD3 R49, P1, PT, R49, R4, RZ ;  /* 0x0000000431317210 */ /* 0x000fc40007f3e0ff */
[----:B------:R-:W-:Y:S04]  /*4de40*/  STL [R1+0x2090], R43 ;  /* 0x0020902b01007387 */ /* 0x000fe80000100800 */
[----:B------:R-:W-:Y:S01]  /*4de50*/  STL [R1+0x2064], R47 ;  /* 0x0020642f01007387 */ /* 0x000fe20000100800 */
[----:B------:R-:W-:-:S03]  /*4de60*/  IMAD.X R50, R50, 0x1, R2, P2 ;  /* 0x0000000132327824 */ /* 0x000fc600010e0602 */
[----:B------:R-:W2:Y:S04]  /*4de70*/  LDL.LU R6, [R1+0x2078] ;  /* 0x0020780001067983 */ /* 0x000ea80000300800 */
        /* <DEDUP_REMOVED lines=22> */
[----:B0-----:R-:W4:Y:S04]  /*4dfe0*/  LDL.LU R37, [R1+0x2028] ;  /* 0x0020280001257983 */ /* 0x001f280000300800 */
[----:B------:R-:W4:Y:S04]  /*4dff0*/  LDL.LU R50, [R1+0x1ffc] ;  /* 0x001ffc0001327983 */ /* 0x000f280000300800 */
[----:B------:R-:W4:Y:S04]  /*4e000*/  LDL.LU R38, [R1+0x2020] ;  /* 0x0020200001267983 */ /* 0x000f280000300800 */
[----:B------:R-:W4:Y:S04]  /*4e010*/  LDL.LU R39, [R1+0x1ff4] ;  /* 0x001ff40001277983 */ /* 0x000f280000300800 */
[----:B------:R-:W4:Y:S01]  /*4e020*/  LDL.LU R42, [R1+0x2018] ;  /* 0x00201800012a7983 */ /* 0x000f220000300800 */
[----:B---3--:R-:W-:-:S05]  /*4e030*/  IADD3 R51, P2, PT, R51, R4, RZ ;  /* 0x0000000433337210 */ /* 0x008fca0007f5e0ff */
[----:B------:R0:W-:Y:S04]  /*4e040*/  STL [R1+0x2054], R51 ;  /* 0x0020543301007387 */ /* 0x0001e80000100800 */
[----:B------:R-:W3:Y:S04]  /*4e050*/  LDL.LU R43, [R1+0x1fec] ;  /* 0x001fec00012b7983 */ /* 0x000ee80000300800 */
[----:B------:R-:W3:Y:S04]  /*4e060*/  LDL.LU R47, [R1+0x2010] ;  /* 0x00201000012f7983 */ /* 0x000ee80000300800 */
[----:B------:R-:W3:Y:S04]  /*4e070*/  LDL.LU R48, [R1+0x1fe4] ;  /* 0x001fe40001307983 */ /* 0x000ee80000300800 */
[----:B------:R-:W3:Y:S04]  /*4e080*/  LDL.LU R49, [R1+0x2008] ;  /* 0x0020080001317983 */ /* 0x000ee80000300800 */
[----:B0-----:R-:W3:Y:S01]  /*4e090*/  LDL.LU R51, [R1+0x1fdc] ;  /* 0x001fdc0001337983 */ /* 0x001ee20000300800 */
[--C-:B--2---:R-:W-:Y:S01]  /*4e0a0*/  IMAD.X R6, R6, 0x1, R2.reuse, P3 ;  /* 0x0000000106067824 */ /* 0x104fe200018e0602 */
        /* <DEDUP_REMOVED lines=41> */
[----:B------:R1:W-:Y:S04]  /*4e340*/  STL [R1+0x2004], R36 ;  /* 0x0020042401007387 */ /* 0x0003e80000100800 */
[----:B0-----:R-:W2:Y:S01]  /*4e350*/  LDL.LU R50, [R1+0x2000] ;  /* 0x0020000001327983 */ /* 0x001ea20000300800 */
[--C-:B------:R-:W-:Y:S01]  /*4e360*/  IMAD.X R38, R38, 0x1, R2.reuse, P2 ;  /* 0x0000000126267824 */ /* 0x100fe200010e0602 */
[-C--:B------:R-:W-:Y:S01]  /*4e370*/  IADD3 R39, P2, PT, R39, R4.reuse, RZ ;  /* 0x0000000427277210 */ /* 0x080fe20007f5e0ff */
[--C-:B------:R-:W-:Y:S01]  /*4e380*/  IMAD.X R42, R42, 0x1, R2.reuse, P3 ;  /* 0x000000012a2a7824 */ /* 0x100fe200018e0602 */
[----:B------:R0:W-:Y:S04]  /*4e390*/  STL [R1+0x2028], R37 ;  /* 0x0020282501007387 */ /* 0x0001e80000100800 */
[----:B------:R-:W-:Y:S04]  /*4e3a0*/  STL [R1+0x2020], R38 ;  /* 0x0020202601007387 */ /* 0x000fe80000100800 */
[----:B------:R-:W-:Y:S04]  /*4e3b0*/  STL [R1+0x1ff4], R39 ;  /* 0x001ff42701007387 */ /* 0x000fe80000100800 */
[----:B------:R-:W-:Y:S01]  /*4e3c0*/  STL [R1+0x2018], R42 ;  /* 0x0020182a01007387 */ /* 0x000fe20000100800 */
[-C--:B---3--:R-:W-:Y:S01]  /*4e3d0*/  IADD3 R43, P3, PT, R43, R4.reuse, RZ ;  /* 0x000000042b2b7210 */ /* 0x088fe20007f7e0ff */
[--C-:B------:R-:W-:Y:S01]  /*4e3e0*/  IMAD.X R47, R47, 0x1, R2.reuse, P4 ;  /* 0x000000012f2f7824 */ /* 0x100fe200020e0602 */
[----:B------:R-:W-:Y:S01]  /*4e3f0*/  IADD3 R48, P4, PT, R48, R4, RZ ;  /* 0x0000000430307210 */ /* 0x000fe20007f9e0ff */
[----:B------:R-:W-:-:S02]  /*4e400*/  IMAD.X R49, R49, 0x1, R2, P5 ;  /* 0x0000000131317824 */ /* 0x000fc400028e0602 */
[----:B------:R-:W-:Y:S04]  /*4e410*/  STL [R1+0x1fec], R43 ;  /* 0x001fec2b01007387 */ /* 0x000fe80000100800 */
[----:B------:R-:W-:Y:S04]  /*4e420*/  STL [R1+0x2010], R47 ;  /* 0x0020102f01007387 */ /* 0x000fe80000100800 */
[----:B------:R-:W3:Y:S04]  /*4e430*/  LDL.LU R6, [R1+0x1fd4] ;  /* 0x001fd40001067983 */ /* 0x000ee80000300800 */
[----:B------:R-:W-:Y:S01]  /*4e440*/  STL [R1+0x1fe4], R48 ;  /* 0x001fe43001007387 */ /* 0x000fe20000100800 */
[----:B------:R-:W-:-:S03]  /*4e450*/  IADD3 R51, P5, PT, R51, R4, RZ ;  /* 0x0000000433337210 */ /* 0x000fc60007fbe0ff */
        /* <DEDUP_REMOVED lines=26> */
[----:B--2---:R-:W-:-:S05]  /*4e600*/  IMAD.X R50, R50, 0x1, R2, P6 ;  /* 0x0000000132327824 */ /* 0x004fca00030e0602 */
[----:B------:R0:W-:Y:S04]  /*4e610*/  STL [R1+0x2000], R50 ;  /* 0x0020003201007387 */ /* 0x0001e80000100800 */
[----:B------:R-:W2:Y:S04]  /*4e620*/  LDL.LU R43, [R1+0x1f98] ;  /* 0x001f9800012b7983 */ /* 0x000ea80000300800 */
[----:B------:R-:W2:Y:S04]  /*4e630*/  LDL.LU R47, [R1+0xfb0] ;  /* 0x000fb000012f7983 */ /* 0x000ea80000300800 */
[----:B------:R-:W2:Y:S04]  /*4e640*/  LDL.LU R48, [R1+0x1f90] ;  /* 0x001f900001307983 */ /* 0x000ea80000300800 */
[----:B------:R-:W2:Y:S04]  /*4e650*/  LDL.LU R49, [R1+0x2108] ;  /* 0x0021080001317983 */ /* 0x000ea80000300800 */
[----:B0-----:R-:W2:Y:S01]  /*4e660*/  LDL.LU R50, [R1+0x1f88] ;  /* 0x001f880001327983 */ /* 0x001ea20000300800 */
[-C--:B---3--:R-:W-:Y:S01]  /*4e670*/  IADD3 R6, P6, PT, R6, R4.reuse, RZ ;  /* 0x0000000406067210 */ /* 0x088fe20007fde0ff */
[----:B----4-:R-:W-:Y:S01]  /*4e680*/  IMAD.X R10, R10, 0x1, R2, P1 ;  /* 0x000000010a0a7824 */ /* 0x010fe200008e0602 */
        /* <DEDUP_REMOVED lines=418> */
[----:B------:R4:W-:Y:S04]  /*500b0*/  STL [R1+0x22d8], R38 ;  /* 0x0022d82601007387 */ /* 0x0009e80000100800 */
[----:B------:R0:W-:Y:S04]  /*500c0*/  STL [R1+0x22a4], R39 ;  /* 0x0022a42701007387 */ /* 0x0001e80000100800 */
[----:B------:R0:W-:Y:S01]  /*500d0*/  STL [R1+0x22e0], R42 ;  /* 0x0022e02a01007387 */ /* 0x0001e20000100800 */
[--C-:B--2---:R-:W-:Y:S01]  /*500e0*/  IMAD.X R43, R43, 0x1, R2.reuse, P3 ;  /* 0x000000012b2b7824 */ /* 0x104fe200018e0602 */
[-C--:B------:R-:W-:Y:S01]  /*500f0*/  IADD3 R47, P3, PT, R47, R4.reuse, RZ ;  /* 0x000000042f2f7210 */ /* 0x080fe20007f7e0ff */
[----:B------:R-:W-:Y:S01]  /*50100*/  IMAD.X R48, R48, 0x1, R2, P4 ;  /* 0x0000000130307824 */ /* 0x000fe200020e0602 */
[----:B------:R-:W-:-:S02]  /*50110*/  IADD3 R49, P4, PT, R49, R4, RZ ;  /* 0x0000000431317210 */ /* 0x000fc40007f9e0ff */
[----:B------:R2:W-:Y:S04]  /*50120*/  STL [R1+0x22ac], R43 ;  /* 0x0022ac2b01007387 */ /* 0x0005e80000100800 */
[----:B------:R0:W-:Y:S01]  /*50130*/  STL [R1+0x22e8], R47 ;  /* 0x0022e82f01007387 */ /* 0x0001e20000100800 */
[----:B------:R-:W-:-:S03]  /*50140*/  IMAD.X R50, R50, 0x1, R2, P5 ;  /* 0x0000000132327824 */ /* 0x000fc600028e0602 */
[----:B------:R-:W3:Y:S04]  /*50150*/  LDL.LU R6, [R1+0x22c4] ;  /* 0x0022c40001067983 */ /* 0x000ee80000300800 */
[----:B------:R0:W-:Y:S04]  /*50160*/  STL [R1+0x22b4], R48 ;  /* 0x0022b43001007387 */ /* 0x0001e80000100800 */
[----:B------:R-:W3:Y:S04]  /*50170*/  LDL.LU R10, [R1+0x2300] ;  /* 0x00230000010a7983 */ /* 0x000ee80000300800 */
[----:B------:R0:W-:Y:S04]  /*50180*/  STL [R1+0x22f0], R49 ;  /* 0x0022f03101007387 */ /* 0x0001e80000100800 */
[----:B------:R-:W3:Y:S04]  /*50190*/  LDL.LU R5, [R1+0x22cc] ;  /* 0x0022cc0001057983 */ /* 0x000ee80000300800 */
[----:B------:R0:W-:Y:S04]  /*501a0*/  STL [R1+0x22bc], R50 ;  /* 0x0022bc3201007387 */ /* 0x0001e80000100800 */
        /* <DEDUP_REMOVED lines=16> */
[----:B-1----:R-:W3:Y:S04]  /*502b0*/  LDL.LU R36, [R1+0x2348] ;  /* 0x0023480001247983 */ /* 0x002ee80000300800 */
[----:B0-----:R-:W3:Y:S04]  /*502c0*/  LDL.LU R37, [R1+0x2314] ;  /* 0x0023140001257983 */ /* 0x001ee80000300800 */
[----:B----4-:R-:W4:Y:S04]  /*502d0*/  LDL.LU R38, [R1+0x2350] ;  /* 0x0023500001267983 */ /* 0x010f280000300800 */
[----:B------:R-:W4:Y:S04]  /*502e0*/  LDL.LU R39, [R1+0x2358] ;  /* 0x0023580001277983 */ /* 0x000f280000300800 */
[----:B------:R-:W4:Y:S04]  /*502f0*/  LDL.LU R42, [R1+0x2324] ;  /* 0x00232400012a7983 */ /* 0x000f280000300800 */
[----:B--2---:R-:W2:Y:S01]  /*50300*/  LDL.LU R43, [R1+0x2360] ;  /* 0x00236000012b7983 */ /* 0x004ea20000300800 */
[----:B---3--:R-:W-:-:S05]  /*50310*/  IADD3 R51, P5, PT, R51, R4, RZ ;  /* 0x0000000433337210 */ /* 0x008fca0007fbe0ff */
[----:B------:R0:W-:Y:S04]  /*50320*/  STL [R1+0x22f8], R51 ;  /* 0x0022f83301007387 */ /* 0x0001e80000100800 */
[----:B------:R-:W3:Y:S04]  /*50330*/  LDL.LU R47, [R1+0x232c] ;  /* 0x00232c00012f7983 */ /* 0x000ee80000300800 */
[----:B------:R-:W3:Y:S04]  /*50340*/  LDL.LU R48, [R1+0x2364] ;  /* 0x0023640001307983 */ /* 0x000ee80000300800 */
[----:B------:R-:W3:Y:S04]  /*50350*/  LDL.LU R49, [R1+0x2334] ;  /* 0x0023340001317983 */ /* 0x000ee80000300800 */
[----:B------:R-:W3:Y:S04]  /*50360*/  LDL.LU R50, [R1+0x233c] ;  /* 0x00233c0001327983 */ /* 0x000ee80000300800 */
[----:B0-----:R-:W3:Y:S01]  /*50370*/  LDL.LU R51, [R1+0x2344] ;  /* 0x0023440001337983 */ /* 0x001ee20000300800 */
        /* <DEDUP_REMOVED lines=44> */
[----:B0-----:R-:W3:Y:S01]  /*50640*/  LDL.LU R3, [R1+0x2378] ;  /* 0x0023780001037983 */ /* 0x001ee20000300800 */
[----:B----4-:R-:W-:-:S02]  /*50650*/  IADD3 R38, P4, PT, R38, R4, RZ ;  /* 0x0000000426267210 */ /* 0x010fc40007f9e0ff */
[-C--:B------:R-:W-:Y:S01]  /*50660*/  IADD3 R39, P5, PT, R39, R4.reuse, RZ ;  /* 0x0000000427277210 */ /* 0x080fe20007fbe0ff */
[--C-:B------:R-:W-:Y:S01]  /*50670*/  IMAD.X R42, R42, 0x1, R2.reuse, P6 ;  /* 0x000000012a2a7824 */ /* 0x100fe200030e0602 */
[-C--:B--2---:R-:W-:Y:S01]  /*50680*/  IADD3 R43, P6, PT, R43, R4.reuse, RZ ;  /* 0x000000042b2b7210 */ /* 0x084fe20007fde0ff */
[----:B------:R-:W-:Y:S04]  /*50690*/  STL [R1+0x2350], R38 ;  /* 0x0023502601007387 */ /* 0x000fe80000100800 */
[----:B------:R-:W-:Y:S04]  /*506a0*/  STL [R1+0x2358], R39 ;  /* 0x0023582701007387 */ /* 0x000fe80000100800 */
[----:B------:R-:W-:Y:S04]  /*506b0*/  STL [R1+0x2324], R42 ;  /* 0x0023242a01007387 */ /* 0x000fe80000100800 */
[----:B------:R-:W-:Y:S01]  /*506c0*/  STL [R1+0x2360], R43 ;  /* 0x0023602b01007387 */ /* 0x000fe20000100800 */
[--C-:B---3--:R-:W-:Y:S01]  /*506d0*/  IMAD.X R47, R47, 0x1, R2.reuse, P1 ;  /* 0x000000012f2f7824 */ /* 0x108fe200008e0602 */
[----:B------:R-:W-:Y:S01]  /*506e0*/  IADD3 R48, P1, PT, R48, R4, RZ ;  /* 0x0000000430307210 */ /* 0x000fe20007f3e0ff */
[----:B------:R-:W-:-:S03]  /*506f0*/  IMAD.X R49, R49, 0x1, R2, P2 ;  /* 0x0000000131317824 */ /* 0x000fc600010e0602 */
[----:B------:R-:W-:Y:S04]  /*50700*/  STL [R1+0x232c], R47 ;  /* 0x00232c2f01007387 */ /* 0x000fe80000100800 */
[----:B------:R-:W-:Y:S04]  /*50710*/  STL [R1+0x2364], R48 ;  /* 0x0023643001007387 */ /* 0x000fe80000100800 */
[----:B------:R-:W-:Y:S01]  /*50720*/  STL [R1+0x2334], R49 ;  /* 0x0023343101007387 */ /* 0x000fe20000100800 */
[--C-:B------:R-:W-:Y:S02]  /*50730*/  IMAD.X R50, R50, 0x1, R2.reuse, P3 ;  /* 0x0000000132327824 */ /* 0x100fe400018e0602 */
[----:B------:R-:W-:-:S02]  /*50740*/  IMAD.X R51, R51, 0x1, R2, P4 ;  /* 0x0000000133337824 */ /* 0x000fc400020e0602 */
[----:B------:R-:W-:-:S05]  /*50750*/  IMAD.X R3, R3, 0x1, R2, P5 ;  /* 0x0000000103037824 */ /* 0x000fca00028e0602 */
[----:B------:R0:W-:Y:S02]  /*50760*/  STL [R1+0x234c], R3 ;  /* 0x00234c0301007387 */ /* 0x0001e40000100800 */
[----:B0-----:R-:W0:Y:S02]  /*50770*/  S2R R3, SR_TID.X ;  /* 0x0000000000037919 */ /* 0x001e240000002100 */
[----:B------:R1:W-:Y:S04]  /*50780*/  STL [R1+0x233c], R50 ;  /* 0x00233c3201007387 */ /* 0x0003e80000100800 */
[----:B------:R2:W-:Y:S01]  /*50790*/  STL [R1+0x2344], R51 ;  /* 0x0023443301007387 */ /* 0x0005e20000100800 */
[----:B0-----:R-:W-:-:S05]  /*507a0*/  LOP3.LUT R3, R3, 0x1f, RZ, 0xc0, !PT ;  /* 0x0000001f03037812 */ /* 0x001fca00078ec0ff */
[----:B------:R-:W-:Y:S01]  /*507b0*/  IMAD.SHL.U32 R3, R3, 0x2, RZ ;  /* 0x0000000203037824 */ /* 0x000fe200078e00ff */
[----:B-1----:R-:W3:Y:S04]  /*507c0*/  LDL.LU R50, [R1+0x2354] ;  /* 0x0023540001327983 */ /* 0x002ee80000300800 */
[----:B--2---:R-:W2:Y:S01]  /*507d0*/  LDL.LU R51, [R1+0x235c] ;  /* 0x00235c0001337983 */ /* 0x004ea20000300800 */
[----:B------:R-:W-:Y:S02]  /*507e0*/  IMAD.MOV.U32 R4, RZ, RZ, R13 ;  /* 0x000000ffff047224 */ /* 0x000fe400078e000d */
[----:B------:R-:W-:Y:S02]  /*507f0*/  IMAD.MOV.U32 R5, RZ, RZ, R19 ;  /* 0x000000ffff057224 */ /* 0x000fe400078e0013 */
[----:B------:R-:W-:-:S02]  /*50800*/  IMAD.MOV.U32 R6, RZ, RZ, R14 ;  /* 0x000000ffff067224 */ /* 0x000fc400078e000e */
[----:B------:R-:W-:Y:S02]  /*50810*/  IMAD.MOV.U32 R7, RZ, RZ, R18 ;  /* 0x000000ffff077224 */ /* 0x000fe400078e0012 */
[--C-:B---3--:R-:W-:Y:S02]  /*50820*/  IMAD.X R50, R50, 0x1, R2.reuse, P6 ;  /* 0x0000000132327824 */ /* 0x108fe400030e0602 */
[----:B--2---:R-:W-:-:S03]  /*50830*/  IMAD.X R51, R51, 0x1, R2, P1 ;  /* 0x0000000133337824 */ /* 0x004fc600008e0602 */
[----:B------:R0:W-:Y:S04]  /*50840*/  STL [R1+0x2354], R50 ;  /* 0x0023543201007387 */ /* 0x0001e80000100800 */
[----:B------:R0:W-:Y:S04]  /*50850*/  STL.64 [R1+0xb98], R4 ;  /* 0x000b980401007387 */ /* 0x0001e80000100a00 */
[----:B------:R0:W-:Y:S04]  /*50860*/  STL [R1+0x235c], R51 ;  /* 0x00235c3301007387 */ /* 0x0001e80000100800 */
[----:B------:R0:W-:Y:S01]  /*50870*/  STL.64 [R1+0xcc0], R6 ;  /* 0x000cc00601007387 */ /* 0x0001e20000100a00 */
[----:B------:R-:W-:Y:S05]  /*50880*/  @P0 BRA `(.L_x_1) ;  /* 0xfffffc1800b00947 */ /* 0x000fea000383ffff */
[----:B------:R-:W2:Y:S04]  /*50890*/  LDL.LU R57, [R1+0xdc] ;  /* 0x0000dc0001397983 */ /* 0x000ea80000300800 */
        /* <DEDUP_REMOVED lines=31> */
[----:B--2---:R-:W-:-:S02]  /*50a90*/  F2FP.F16.F32.PACK_AB R3, R35, R57 ;  /* 0x000000392303723e */ /* 0x004fc400000000ff */
[----:B---3--:R-:W-:-:S03]  /*50aa0*/  F2FP.F16.F32.PACK_AB R2, R34, R58 ;  /* 0x0000003a2202723e */ /* 0x008fc600000000ff */
[----:B------:R0:W-:Y:S04]  /*50ab0*/  STL [R1+0x42c], R3 ;  /* 0x00042c0301007387 */ /* 0x0001e80000100800 */
[----:B------:R1:W-:Y:S01]  /*50ac0*/  STL [R1+0x428], R2 ;  /* 0x0004280201007387 */ /* 0x0003e20000100800 */
[----:B----4-:R-:W-:-:S05]  /*50ad0*/  F2FP.F16.F32.PACK_AB R0, R59, R30 ;  /* 0x0000001e3b00723e */ /* 0x010fca00000000ff */
[----:B------:R2:W-:Y:S01]  /*50ae0*/  STL [R1+0x424], R0 ;  /* 0x0004240001007387 */ /* 0x0005e20000100800 */
[----:B0-----:R-:W-:-:S05]  /*50af0*/  F2FP.F16.F32.PACK_AB R3, R31, R26 ;  /* 0x0000001a1f03723e */ /* 0x001fca00000000ff */
[----:B------:R0:W-:Y:S01]  /*50b00*/  STL [R1+0x420], R3 ;  /* 0x0004200301007387 */ /* 0x0001e20000100800 */
[----:B-1----:R-:W-:-:S05]  /*50b10*/  F2FP.F16.F32.PACK_AB R2, R27, R22 ;  /* 0x000000161b02723e */ /* 0x002fca00000000ff */
[----:B------:R1:W-:Y:S01]  /*50b20*/  STL [R1+0x41c], R2 ;  /* 0x00041c0201007387 */ /* 0x0003e20000100800 */
[----:B--2---:R-:W-:-:S05]  /*50b30*/  F2FP.F16.F32.PACK_AB R0, R23, R36 ;  /* 0x000000241700723e */ /* 0x004fca00000000ff */
[----:B------:R2:W-:Y:S01]  /*50b40*/  STL [R1+0x418], R0 ;  /* 0x0004180001007387 */ /* 0x0005e20000100800 */
[----:B0-----:R-:W-:-:S05]  /*50b50*/  F2FP.F16.F32.PACK_AB R3, R37, R38 ;  /* 0x000000262503723e */ /* 0x001fca00000000ff */
[----:B------:R0:W-:Y:S01]  /*50b60*/  STL [R1+0x414], R3 ;  /* 0x0004140301007387 */ /* 0x0001e20000100800 */
[----:B-1----:R-:W-:Y:S02]  /*50b70*/  F2FP.F16.F32.PACK_AB R2, R39, R42 ;  /* 0x0000002a2702723e */ /* 0x002fe400000000ff */
[----:B--2---:R-:W-:-:S03]  /*50b80*/  F2FP.F16.F32.PACK_AB R0, R41, R43 ;  /* 0x0000002b2900723e */ /* 0x004fc600000000ff */
[----:B------:R1:W-:Y:S01]  /*50b90*/  STL [R1+0x410], R2 ;  /* 0x0004100201007387 */ /* 0x0003e20000100800 */
[----:B0-----:R-:W-:-:S03]  /*50ba0*/  F2FP.F16.F32.PACK_AB R3, R40, R47 ;  /* 0x0000002f2803723e */ /* 0x001fc600000000ff */
[----:B------:R0:W-:Y:S04]  /*50bb0*/  STL [R1+0x40c], R0 ;  /* 0x00040c0001007387 */ /* 0x0001e80000100800 */
[----:B------:R-:W-:Y:S01]  /*50bc0*/  STL [R1+0x408], R3 ;  /* 0x0004080301007387 */ /* 0x000fe20000100800 */
[----:B-1----:R-:W-:-:S03]  /*50bd0*/  F2FP.F16.F32.PACK_AB R2, R48, R49 ;  /* 0x000000313002723e */ /* 0x002fc600000000ff */
[----:B------:R-:W2:Y:S04]  /*50be0*/  LDL.LU R46, [R1+0x3b4] ;  /* 0x0003b400012e7983 */ /* 0x000ea80000300800 */
[----:B------:R-:W-:Y:S01]  /*50bf0*/  STL [R1+0x404], R2 ;  /* 0x0004040201007387 */ /* 0x000fe20000100800 */
[----:B0-----:R-:W-:-:S03]  /*50c00*/  F2FP.F16.F32.PACK_AB R0, R50, R51 ;  /* 0x000000333200723e */ /* 0x001fc600000000ff */
[----:B--2---:R0:W-:Y:S04]  /*50c10*/  STL [R1+0x24b4], R46 ;  /* 0x0024b42e01007387 */ /* 0x0041e80000100800 */
[----:B------:R-:W-:Y:S04]  /*50c20*/  STL [R1+0x400], R0 ;  /* 0x0004000001007387 */ /* 0x000fe80000100800 */
[----:B0-----:R-:W2:Y:S04]  /*50c30*/  LDL.LU R46, [R1+0x2fc] ;  /* 0x0002fc00012e7983 */ /* 0x001ea80000300800 */
[----:B------:R-:W3:Y:S04]  /*50c40*/  LDL.LU R61, [R1+0x2f4] ;  /* 0x0002f400013d7983 */ /* 0x000ee80000300800 */
[----:B---3--:R0:W-:Y:S04]  /*50c50*/  STL [R1+0x24b8], R61 ;  /* 0x0024b83d01007387 */ /* 0x0081e80000100800 */
[----:B0-----:R-:W2:Y:S04]  /*50c60*/  LDL.LU R61, [R1+0x3bc] ;  /* 0x0003bc00013d7983 */ /* 0x001ea80000300800 */
[----:B------:R-:W3:Y:S04]  /*50c70*/  LDL.LU R20, [R1+0x2dc] ;  /* 0x0002dc0001147983 */ /* 0x000ee80000300800 */
[----:B------:R-:W3:Y:S04]  /*50c80*/  LDL.LU R21, [R1+0x6ac] ;  /* 0x0006ac0001157983 */ /* 0x000ee80000300800 */
        /* <DEDUP_REMOVED lines=57> */
[----:B--2---:R-:W-:-:S03]  /*51020*/  F2FP.F16.F32.PACK_AB R46, R61, R46 ;  /* 0x0000002e3d2e723e */ /* 0x004fc600000000ff */
[----:B------:R-:W2:Y:S04]  /*51030*/  LDL.LU R61, [R1+0x24b8] ;  /* 0x0024b800013d7983 */ /* 0x000ea80000300800 */
[----:B------:R0:W-:Y:S04]  /*51040*/  STL [R1+0x3fc], R46 ;  /* 0x0003fc2e01007387 */ /* 0x0001e80000100800 */
[----:B0-----:R-:W2:Y:S02]  /*51050*/  LDL.LU R46, [R1+0x24b4] ;  /* 0x0024b400012e7983 */ /* 0x001ea40000300800 */
[----:B--2---:R-:W-:-:S02]  /*51060*/  F2FP.F16.F32.PACK_AB R61, R46, R61 ;  /* 0x0000003d2e3d723e */ /* 0x004fc400000000ff */
[----:B------:R-:W2:Y:S04]  /*51070*/  LDL.LU R46, [R1+0x24b0] ;  /* 0x0024b000012e7983 */ /* 0x000ea80000300800 */
[----:B------:R3:W-:Y:S02]  /*51080*/  STL [R1+0x3f8], R61 ;  /* 0x0003f83d01007387 */ /* 0x0007e40000100800 */
[----:B---3--:R-:W-:Y:S02]  /*51090*/  F2FP.F16.F32.PACK_AB R61, R20, R21 ;  /* 0x00000015143d723e */ /* 0x008fe400000000ff */
[----:B----4-:R-:W-:Y:S02]  /*510a0*/  F2FP.F16.F32.PACK_AB R21, R24, R25 ;  /* 0x000000191815723e */ /* 0x010fe400000000ff */
[----:B------:R-:W-:Y:S01]  /*510b0*/  F2FP.F16.F32.PACK_AB R20, R28, R29 ;  /* 0x0000001d1c14723e */ /* 0x000fe200000000ff */
[----:B------:R-:W-:Y:S01]  /*510c0*/  STL [R1+0x3f4], R61 ;  /* 0x0003f43d01007387 */ /* 0x000fe20000100800 */
[----:B------:R-:W-:-:S03]  /*510d0*/  F2FP.F16.F32.PACK_AB R24, R32, R33 ;  /* 0x000000212018723e */ /* 0x000fc600000000ff */
[----:B------:R0:W-:Y:S04]  /*510e0*/  STL [R1+0x3f0], R21 ;  /* 0x0003f01501007387 */ /* 0x0001e80000100800 */
[----:B------:R1:W-:Y:S01]  /*510f0*/  STL [R1+0x3ec], R20 ;  /* 0x0003ec1401007387 */ /* 0x0003e20000100800 */
[----:B0-----:R-:W-:-:S03]  /*51100*/  F2FP.F16.F32.PACK_AB R21, R44, R45 ;  /* 0x0000002d2c15723e */ /* 0x001fc600000000ff */
[----:B------:R-:W-:Y:S01]  /*51110*/  STL [R1+0x3e8], R24 ;  /* 0x0003e81801007387 */ /* 0x000fe20000100800 */
[----:B-1----:R-:W-:Y:S02]  /*51120*/  F2FP.F16.F32.PACK_AB R20, R3, R2 ;  /* 0x000000020314723e */ /* 0x002fe400000000ff */
[----:B------:R-:W-:Y:S01]  /*51130*/  F2FP.F16.F32.PACK_AB R3, R0, R60 ;  /* 0x0000003c0003723e */ /* 0x000fe200000000ff */
[----:B------:R-:W-:Y:S01]  /*51140*/  STL [R1+0x3e4], R21 ;  /* 0x0003e41501007387 */ /* 0x000fe20000100800 */
[----:B------:R-:W-:Y:S02]  /*51150*/  F2FP.F16.F32.PACK_AB R2, R13, R19 ;  /* 0x000000130d02723e */ /* 0x000fe400000000ff */
[----:B------:R-:W-:Y:S01]  /*51160*/  F2FP.F16.F32.PACK_AB R0, R14, R18 ;  /* 0x000000120e00723e */ /* 0x000fe200000000ff */
[----:B------:R-:W-:Y:S04]  /*51170*/  STL [R1+0x3e0], R20 ;  /* 0x0003e01401007387 */ /* 0x000fe80000100800 */
[----:B------:R0:W-:Y:S04]  /*51180*/  STL [R1+0x3dc], R3 ;  /* 0x0003dc0301007387 */ /* 0x0001e80000100800 */
[----:B------:R1:W-:Y:S01]  /*51190*/  STL [R1+0x3d8], R2 ;  /* 0x0003d80201007387 */ /* 0x0003e20000100800 */
[----:B0-----:R-:W-:-:S03]  /*511a0*/  F2FP.F16.F32.PACK_AB R3, R15, R17 ;  /* 0x000000110f03723e */ /* 0x001fc600000000ff */
[----:B------:R0:W-:Y:S01]  /*511b0*/  STL [R1+0x3d4], R0 ;  /* 0x0003d40001007387 */ /* 0x0001e20000100800 */
[----:B-1----:R-:W-:-:S03]  /*511c0*/  F2FP.F16.F32.PACK_AB R2, R11, R16 ;  /* 0x000000100b02723e */ /* 0x002fc600000000ff */
[----:B------:R1:W-:Y:S04]  /*511d0*/  STL [R1+0x3d0], R3 ;  /* 0x0003d00301007387 */ /* 0x0003e80000100800 */
[----:B------:R3:W-:Y:S01]  /*511e0*/  STL [R1+0x34c], R2 ;  /* 0x00034c0201007387 */ /* 0x0007e20000100800 */
[----:B0-----:R-:W-:Y:S02]  /*511f0*/  F2FP.F16.F32.PACK_AB R0, R8, R12 ;  /* 0x0000000c0800723e */ /* 0x001fe400000000ff */
[----:B-1----:R-:W-:-:S03]  /*51200*/  F2FP.F16.F32.PACK_AB R3, R6, R10 ;  /* 0x0000000a0603723e */ /* 0x002fc600000000ff */
[----:B------:R0:W-:Y:S01]  /*51210*/  STL [R1+0x348], R0 ;  /* 0x0003480001007387 */ /* 0x0001e20000100800 */
[----:B---3--:R-:W-:-:S03]  /*51220*/  F2FP.F16.F32.PACK_AB R2, R5, R9 ;  /* 0x000000090502723e */ /* 0x008fc600000000ff */
        /* <DEDUP_REMOVED lines=24> */
[----:B------:R-:W-:Y:S04]  /*513b0*/  STL [R1+0x274], R3 ;  /* 0x0002740301007387 */ /* 0x000fe80000100800 */
[----:B------:R1:W-:Y:S01]  /*513c0*/  STL [R1+0x270], R2 ;  /* 0x0002700201007387 */ /* 0x0003e20000100800 */
[----:B0-----:R-:W-:-:S05]  /*513d0*/  F2FP.F16.F32.PACK_AB R0, R42, R43 ;  /* 0x0000002b2a00723e */ /* 0x001fca00000000ff */
[----:B------:R0:W-:Y:S01]  /*513e0*/  STL [R1+0x29c], R0 ;  /* 0x00029c0001007387 */ /* 0x0001e20000100800 */
[----:B-1----:R-:W-:Y:S02]  /*513f0*/  F2FP.F16.F32.PACK_AB R2, R48, R49 ;  /* 0x000000313002723e */ /* 0x002fe400000000ff */
[----:B--2---:R-:W-:-:S05]  /*51400*/  F2FP.F16.F32.PACK_AB R3, R46, R47 ;  /* 0x0000002f2e03723e */ /* 0x004fca00000000ff */
[----:B------:R-:W-:Y:S04]  /*51410*/  STL [R1+0x298], R3 ;  /* 0x0002980301007387 */ /* 0x000fe80000100800 */
[----:B------:R-:W2:Y:S04]  /*51420*/  LDL.LU R45, [R1+0x36c] ;  /* 0x00036c00012d7983 */ /* 0x000ea80000300800 */
[----:B------:R-:W-:Y:S04]  /*51430*/  STL [R1+0x294], R2 ;  /* 0x0002940201007387 */ /* 0x000fe80000100800 */
[----:B------:R-:W3:Y:S01]  /*51440*/  LDL.LU R44, [R1+0x3c4] ;  /* 0x0003c400012c7983 */ /* 0x000ee20000300800 */
[----:B0-----:R-:W-:-:S05]  /*51450*/  F2FP.F16.F32.PACK_AB R0, R50, R51 ;  /* 0x000000333200723e */ /* 0x001fca00000000ff */
[----:B------:R-:W-:Y:S04]  /*51460*/  STL [R1+0x290], R0 ;  /* 0x0002900001007387 */ /* 0x000fe80000100800 */
[----:B---3--:R0:W-:Y:S04]  /*51470*/  STL [R1+0x24ac], R44 ;  /* 0x0024ac2c01007387 */ /* 0x0081e80000100800 */
[----:B0-----:R-:W2:Y:S04]  /*51480*/  LDL.LU R44, [R1+0x3cc] ;  /* 0x0003cc00012c7983 */ /* 0x001ea80000300800 */
        /* <DEDUP_REMOVED lines=62> */
[----:B0-----:R-:W2:Y:S01]  /*51870*/  LDL.LU R45, [R1+0x24a8] ;  /* 0x0024a800012d7983 */ /* 0x001ea20000300800 */
[----:B----4-:R-:W-:Y:S02]  /*51880*/  F2FP.F16.F32.PACK_AB R29, R32, R29 ;  /* 0x0000001d201d723e */ /* 0x010fe400000000ff */
[----:B---3--:R-:W-:-:S02]  /*51890*/  F2FP.F16.F32.PACK_AB R25, R28, R25 ;  /* 0x000000191c19723e */ /* 0x008fc400000000ff */
[----:B------:R-:W-:Y:S02]  /*518a0*/  F2FP.F16.F32.PACK_AB R61, R24, R61 ;  /* 0x0000003d183d723e */ /* 0x000fe400000000ff */
[----:B------:R-:W-:Y:S02]  /*518b0*/  F2FP.F16.F32.PACK_AB R20, R20, R21 ;  /* 0x000000151414723e */ /* 0x000fe400000000ff */
[----:B------:R-:W-:Y:S02]  /*518c0*/  F2FP.F16.F32.PACK_AB R2, R3, R2 ;  /* 0x000000020302723e */ /* 0x000fe400000000ff */
[----:B--2---:R-:W-:Y:S02]  /*518d0*/  F2FP.F16.F32.PACK_AB R33, R44, R33 ;  /* 0x000000212c21723e */ /* 0x004fe400000000ff */
[----:B------:R-:W2:Y:S04]  /*518e0*/  LDL.LU R44, [R1+0x24a4] ;  /* 0x0024a400012c7983 */ /* 0x000ea80000300800 */
[----:B------:R0:W-:Y:S01]  /*518f0*/  STL [R1+0x2a8], R33 ;  /* 0x0002a82101007387 */ /* 0x0001e20000100800 */
[----:B------:R-:W-:-:S03]  /*51900*/  F2FP.F16.F32.PACK_AB R0, R0, R60 ;  /* 0x0000003c0000723e */ /* 0x000fc600000000ff */
[----:B0-----:R-:W3:Y:S04]  /*51910*/  LDL.LU R33, [R1+0x24a0] ;  /* 0x0024a00001217983 */ /* 0x001ee80000300800 */
[----:B------:R-:W4:Y:S04]  /*51920*/  LDL.LU R32, [R1+0x249c] ;  /* 0x00249c0001207983 */ /* 0x000f280000300800 */
[----:B------:R0:W-:Y:S01]  /*51930*/  STL [R1+0x2a4], R29 ;  /* 0x0002a41d01007387 */ /* 0x0001e20000100800 */
[----:B------:R-:W-:-:S03]  /*51940*/  F2FP.F16.F32.PACK_AB R3, R13, R19 ;  /* 0x000000130d03723e */ /* 0x000fc600000000ff */
[----:B0-----:R-:W3:Y:S04]  /*51950*/  LDL.LU R29, [R1+0x2498] ;  /* 0x00249800011d7983 */ /* 0x001ee80000300800 */
[----:B------:R-:W3:Y:S04]  /*51960*/  LDL.LU R28, [R1+0x2494] ;  /* 0x00249400011c7983 */ /* 0x000ee80000300800 */
[----:B------:R0:W-:Y:S04]  /*51970*/  STL [R1+0x2a0], R25 ;  /* 0x0002a01901007387 */ /* 0x0001e80000100800 */
[----:B0-----:R-:W3:Y:S04]  /*51980*/  LDL.LU R25, [R1+0x2490] ;  /* 0x0024900001197983 */ /* 0x001ee80000300800 */
[----:B------:R-:W3:Y:S04]  /*51990*/  LDL.LU R24, [R1+0x248c] ;  /* 0x00248c0001187983 */ /* 0x000ee80000300800 */
[----:B------:R-:W-:Y:S04]  /*519a0*/  STL [R1+0x25c], R61 ;  /* 0x00025c3d01007387 */ /* 0x000fe80000100800 */
[----:B------:R-:W-:Y:S04]  /*519b0*/  STL [R1+0x258], R20 ;  /* 0x0002581401007387 */ /* 0x000fe80000100800 */
[----:B------:R0:W-:Y:S04]  /*519c0*/  STL [R1+0x254], R2 ;  /* 0x0002540201007387 */ /* 0x0001e80000100800 */
[----:B------:R1:W-:Y:S01]  /*519d0*/  STL [R1+0x250], R0 ;  /* 0x0002500001007387 */ /* 0x0003e20000100800 */
[----:B0-----:R-:W-:-:S03]  /*519e0*/  F2FP.F16.F32.PACK_AB R2, R14, R18 ;  /* 0x000000120e02723e */ /* 0x001fc600000000ff */
[----:B------:R0:W-:Y:S01]  /*519f0*/  STL [R1+0x24c], R3 ;  /* 0x00024c0301007387 */ /* 0x0001e20000100800 */
[----:B-1----:R-:W-:-:S03]  /*51a00*/  F2FP.F16.F32.PACK_AB R0, R15, R17 ;  /* 0x000000110f00723e */ /* 0x002fc600000000ff */
        /* <DEDUP_REMOVED lines=34> */
[----:B------:R-:W-:Y:S01]  /*51c30*/  STL [R1+0x1f4], R3 ;  /* 0x0001f40301007387 */ /* 0x000fe20000100800 */
[----:B-1----:R-:W-:-:S03]  /*51c40*/  F2FP.F16.F32.PACK_AB R0, R45, R46 ;  /* 0x0000002e2d00723e */ /* 0x002fc600000000ff */
[----:B------:R0:W-:Y:S04]  /*51c50*/  STL [R1+0x1f0], R2 ;  /* 0x0001f00201007387 */ /* 0x0001e80000100800 */
[----:B------:R1:W-:Y:S01]  /*51c60*/  STL [R1+0x20c], R0 ;  /* 0x00020c0001007387 */ /* 0x0003e20000100800 */
[----:B0-----:R-:W-:Y:S02]  /*51c70*/  F2FP.F16.F32.PACK_AB R2, R48, R49 ;  /* 0x000000313002723e */ /* 0x001fe400000000ff */
[----:B-1----:R-:W-:Y:S02]  /*51c80*/  F2FP.F16.F32.PACK_AB R0, R50, R51 ;  /* 0x000000333200723e */ /* 0x002fe400000000ff */
[----:B--2---:R-:W-:-:S05]  /*51c90*/  F2FP.F16.F32.PACK_AB R3, R44, R47 ;  /* 0x0000002f2c03723e */ /* 0x004fca00000000ff */
[----:B------:R-:W-:Y:S04]  /*51ca0*/  STL [R1+0x208], R3 ;  /* 0x0002080301007387 */ /* 0x000fe80000100800 */
[----:B------:R-:W2:Y:S04]  /*51cb0*/  LDL.LU R8, [R1+0x6cc] ;  /* 0x0006cc0001087983 */ /* 0x000ea80000300800 */
[----:B------:R2:W-:Y:S04]  /*51cc0*/  STL [R1+0x204], R2 ;  /* 0x0002040201007387 */ /* 0x0005e80000100800 */
[----:B------:R-:W2:Y:S04]  /*51cd0*/  LDL.LU R12, [R1+0x37c] ;  /* 0x00037c00010c7983 */ /* 0x000ea80000300800 */
[----:B------:R0:W-:Y:S04]  /*51ce0*/  STL [R1+0x200], R0 ;  /* 0x0002000001007387 */ /* 0x0001e80000100800 */
[----:B------:R-:W0:Y:S04]  /*51cf0*/  LDL.LU R6, [R1+0x6c4] ;  /* 0x0006c40001067983 */ /* 0x000e280000300800 */
[----:B------:R-:W0:Y:S04]  /*51d00*/  LDL.LU R10, [R1+0x374] ;  /* 0x00037400010a7983 */ /* 0x000e280000300800 */
        /* <DEDUP_REMOVED lines=36> */
[----:B--2---:R-:W-:-:S05]  /*51f50*/  F2FP.F16.F32.PACK_AB R2, R8, R12 ;  /* 0x0000000c0802723e */ /* 0x004fca00000000ff */
[----:B------:R4:W-:Y:S01]  /*51f60*/  STL [R1+0x21c], R2 ;  /* 0x00021c0201007387 */ /* 0x0009e20000100800 */
[----:B0-----:R-:W-:-:S05]  /*51f70*/  F2FP.F16.F32.PACK_AB R0, R6, R10 ;  /* 0x0000000a0600723e */ /* 0x001fca00000000ff */
[----:B------:R0:W-:Y:S01]  /*51f80*/  STL [R1+0x218], R0 ;  /* 0x0002180001007387 */ /* 0x0001e20000100800 */
[----:B---3--:R-:W-:Y:S02]  /*51f90*/  F2FP.F16.F32.PACK_AB R3, R5, R9 ;  /* 0x000000090503723e */ /* 0x008fe400000000ff */
[----:B----4-:R-:W-:-:S03]  /*51fa0*/  F2FP.F16.F32.PACK_AB R2, R4, R7 ;  /* 0x000000070402723e */ /* 0x010fc600000000ff */
[----:B------:R1:W-:Y:S04]  /*51fb0*/  STL [R1+0x214], R3 ;  /* 0x0002140301007387 */ /* 0x0003e80000100800 */
[----:B------:R2:W-:Y:S01]  /*51fc0*/  STL [R1+0x210], R2 ;  /* 0x0002100201007387 */ /* 0x0005e20000100800 */
[----:B0-----:R-:W-:-:S05]  /*51fd0*/  F2FP.F16.F32.PACK_AB R0, R52, R53 ;  /* 0x000000353400723e */ /* 0x001fca00000000ff */
[----:B------:R0:W-:Y:S01]  /*51fe0*/  STL [R1+0x1dc], R0 ;  /* 0x0001dc0001007387 */ /* 0x0001e20000100800 */
[----:B-1----:R-:W-:Y:S02]  /*51ff0*/  F2FP.F16.F32.PACK_AB R3, R54, R55 ;  /* 0x000000373603723e */ /* 0x002fe400000000ff */
[----:B--2---:R-:W-:-:S03]  /*52000*/  F2FP.F16.F32.PACK_AB R2, R34, R35 ;  /* 0x000000232202723e */ /* 0x004fc600000000ff */
[----:B------:R-:W-:Y:S04]  /*52010*/  STL [R1+0x1d8], R3 ;  /* 0x0001d80301007387 */ /* 0x000fe80000100800 */
[----:B------:R-:W-:Y:S01]  /*52020*/  STL [R1+0x1d4], R2 ;  /* 0x0001d40201007387 */ /* 0x000fe20000100800 */
[----:B0-----:R-:W-:Y:S02]  /*52030*/  F2FP.F16.F32.PACK_AB R0, R56, R57 ;  /* 0x000000393800723e */ /* 0x001fe400000000ff */
[----:B------:R-:W-:-:S05]  /*52040*/  F2FP.F16.F32.PACK_AB R59, R58, R59 ;  /* 0x0000003b3a3b723e */ /* 0x000fca00000000ff */
[----:B------:R-:W-:Y:S01]  /*52050*/  STL [R1+0x237c], R59 ;  /* 0x00237c3b01007387 */ /* 0x000fe20000100800 */
[----:B------:R-:W-:-:S03]  /*52060*/  F2FP.F16.F32.PACK_AB R58, R30, R31 ;  /* 0x0000001f1e3a723e */ /* 0x000fc600000000ff */
        /* <DEDUP_REMOVED lines=18> */
[----:B------:R-:W-:Y:S04]  /*52190*/  STL [R1+0x23a0], R50 ;  /* 0x0023a03201007387 */ /* 0x000fe80000100800 */
[----:B------:R0:W-:Y:S01]  /*521a0*/  STL [R1+0x23a4], R49 ;  /* 0x0023a43101007387 */ /* 0x0001e20000100800 */
[----:B------:R-:W-:-:S03]  /*521b0*/  F2FP.F16.F32.PACK_AB R48, R47, R48 ;  /* 0x000000302f30723e */ /* 0x000fc600000000ff */
[----:B------:R-:W2:Y:S04]  /*521c0*/  LDL.LU R21, [R1+0x80c] ;  /* 0x00080c0001157983 */ /* 0x000ea80000300800 */
[----:B------:R-:W2:Y:S04]  /*521d0*/  LDL.LU R47, [R1+0x51c] ;  /* 0x00051c00012f7983 */ /* 0x000ea80000300800 */
[----:B------:R-:W3:Y:S04]  /*521e0*/  LDL.LU R20, [R1+0x804] ;  /* 0x0008040001147983 */ /* 0x000ee80000300800 */
[----:B------:R-:W3:Y:S04]  /*521f0*/  LDL.LU R46, [R1+0x514] ;  /* 0x00051400012e7983 */ /* 0x000ee80000300800 */
[----:B------:R-:W4:Y:S04]  /*52200*/  LDL.LU R45, [R1+0x38c] ;  /* 0x00038c00012d7983 */ /* 0x000f280000300800 */
        /* <DEDUP_REMOVED lines=49> */
[----:B------:R0:W-:Y:S04]  /*52520*/  STL [R1+0x23a8], R48 ;  /* 0x0023a83001007387 */ /* 0x0001e80000100800 */
[----:B0-----:R-:W4:Y:S01]  /*52530*/  LDL.LU R48, [R1+0x6e4] ;  /* 0x0006e40001307983 */ /* 0x001f220000300800 */
[----:B--2---:R-:W-:-:S03]  /*52540*/  F2FP.F16.F32.PACK_AB R47, R21, R47 ;  /* 0x0000002f152f723e */ /* 0x004fc600000000ff */
[----:B------:R-:W2:Y:S04]  /*52550*/  LDL.LU R21, [R1+0x2488] ;  /* 0x0024880001157983 */ /* 0x000ea80000300800 */
[----:B------:R0:W-:Y:S04]  /*52560*/  STL [R1+0x23ac], R47 ;  /* 0x0023ac2f01007387 */ /* 0x0001e80000100800 */
[----:B0-----:R-:W2:Y:S01]  /*52570*/  LDL.LU R47, [R1+0x6ec] ;  /* 0x0006ec00012f7983 */ /* 0x001ea20000300800 */
[----:B---3--:R-:W-:-:S03]  /*52580*/  F2FP.F16.F32.PACK_AB R46, R20, R46 ;  /* 0x0000002e142e723e */ /* 0x008fc600000000ff */
[----:B------:R-:W3:Y:S01]  /*52590*/  LDL.LU R20, [R1+0x2484] ;  /* 0x0024840001147983 */ /* 0x000ee20000300800 */
[----:B----4-:R-:W-:-:S03]  /*525a0*/  F2FP.F16.F32.PACK_AB R43, R49, R43 ;  /* 0x0000002b312b723e */ /* 0x010fc600000000ff */
[----:B------:R-:W-:Y:S01]  /*525b0*/  STL [R1+0x23b0], R46 ;  /* 0x0023b02e01007387 */ /* 0x000fe20000100800 */
[----:B------:R-:W-:Y:S02]  /*525c0*/  F2FP.F16.F32.PACK_AB R42, R50, R42 ;  /* 0x0000002a322a723e */ /* 0x000fe400000000ff */
[----:B------:R-:W-:Y:S02]  /*525d0*/  F2FP.F16.F32.PACK_AB R41, R51, R41 ;  /* 0x000000293329723e */ /* 0x000fe400000000ff */
[----:B------:R-:W-:Y:S02]  /*525e0*/  F2FP.F16.F32.PACK_AB R40, R52, R40 ;  /* 0x000000283428723e */ /* 0x000fe400000000ff */
[----:B------:R-:W-:Y:S02]  /*525f0*/  F2FP.F16.F32.PACK_AB R39, R53, R39 ;  /* 0x000000273527723e */ /* 0x000fe400000000ff */
[----:B------:R-:W-:Y:S02]  /*52600*/  F2FP.F16.F32.PACK_AB R38, R54, R38 ;  /* 0x000000263626723e */ /* 0x000fe400000000ff */
[----:B------:R-:W-:-:S02]  /*52610*/  F2FP.F16.F32.PACK_AB R37, R55, R37 ;  /* 0x000000253725723e */ /* 0x000fc400000000ff */
        /* <DEDUP_REMOVED lines=19> */
[----:B--2---:R-:W-:-:S05]  /*52750*/  F2FP.F16.F32.PACK_AB R45, R47, R45 ;  /* 0x0000002d2f2d723e */ /* 0x004fca00000000ff */
        /* <DEDUP_REMOVED lines=16> */
[----:B------:R-:W-:-:S03]  /*52860*/  F2FP.F16.F32.PACK_AB R21, R11, R21 ;  /* 0x000000150b15723e */ /* 0x000fc600000000ff */
[----:B------:R-:W-:Y:S01]  /*52870*/  STL [R1+0x23f4], R29 ;  /* 0x0023f41d01007387 */ /* 0x000fe20000100800 */
[----:B---3--:R-:W-:-:S03]  /*52880*/  F2FP.F16.F32.PACK_AB R20, R16, R20 ;  /* 0x000000141014723e */ /* 0x008fc600000000ff */
        /* <DEDUP_REMOVED lines=12> */
[----:B------:R-:W2:Y:S04]  /*52950*/  LDL.LU R15, [R1+0x61c] ;  /* 0x00061c00010f7983 */ /* 0x000ea80000300800 */
[----:B------:R-:W3:Y:S04]  /*52960*/  LDL.LU R14, [R1+0x614] ;  /* 0x00061400010e7983 */ /* 0x000ee80000300800 */
[----:B---3--:R0:W-:Y:S04]  /*52970*/  STL [R1+0x2480], R14 ;  /* 0x0024800e01007387 */ /* 0x0081e80000100800 */
[----:B0-----:R-:W2:Y:S04]  /*52980*/  LDL.LU R14, [R1+0x85c] ;  /* 0x00085c00010e7983 */ /* 0x001ea80000300800 */
[----:B------:R-:W3:Y:S01]  /*52990*/  LDL.LU R13, [R1+0x3ac] ;  /* 0x0003ac00010d7983 */ /* 0x000ee20000300800 */
[----:B------:R-:W-:-:S03]  /*529a0*/  F2FP.F16.F32.PACK_AB R16, R4, R7 ;  /* 0x000000070410723e */ /* 0x000fc600000000ff */
[----:B---3--:R0:W-:Y:S04]  /*529b0*/  STL [R1+0x247c], R13 ;  /* 0x00247c0d01007387 */ /* 0x0081e80000100800 */
[----:B0-----:R-:W3:Y:S04]  /*529c0*/  LDL.LU R13, [R1+0x854] ;  /* 0x00085400010d7983 */ /* 0x001ee80000300800 */
        /* <DEDUP_REMOVED lines=57> */
[----:B------:R-:W2:Y:S04]  /*52d60*/  LDL.LU R60, [R1+0x8a0] ;  /* 0x0008a000013c7983 */ /* 0x000ea80000300800 */
[----:B------:R0:W-:Y:S04]  /*52d70*/  STL [R1+0x2428], R16 ;  /* 0x0024281001007387 */ /* 0x0001e80000100800 */
[----:B0-----:R-:W4:Y:S04]  /*52d80*/  LDL.LU R16, [R1+0x714] ;  /* 0x0007140001107983 */ /* 0x001f280000300800 */
[----:B------:R-:W3:Y:S04]  /*52d90*/  LDL.LU R14, [R1+0x2480] ;  /* 0x00248000010e7983 */ /* 0x000ee80000300800 */
[----:B------:R0:W-:Y:S04]  /*52da0*/  STL [R1+0x242c], R15 ;  /* 0x00242c0f01007387 */ /* 0x0001e80000100800 */
[----:B0-----:R-:W2:Y:S01]  /*52db0*/  LDL.LU R15, [R1+0x71c] ;  /* 0x00071c00010f7983 */ /* 0x001ea20000300800 */
[----:B---3--:R-:W-:-:S03]  /*52dc0*/  F2FP.F16.F32.PACK_AB R14, R13, R14 ;  /* 0x0000000e0d0e723e */ /* 0x008fc600000000ff */
[----:B------:R-:W2:Y:S01]  /*52dd0*/  LDL.LU R13, [R1+0x247c] ;  /* 0x00247c00010d7983 */ /* 0x000ea20000300800 */
[----:B----4-:R-:W-:Y:S02]  /*52de0*/  F2FP.F16.F32.PACK_AB R12, R16, R12 ;  /* 0x0000000c100c723e */ /* 0x010fe400000000ff */
[----:B------:R-:W-:Y:S01]  /*52df0*/  F2FP.F16.F32.PACK_AB R11, R17, R11 ;  /* 0x0000000b110b723e */ /* 0x000fe200000000ff */
[----:B------:R-:W-:Y:S01]  /*52e00*/  STL [R1+0x2430], R14 ;  /* 0x0024300e01007387 */ /* 0x000fe20000100800 */
[----:B------:R-:W-:Y:S02]  /*52e10*/  F2FP.F16.F32.PACK_AB R10, R18, R10 ;  /* 0x0000000a120a723e */ /* 0x000fe400000000ff */
[----:B------:R-:W-:Y:S02]  /*52e20*/  F2FP.F16.F32.PACK_AB R9, R19, R9 ;  /* 0x000000091309723e */ /* 0x000fe400000000ff */
[----:B------:R-:W-:Y:S02]  /*52e30*/  F2FP.F16.F32.PACK_AB R8, R20, R8 ;  /* 0x000000081408723e */ /* 0x000fe400000000ff */
[----:B------:R-:W-:-:S02]  /*52e40*/  F2FP.F16.F32.PACK_AB R7, R21, R7 ;  /* 0x000000071507723e */ /* 0x000fc400000000ff */
[----:B------:R-:W-:Y:S02]  /*52e50*/  F2FP.F16.F32.PACK_AB R6, R22, R6 ;  /* 0x000000061606723e */ /* 0x000fe400000000ff */
[----:B------:R-:W-:Y:S02]  /*52e60*/  F2FP.F16.F32.PACK_AB R5, R23, R5 ;  /* 0x000000051705723e */ /* 0x000fe400000000ff */
        /* <DEDUP_REMOVED lines=10> */
[----:B------:R1:W-:Y:S04]  /*52f10*/  STL [R1+0x2454], R5 ;  /* 0x0024540501007387 */ /* 0x0003e80000100800 */
[----:B------:R2:W-:Y:S01]  /*52f20*/  STL [R1+0x2458], R4 ;  /* 0x0024580401007387 */ /* 0x0005e20000100800 */
[----:B0-----:R-:W-:-:S02]  /*52f30*/  F2FP.F16.F32.PACK_AB R6, R25, R26 ;  /* 0x0000001a1906723e */ /* 0x001fc400000000ff */
[----:B-1----:R-:W-:-:S03]  /*52f40*/  F2FP.F16.F32.PACK_AB R5, R27, R28 ;  /* 0x0000001c1b05723e */ /* 0x002fc600000000ff */
[----:B------:R0:W-:Y:S01]  /*52f50*/  STL [R1+0xc], R6 ;  /* 0x00000c0601007387 */ /* 0x0001e20000100800 */
[----:B--2---:R-:W-:-:S03]  /*52f60*/  F2FP.F16.F32.PACK_AB R4, R29, R30 ;  /* 0x0000001e1d04723e */ /* 0x004fc600000000ff */
[----:B------:R1:W-:Y:S04]  /*52f70*/  STL [R1+0x8], R5 ;  /* 0x0000080501007387 */ /* 0x0003e80000100800 */
[----:B------:R2:W-:Y:S01]  /*52f80*/  STL [R1+0x4], R4 ;  /* 0x0000040401007387 */ /* 0x0005e20000100800 */
[----:B0-----:R-:W-:Y:S02]  /*52f90*/  F2FP.F16.F32.PACK_AB R6, R31, R32 ;  /* 0x000000201f06723e */ /* 0x001fe400000000ff */
[----:B-1----:R-:W-:-:S03]  /*52fa0*/  F2FP.F16.F32.PACK_AB R5, R33, R34 ;  /* 0x000000222105723e */ /* 0x002fc600000000ff */
[----:B------:R0:W-:Y:S01]  /*52fb0*/  STL [R1], R6 ;  /* 0x0000000601007387 */ /* 0x0001e20000100800 */
[----:B--2---:R-:W-:-:S03]  /*52fc0*/  F2FP.F16.F32.PACK_AB R4, R35, R36 ;  /* 0x000000242304723e */ /* 0x004fc600000000ff */
[----:B------:R1:W-:Y:S04]  /*52fd0*/  STL [R1+0x1c], R5 ;  /* 0x00001c0501007387 */ /* 0x0003e80000100800 */
[----:B------:R2:W-:Y:S01]  /*52fe0*/  STL [R1+0x18], R4 ;  /* 0x0000180401007387 */ /* 0x0005e20000100800 */
[----:B0-----:R-:W-:Y:S02]  /*52ff0*/  F2FP.F16.F32.PACK_AB R6, R37, R38 ;  /* 0x000000262506723e */ /* 0x001fe400000000ff */
[----:B-1----:R-:W-:-:S03]  /*53000*/  F2FP.F16.F32.PACK_AB R5, R39, R40 ;  /* 0x000000282705723e */ /* 0x002fc600000000ff */
[----:B------:R0:W-:Y:S01]  /*53010*/  STL [R1+0x14], R6 ;  /* 0x0000140601007387 */ /* 0x0001e20000100800 */
        /* <DEDUP_REMOVED lines=17> */
[----:B------:R-:W-:Y:S01]  /*53130*/  STL [R1+0x30], R6 ;  /* 0x0000300601007387 */ /* 0x000fe20000100800 */
[----:B--2---:R-:W-:-:S03]  /*53140*/  F2FP.F16.F32.PACK_AB R4, R59, R61 ;  /* 0x0000003d3b04723e */ /* 0x004fc600000000ff */
[----:B------:R-:W-:Y:S04]  /*53150*/  STL [R1+0x4c], R5 ;  /* 0x00004c0501007387 */ /* 0x000fe80000100800 */
[----:B------:R0:W-:Y:S04]  /*53160*/  STL [R1+0x48], R4 ;  /* 0x0000480401007387 */ /* 0x0001e80000100800 */
[----:B0-----:R-:W2:Y:S01]  /*53170*/  LDL.LU R4, [R1+0x794] ;  /* 0x0007940001047983 */ /* 0x001ea20000300800 */
[----:B------:R-:W-:Y:S02]  /*53180*/  F2FP.F16.F32.PACK_AB R2, R3, R2 ;  /* 0x000000020302723e */ /* 0x000fe400000000ff */
[----:B------:R-:W-:-:S03]  /*53190*/  F2FP.F16.F32.PACK_AB R0, R0, R60 ;  /* 0x0000003c0000723e */ /* 0x000fc600000000ff */
[----:B------:R-:W-:Y:S04]  /*531a0*/  STL [R1+0x44], R2 ;  /* 0x0000440201007387 */ /* 0x000fe80000100800 */
[----:B--2---:R0:W-:Y:S04]  /*531b0*/  STL [R1+0x2474], R4 ;  /* 0x0024740401007387 */ /* 0x0041e80000100800 */
[----:B------:R-:W-:Y:S04]  /*531c0*/  STL [R1+0x40], R0 ;  /* 0x0000400001007387 */ /* 0x000fe80000100800 */
[----:B0-----:R-:W2:Y:S04]  /*531d0*/  LDL.LU R4, [R1+0x79c] ;  /* 0x00079c0001047983 */ /* 0x001ea80000300800 */
[----:B------:R-:W3:Y:S04]  /*531e0*/  LDL.LU R5, [R1+0x8dc] ;  /* 0x0008dc0001057983 */ /* 0x000ee80000300800 */
[----:B---3--:R0:W-:Y:S04]  /*531f0*/  STL [R1+0x2470], R5 ;  /* 0x0024700501007387 */ /* 0x0081e80000100800 */
[----:B0-----:R-:W3:Y:S04]  /*53200*/  LDL.LU R5, [R1+0x8b4] ;  /* 0x0008b40001057983 */ /* 0x001ee80000300800 */
        /* <DEDUP_REMOVED lines=66> */
[----:B------:R-:W3:Y:S04]  /*53630*/  LDL.LU R5, [R1+0x2470] ;  /* 0x0024700001057983 */ /* 0x000ee80000300800 */
[----:B------:R3:W-:Y:S02]  /*53640*/  STL [R1+0x58], R4 ;  /* 0x0000580401007387 */ /* 0x0007e40000100800 */
[----:B---3--:R-:W-:Y:S02]  /*53650*/  F2FP.F16.F32.PACK_AB R4, R5, R6 ;  /* 0x000000060504723e */ /* 0x008fe400000000ff */
[----:B----4-:R-:W-:Y:S02]  /*53660*/  F2FP.F16.F32.PACK_AB R6, R7, R8 ;  /* 0x000000080706723e */ /* 0x010fe400000000ff */
[----:B------:R-:W-:Y:S01]  /*53670*/  F2FP.F16.F32.PACK_AB R5, R9, R10 ;  /* 0x0000000a0905723e */ /* 0x000fe200000000ff */
        /* <DEDUP_REMOVED lines=256> */
[----:B--2---:R-:W-:-:S03]  /*54680*/  F2FP.F16.F32.PACK_AB R4, R5, R4 ;  /* 0x000000040504723e */ /* 0x004fc600000000ff */
[----:B------:R-:W2:Y:S04]  /*54690*/  LDL.LU R5, [R1+0x2460] ;  /* 0x0024600001057983 */ /* 0x000ea80000300800 */
[----:B------:R0:W-:Y:S04]  /*546a0*/  STL [R1+0x15c], R4 ;  /* 0x00015c0401007387 */ /* 0x0001e80000100800 */
[----:B0-----:R-:W2:Y:S01]  /*546b0*/  LDL.LU R4, [R1+0x245c] ;  /* 0x00245c0001047983 */ /* 0x001ea20000300800 */
[----:B---3--:R-:W-:Y:S02]  /*546c0*/  F2FP.F16.F32.PACK_AB R7, R6, R7 ;  /* 0x000000070607723e */ /* 0x008fe400000000ff */
[----:B----4-:R-:W-:-:S02]  /*546d0*/  F2FP.F16.F32.PACK_AB R9, R8, R9 ;  /* 0x000000090809723e */ /* 0x010fc400000000ff */
        /* <DEDUP_REMOVED lines=26> */
[----:B--2---:R-:W-:Y:S02]  /*54880*/  F2FP.F16.F32.PACK_AB R5, R4, R5 ;  /* 0x000000050405723e */ /* 0x004fe400000000ff */
[----:B------:R1:W5:Y:S04]  /*54890*/  LDL.LU R4, [R1+0x2458] ;  /* 0x0024580001047983 */ /* 0x0003680000300800 */
[----:B------:R0:W-:Y:S04]  /*548a0*/  STL [R1+0x158], R5 ;  /* 0x0001580501007387 */ /* 0x0001e80000100800 */
[----:B0-----:R1:W5:Y:S04]  /*548b0*/  LDL.LU R5, [R1+0x2454] ;  /* 0x0024540001057983 */ /* 0x0013680000300800 */
        /* <DEDUP_REMOVED lines=81> */
[----:B------:R-:W2:Y:S01]  /*54dd0*/  LDL.LU R61, [R1+0x2378] ;  /* 0x00237800013d7983 */ /* 0x000ea20000300800 */
[----:B------:R-:W-:-:S03]  /*54de0*/  F2FP.F16.F32.PACK_AB R2, R2, R0 ;  /* 0x000000000202723e */ /* 0x000fc600000000ff */
[----:B------:R1:W-:Y:S01]  /*54df0*/  STL [R1+0x1c8], R3 ;  /* 0x0001c80301007387 */ /* 0x0003e20000100800 */
[----:B--2---:R-:W-:-:S05]  /*54e00*/  F2FP.F16.F32.PACK_AB R0, R60, R61 ;  /* 0x0000003d3c00723e */ /* 0x004fca00000000ff */
[----:B------:R1:W-:Y:S04]  /*54e10*/  STL [R1+0x1c0], R0 ;  /* 0x0001c00001007387 */ /* 0x0003e80000100800 */
[----:B------:R1:W-:Y:S02]  /*54e20*/  STL [R1+0x1c4], R2 ;  /* 0x0001c40201007387 */ /* 0x0003e40000100800 */
.L_x_0:
[----:B-----5:R-:W-:Y:S01]  /*54e30*/  STL.64 [R1+0x2440], R26 ;  /* 0x0024401a01007387 */ /* 0x020fe20000100a00 */
[----:B-1----:R-:W1:Y:S01]  /*54e40*/  S2R R0, SR_TID.X ;  /* 0x0000000000007919 */ /* 0x002e620000002100 */
[----:B------:R-:W2:Y:S01]  /*54e50*/  S2UR UR5, SR_CgaCtaId ;  /* 0x00000000000579c3 */ /* 0x000ea20000008800 */
[----:B------:R-:W-:Y:S01]  /*54e60*/  UMOV UR4, 0x400 ;  /* 0x0000040000047882 */ /* 0x000fe20000000000 */
[----:B------:R-:W3:Y:S01]  /*54e70*/  LDCU.64 UR6, c[0x0][0x390] ;  /* 0x00007200ff0677ac */ /* 0x000ee20008000a00 */
[----:B------:R4:W-:Y:S01]  /*54e80*/  STL.64 [R1+0x2438], R24 ;  /* 0x0024381801007387 */ /* 0x0009e20000100a00 */
[----:B------:R-:W0:Y:S01]  /*54e90*/  LDCU.64 UR28, c[0x0][0x398] ;  /* 0x00007300ff1c77ac */ /* 0x000e220008000a00 */
[----:B------:R-:W0:Y:S01]  /*54ea0*/  LDCU UR24, c[0x0][0x3b8] ;  /* 0x00007700ff1877ac */ /* 0x000e220008000800 */
[----:B------:R-:W0:Y:S01]  /*54eb0*/  LDCU.64 UR10, c[0x0][0x398] ;  /* 0x00007300ff0a77ac */ /* 0x000e220008000a00 */
[----:B----4-:R-:W4:Y:S01]  /*54ec0*/  LDL.LU R24, [R1+0x180] ;  /* 0x0001800001187983 */ /* 0x010f220000300800 */
[----:B------:R-:W0:Y:S03]  /*54ed0*/  LDCU.64 UR30, c[0x0][0x398] ;  /* 0x00007300ff1e77ac */ /* 0x000e260008000a00 */
[----:B------:R-:W4:Y:S01]  /*54ee0*/  LDL.LU R25, [R1+0x184] ;  /* 0x0001840001197983 */ /* 0x000f220000300800 */
[----:B------:R-:W0:Y:S03]  /*54ef0*/  LDCU.64 UR22, c[0x0][0x398] ;  /* 0x00007300ff1677ac */ /* 0x000e260008000a00 */
[----:B------:R-:W4:Y:S01]  /*54f00*/  LDL.LU R26, [R1+0x188] ;  /* 0x00018800011a7983 */ /* 0x000f220000300800 */
[----:B------:R-:W0:Y:S03]  /*54f10*/  LDCU.64 UR20, c[0x0][0x398] ;  /* 0x00007300ff1477ac */ /* 0x000e260008000a00 */
[----:B------:R-:W4:Y:S01]  /*54f20*/  LDL.LU R27, [R1+0x18c] ;  /* 0x00018c00011b7983 */ /* 0x000f220000300800 */
[----:B------:R-:W0:Y:S03]  /*54f30*/  LDCU.64 UR18, c[0x0][0x398] ;  /* 0x00007300ff1277ac */ /* 0x000e260008000a00 */
[----:B------:R-:W-:Y:S01]  /*54f40*/  STL.64 [R1+0x2430], R30 ;  /* 0x0024301e01007387 */ /* 0x000fe20000100a00 */
[----:B------:R-:W0:Y:S03]  /*54f50*/  LDCU.64 UR26, c[0x0][0x398] ;  /* 0x00007300ff1a77ac */ /* 0x000e260008000a00 */
[----:B------:R1:W-:Y:S01]  /*54f60*/  STL.64 [R1+0x2428], R28 ;  /* 0x0024281c01007387 */ /* 0x0003e20000100a00 */
[----:B------:R-:W0:Y:S01]  /*54f70*/  LDCU.64 UR16, c[0x0][0x398] ;  /* 0x00007300ff1077ac */ /* 0x000e220008000a00 */
[----:B------:R-:W0:Y:S01]  /*54f80*/  LDCU.64 UR14, c[0x0][0x398] ;  /* 0x00007300ff0e77ac */ /* 0x000e220008000a00 */
[----:B------:R-:W0:Y:S01]  /*54f90*/  LDCU.64 UR12, c[0x0][0x398] ;  /* 0x00007300ff0c77ac */ /* 0x000e220008000a00 */
[----:B-1----:R-:W3:Y:S01]  /*54fa0*/  LDL.LU R28, [R1+0x190] ;  /* 0x00019000011c7983 */ /* 0x002ee20000300800 */
[----:B------:R-:W1:Y:S03]  /*54fb0*/  LDCU UR40, c[0x0][0x398] ;  /* 0x00007300ff2877ac */ /* 0x000e660008000800 */
[----:B------:R-:W3:Y:S01]  /*54fc0*/  LDL.LU R29, [R1+0x194] ;  /* 0x00019400011d7983 */ /* 0x000ee20000300800 */
[----:B------:R-:W0:Y:S03]  /*54fd0*/  LDCU UR75, c[0x0][0x39c] ;  /* 0x00007380ff4b77ac */ /* 0x000e260008000800 */
[----:B------:R-:W3:Y:S01]  /*54fe0*/  LDL.LU R30, [R1+0x198] ;  /* 0x00019800011e7983 */ /* 0x000ee20000300800 */
[----:B------:R-:W0:Y:S03]  /*54ff0*/  LDCU UR41, c[0x0][0x398] ;  /* 0x00007300ff2977ac */ /* 0x000e260008000800 */
[----:B------:R-:W3:Y:S01]  /*55000*/  LDL.LU R31, [R1+0x19c] ;  /* 0x00019c00011f7983 */ /* 0x000ee20000300800 */
[----:B------:R-:W0:Y:S03]  /*55010*/  LDCU UR73, c[0x0][0x398] ;  /* 0x00007300ff4977ac */ /* 0x000e260008000800 */
[----:B------:R-:W-:Y:S01]  /*55020*/  STL.64 [R1+0x2420], R34 ;  /* 0x0024202201007387 */ /* 0x000fe20000100a00 */
[----:B------:R-:W0:Y:S03]  /*55030*/  LDCU UR50, c[0x0][0x398] ;  /* 0x00007300ff3277ac */ /* 0x000e260008000800 */
[----:B------:R1:W-:Y:S01]  /*55040*/  STL.64 [R1+0x2418], R32 ;  /* 0x0024182001007387 */ /* 0x0003e20000100a00 */
[----:B------:R-:W0:Y:S01]  /*55050*/  LDCU UR70, c[0x0][0x398] ;  /* 0x00007300ff4677ac */ /* 0x000e220008000800 */
[----:B------:R-:W0:Y:S01]  /*55060*/  LDCU UR72, c[0x0][0x398] ;  /* 0x00007300ff4877ac */ /* 0x000e220008000800 */
[----:B------:R-:W0:Y:S01]  /*55070*/  LDCU UR71, c[0x0][0x39c] ;  /* 0x00007380ff4777ac */ /* 0x000e220008000800 */
        /* <DEDUP_REMOVED lines=35> */
[----:B------:R-:W-:Y:S01]  /*552b0*/  LOP3.LUT R0, R0, 0x1f, RZ, 0xc0, !PT ;  /* 0x0000001f00007812 */ /* 0x000fe200078ec0ff */
[----:B--2---:R-:W-:-:S02]  /*552c0*/  ULEA UR4, UR5, UR4, 0x18 ;  /* 0x0000000405047291 */ /* 0x004fc4000f8ec0ff */
[----:B------:R-:W-:Y:S01]  /*552d0*/  STL.64 [R1+0x23f0], R46 ;  /* 0x0023f02e01007387 */ /* 0x000fe20000100a00 */
[----:B------:R-:W2:Y:S03]  /*552e0*/  LDCU UR59, c[0x0][0x398] ;  /* 0x00007300ff3b77ac */ /* 0x000ea60008000800 */
[----:B------:R-:W-:Y:S01]  /*552f0*/  STL.64 [R1+0x23e8], R44 ;  /* 0x0023e82c01007387 */ /* 0x000fe20000100a00 */
[----:B------:R-:W-:Y:S01]  /*55300*/  LEA R0, R0, UR4, 0x4 ;  /* 0x0000000400007c11 */ /* 0x000fe2000f8e20ff */
[----:B------:R-:W0:Y:S01]  /*55310*/  LDCU UR61, c[0x0][0x39c] ;  /* 0x00007380ff3d77ac */ /* 0x000e220008000800 */
[----:B------:R-:W-:Y:S06]  /*55320*/  BAR.SYNC.DEFER_BLOCKING 0x0 ;  /* 0x0000000000007b1d */ /* 0x000fec0000010000 */
[----:B------:R-:W0:Y:S01]  /*55330*/  LDCU.64 UR4, c[0x0][0x398] ;  /* 0x00007300ff0477ac */ /* 0x000e220008000a00 */
[----:B------:R-:W-:Y:S01]  /*55340*/  STL.64 [R1+0x23e0], R50 ;  /* 0x0023e03201007387 */ /* 0x000fe20000100a00 */
[----:B------:R-:W0:Y:S03]  /*55350*/  LDCU UR39, c[0x0][0x398] ;  /* 0x00007300ff2777ac */ /* 0x000e260008000800 */
        /* <DEDUP_REMOVED lines=9> */
[----:B------:R-:W0:Y:S01]  /*553f0*/  LDCU UR32, c[0x0][0x39c] ;  /* 0x00007380ff2077ac */ /* 0x000e220008000800 */
        /* <DEDUP_REMOVED lines=12> */
[----:B---3--:R-:W-:Y:S01]  /*554c0*/  STSM.16.M88.4 [R0], R40 ;  /* 0x0000002800007844 */ /* 0x008fe20000000200 */
[----:B------:R-:W-:-:S03]  /*554d0*/  NOP ;  /* 0x0000000000007918 */ /* 0x000fc60000000000 */
[----:B------:R-:W3:Y:S01]  /*554e0*/  LDS.128 R40, [R0] ;  /* 0x0000000000287984 */ /* 0x000ee20000000c00 */
[----:B------:R-:W-:-:S03]  /*554f0*/  NOP ;  /* 0x0000000000007918 */ /* 0x000fc60000000000 */
[----:B------:R-:W-:Y:S01]  /*55500*/  STSM.16.M88.4 [R0], R36 ;  /* 0x0000002400007844 */ /* 0x000fe20000000200 */
[----:B------:R-:W-:-:S03]  /*55510*/  NOP ;  /* 0x0000000000007918 */ /* 0x000fc60000000000 */
[----:B------:R-:W0:Y:S01]  /*55520*/  LDS.128 R36, [R0] ;  /* 0x0000000000247984 */ /* 0x000e220000000c00 */
[----:B------:R-:W-:-:S03]  /*55530*/  NOP ;  /* 0x0000000000007918 */ /* 0x000fc60000000000 */
[----:B------:R-:W-:Y:S01]  /*55540*/  STSM.16.M88.4 [R0], R32 ;  /* 0x0000002000007844 */ /* 0x000fe20000000200 */
[----:B------:R-:W-:-:S03]  /*55550*/  NOP ;  /* 0x0000000000007918 */ /* 0x000fc60000000000 */
[----:B------:R-:W1:Y:S01]  /*55560*/  LDS.128 R32, [R0] ;  /* 0x0000000000207984 */ /* 0x000e620000000c00 */
[----:B------:R-:W-:-:S03]  /*55570*/  NOP ;  /* 0x0000000000007918 */ /* 0x000fc60000000000 */
[----:B------:R-:W-:Y:S01]  /*55580*/  STSM.16.M88.4 [R0], R28 ;  /* 0x0000001c00007844 */ /* 0x000fe20000000200 */
[----:B------:R-:W-:-:S03]  /*55590*/  NOP ;  /* 0x0000000000007918 */ /* 0x000fc60000000000 */
[----:B------:R-:W2:Y:S01]  /*555a0*/  LDS.128 R28, [R0] ;  /* 0x00000000001c7984 */ /* 0x000ea20000000c00 */
[----:B------:R-:W-:-:S03]  /*555b0*/  NOP ;  /* 0x0000000000007918 */ /* 0x000fc60000000000 */
[----:B---3--:R3:W-:Y:S04]  /*555c0*/  STL.64 [R1+0x1c0], R40 ;  /* 0x0001c02801007387 */ /* 0x0087e80000100a00 */
[----:B------:R1:W-:Y:S04]  /*555d0*/  STL.64 [R1+0x1c8], R42 ;  /* 0x0001c82a01007387 */ /* 0x0003e80000100a00 */
[----:B0-----:R0:W-:Y:S04]  /*555e0*/  STL.64 [R1+0x1b0], R36 ;  /* 0x0001b02401007387 */ /* 0x0011e80000100a00 */
[----:B------:R0:W-:Y:S04]  /*555f0*/  STL.64 [R1+0x1b8], R38 ;  /* 0x0001b82601007387 */ /* 0x0001e80000100a00 */
[----:B----4-:R-:W-:Y:S01]  /*55600*/  STSM.16.M88.4 [R0], R24 ;  /* 0x0000001800007844 */ /* 0x010fe20000000200 */
[----:B------:R-:W-:-:S03]  /*55610*/  NOP ;  /* 0x0000000000007918 */ /* 0x000fc60000000000 */
[----:B-1----:R1:W-:Y:S04]  /*55620*/  STL.64 [R1+0x1a0], R32 ;  /* 0x0001a02001007387 */ /* 0x0023e80000100a00 */
[----:B------:R4:W-:Y:S04]  /*55630*/  STL.64 [R1+0x1a8], R34 ;  /* 0x0001a82201007387 */ /* 0x0009e80000100a00 */
[----:B------:R-:W0:Y:S04]  /*55640*/  LDS.128 R56, [R0] ;  /* 0x0000000000387984 */ /* 0x000e280000000c00 */
[----:B--2---:R2:W-:Y:S04]  /*55650*/  STL.64 [R1+0x190], R28 ;  /* 0x0001901c01007387 */ /* 0x0045e80000100a00 */
[----:B------:R0:W-:Y:S04]  /*55660*/  STL.64 [R1+0x198], R30 ;  /* 0x0001981e01007387 */ /* 0x0001e80000100a00 */
[----:B------:R-:W2:Y:S04]  /*55670*/  LDL.LU R52, [R1+0x170] ;  /* 0x0001700001347983 */ /* 0x000ea80000300800 */
[----:B------:R-:W2:Y:S04]  /*55680*/  LDL.LU R53, [R1+0x174] ;  /* 0x0001740001357983 */ /* 0x000ea80000300800 */
[----:B------:R-:W2:Y:S04]  /*55690*/  LDL.LU R54, [R1+0x178] ;  /* 0x0001780001367983 */ /* 0x000ea80000300800 */
[----:B------:R-:W2:Y:S01]  /*556a0*/  LDL.LU R55, [R1+0x17c] ;  /* 0x00017c0001377983 */ /* 0x000ea20000300800 */
[----:B------:R-:W-:-:S03]  /*556b0*/  NOP ;  /* 0x0000000000007918 */ /* 0x000fc60000000000 */
        /* <DEDUP_REMOVED lines=8> */
[----:B---3--:R-:W3:Y:S04]  /*55740*/  LDL.LU R40, [R1+0x140] ;  /* 0x0001400001287983 */ /* 0x008ee80000300800 */
        /* <DEDUP_REMOVED lines=8> */
[----:B------:R-:W3:Y:S04]  /*557d0*/  LDL.LU R33, [R1+0x124] ;  /* 0x0001240001217983 */ /* 0x000ee80000300800 */
[----:B----4-:R-:W4:Y:S04]  /*557e0*/  LDL.LU R34, [R1+0x128] ;  /* 0x0001280001227983 */ /* 0x010f280000300800 */
[----:B------:R-:W4:Y:S04]  /*557f0*/  LDL.LU R35, [R1+0x12c] ;  /* 0x00012c0001237983 */ /* 0x000f280000300800 */
[----:B--2---:R-:W2:Y:S04]  /*55800*/  LDL.LU R28, [R1+0x110] ;  /* 0x00011000011c7983 */ /* 0x004ea80000300800 */
        /* <DEDUP_REMOVED lines=8> */
[----:B------:R-:W-:Y:S04]  /*55890*/  STL.64 [R1+0x188], R58 ;  /* 0x0001883a01007387 */ /* 0x000fe80000100a00 */
        /* <DEDUP_REMOVED lines=10> */
[----:B------:R-:W1:Y:S01]  /*55940*/  LDS.128 R44, [R0] ;  /* 0x00000000002c7984 */ /* 0x000e620000000c00 */
[----:B------:R-:W-:-:S03]  /*55950*/  NOP ;  /* 0x0000000000007918 */ /* 0x000fc60000000000 */
[----:B0-----:R-:W-:Y:S04]  /*55960*/  STL.64 [R1+0x170], R52 ;  /* 0x0001703401007387 */ /* 0x001fe80000100a00 */
[----:B---3--:R-:W-:Y:S01]  /*55970*/  STSM.16.M88.4 [R0], R40 ;  /* 0x0000002800007844 */ /* 0x008fe20000000200 */
[----:B------:R-:W-:-:S03]  /*55980*/  NOP ;  /* 0x0000000000007918 */ /* 0x000fc60000000000 */
[----:B------:R-:W0:Y:S01]  /*55990*/  LDS.128 R40, [R0] ;  /* 0x0000000000287984 */ /* 0x000e220000000c00 */
[----:B------:R-:W-:-:S03]  /*559a0*/  NOP ;  /* 0x0000000000007918 */ /* 0x000fc60000000000 */
[----:B------:R-:W-:Y:S01]  /*559b0*/  STSM.16.M88.4 [R0], R36 ;  /* 0x0000002400007844 */ /* 0x000fe20000000200 */
[----:B------:R-:W-:-:S03]  /*559c0*/  NOP ;  /* 0x0000000000007918 */ /* 0x000fc60000000000 */
[----:B------:R-:W3:Y:S01]  /*559d0*/  LDS.128 R36, [R0] ;  /* 0x0000000000247984 */ /* 0x000ee20000000c00 */
[----:B------:R-:W-:-:S03]  /*559e0*/  NOP ;  /* 0x0000000000007918 */ /* 0x000fc60000000000 */
[----:B------:R-:W-:Y:S04]  /*559f0*/  STL.64 [R1+0x178], R54 ;  /* 0x0001783601007387 */ /* 0x000fe80000100a00 */
[----:B----4-:R-:W-:Y:S01]  /*55a00*/  STSM.16.M88.4 [R0], R32 ;  /* 0x0000002000007844 */ /* 0x010fe20000000200 */
[----:B------:R-:W-:-:S03]  /*55a10*/  NOP ;  /* 0x0000000000007918 */ /* 0x000fc60000000000 */
[----:B------:R-:W4:Y:S01]  /*55a20*/  LDS.128 R32, [R0] ;  /* 0x0000000000207984 */ /* 0x000f220000000c00 */
[----:B------:R-:W-:-:S03]  /*55a30*/  NOP ;  /* 0x0000000000007918 */ /* 0x000fc60000000000 */
[----:B--2---:R-:W-:Y:S01]  /*55a40*/  STSM.16.M88.4 [R0], R28 ;  /* 0x0000001c00007844 */ /* 0x004fe20000000200 */
[----:B------:R-:W-:-:S03]  /*55a50*/  NOP ;  /* 0x0000000000007918 */ /* 0x000fc60000000000 */
[----:B------:R-:W2:Y:S01]  /*55a60*/  LDS.128 R28, [R0] ;  /* 0x00000000001c7984 */ /* 0x000ea20000000c00 */
[----:B------:R-:W-:-:S03]  /*55a70*/  NOP ;  /* 0x0000000000007918 */ /* 0x000fc60000000000 */
[----:B-1----:R1:W-:Y:S04]  /*55a80*/  STL.64 [R1+0x160], R48 ;  /* 0x0001603001007387 */ /* 0x0023e80000100a00 */
[----:B------:R0:W-:Y:S04]  /*55a90*/  STL.64 [R1+0x168], R50 ;  /* 0x0001683201007387 */ /* 0x0001e80000100a00 */
[----:B------:R1:W-:Y:S04]  /*55aa0*/  STL.64 [R1+0x150], R44 ;  /* 0x0001502c01007387 */ /* 0x0003e80000100a00 */
[----:B------:R1:W-:Y:S04]  /*55ab0*/  STL.64 [R1+0x158], R46 ;  /* 0x0001582e01007387 */ /* 0x0003e80000100a00 */
[----:B0-----:R0:W-:Y:S04]  /*55ac0*/  STL.64 [R1+0x140], R40 ;  /* 0x0001402801007387 */ /* 0x0011e80000100a00 */
[----:B------:R0:W-:Y:S04]  /*55ad0*/  STL.64 [R1+0x148], R42 ;  /* 0x0001482a01007387 */ /* 0x0001e80000100a00 */
[----:B---3--:R3:W-:Y:S04]  /*55ae0*/  STL.64 [R1+0x130], R36 ;  /* 0x0001302401007387 */ /* 0x0087e80000100a00 */
[----:B------:R0:W-:Y:S04]  /*55af0*/  STL.64 [R1+0x138], R38 ;  /* 0x0001382601007387 */ /* 0x0001e80000100a00 */
[----:B----4-:R4:W-:Y:S04]  /*55b00*/  STL.64 [R1+0x120], R32 ;  /* 0x0001202001007387 */ /* 0x0109e80000100a00 */
[----:B------:R0:W-:Y:S04]  /*55b10*/  STL.64 [R1+0x128], R34 ;  /* 0x0001282201007387 */ /* 0x0001e80000100a00 */
[----:B--2---:R2:W-:Y:S04]  /*55b20*/  STL.64 [R1+0x110], R28 ;  /* 0x0001101c01007387 */ /* 0x0045e80000100a00 */
[----:B------:R0:W-:Y:S04]  /*55b30*/  STL.64 [R1+0x118], R30 ;  /* 0x0001181e01007387 */ /* 0x0001e80000100a00 */
[----:B------:R-:W2:Y:S04]  /*55b40*/  LDL.LU R52, [R1+0xf0] ;  /* 0x0000f00001347983 */ /* 0x000ea80000300800 */
[----:B------:R-:W2:Y:S04]  /*55b50*/  LDL.LU R53, [R1+0xf4] ;  /* 0x0000f40001357983 */ /* 0x000ea80000300800 */
[----:B------:R-:W2:Y:S04]  /*55b60*/  LDL.LU R54, [R1+0xf8] ;  /* 0x0000f80001367983 */ /* 0x000ea80000300800 */
[----:B------:R-:W2:Y:S04]  /*55b70*/  LDL.LU R55, [R1+0xfc] ;  /* 0x0000fc0001377983 */ /* 0x000ea80000300800 */
[----:B-1----:R-:W2:Y:S04]  /*55b80*/  LDL.LU R48, [R1+0xe0] ;  /* 0x0000e00001307983 */ /* 0x002ea80000300800 */
        /* <DEDUP_REMOVED lines=11> */
[----:B---3--:R-:W3:Y:S04]  /*55c40*/  LDL.LU R36, [R1+0xb0] ;  /* 0x0000b00001247983 */ /* 0x008ee80000300800 */
[----:B------:R-:W3:Y:S04]  /*55c50*/  LDL.LU R37, [R1+0xb4] ;  /* 0x0000b40001257983 */ /* 0x000ee80000300800 */
[----:B------:R-:W3:Y:S04]  /*55c60*/  LDL.LU R38, [R1+0xb8] ;  /* 0x0000b80001267983 */ /* 0x000ee80000300800 */
[----:B------:R-:W3:Y:S04]  /*55c70*/  LDL.LU R39, [R1+0xbc] ;  /* 0x0000bc0001277983 */ /* 0x000ee80000300800 */
[----:B----4-:R-:W4:Y:S04]  /*55c80*/  LDL.LU R32, [R1+0xa0] ;  /* 0x0000a00001207983 */ /* 0x010f280000300800 */
[----:B------:R-:W4:Y:S04]  /*55c90*/  LDL.LU R33, [R1+0xa4] ;  /* 0x0000a40001217983 */ /* 0x000f280000300800 */
[----:B------:R-:W4:Y:S04]  /*55ca0*/  LDL.LU R34, [R1+0xa8] ;  /* 0x0000a80001227983 */ /* 0x000f280000300800 */
[----:B------:R-:W4:Y:S04]  /*55cb0*/  LDL.LU R35, [R1+0xac] ;  /* 0x0000ac0001237983 */ /* 0x000f280000300800 */
[----:B--2---:R-:W2:Y:S04]  /*55cc0*/  LDL.LU R28, [R1+0x90] ;  /* 0x00009000011c7983 */ /* 0x004ea80000300800 */
[----:B------:R-:W2:Y:S04]  /*55cd0*/  LDL.LU R29, [R1+0x94] ;  /* 0x00009400011d7983 */ /* 0x000ea80000300800 */
[----:B------:R-:W2:Y:S04]  /*55ce0*/  LDL.LU R30, [R1+0x98] ;  /* 0x00009800011e7983 */ /* 0x000ea80000300800 */
[----:B------:R-:W2:Y:S04]  /*55cf0*/  LDL.LU R31, [R1+0x9c] ;  /* 0x00009c00011f7983 */ /* 0x000ea80000300800 */
[----:B------:R0:W-:Y:S01]  /*55d00*/  STSM.16.M88.4 [R0], R24 ;  /* 0x0000001800007844 */ /* 0x0001e20000000200 */
[----:B------:R-:W-:-:S03]  /*55d10*/  NOP ;  /* 0x0000000000007918 */ /* 0x000fc60000000000 */
[----:B------:R-:W1:Y:S01]  /*55d20*/  LDS.128 R56, [R0] ;  /* 0x0000000000387984 */ /* 0x000e620000000c00 */
[----:B------:R-:W-:-:S03]  /*55d30*/  NOP ;  /* 0x0000000000007918 */ /* 0x000fc60000000000 */
[----:B0-----:R-:W2:Y:S04]  /*55d40*/  LDL.LU R24, [R1+0x80] ;  /* 0x0000800001187983 */ /* 0x001ea80000300800 */
[----:B------:R-:W2:Y:S04]  /*55d50*/  LDL.LU R25, [R1+0x84] ;  /* 0x0000840001197983 */ /* 0x000ea80000300800 */
[----:B------:R-:W2:Y:S04]  /*55d60*/  LDL.LU R26, [R1+0x88] ;  /* 0x00008800011a7983 */ /* 0x000ea80000300800 */
[----:B------:R-:W2:Y:S04]  /*55d70*/  LDL.LU R27, [R1+0x8c] ;  /* 0x00008c00011b7983 */ /* 0x000ea80000300800 */
[----:B-1----:R-:W-:Y:S04]  /*55d80*/  STL.64 [R1+0x100], R56 ;  /* 0x0001003801007387 */ /* 0x002fe80000100a00 */
        /* <DEDUP_REMOVED lines=11> */
[----:B------:R-:W0:Y:S01]  /*55e40*/  LDS.128 R44, [R0] ;  /* 0x00000000002c7984 */ /* 0x000e220000000c00 */
[----:B------:R-:W-:-:S03]  /*55e50*/  NOP ;  /* 0x0000000000007918 */ /* 0x000fc60000000000 */
[----:B------:R-:W-:Y:S01]  /*55e60*/  STSM.16.M88.4 [R0], R40 ;  /* 0x0000002800007844 */ /* 0x000fe20000000200 */
[----:B------:R-:W-:-:S03]  /*55e70*/  NOP ;  /* 0x0000000000007918 */ /* 0x000fc60000000000 */
[----:B------:R-:W0:Y:S01]  /*55e80*/  LDS.128 R40, [R0] ;  /* 0x0000000000287984 */ /* 0x000e220000000c00 */
[----:B------:R-:W-:-:S03]  /*55e90*/  NOP ;  /* 0x0000000000007918 */ /* 0x000fc60000000000 */
[----:B---3--:R-:W-:Y:S01]  /*55ea0*/  STSM.16.M88.4 [R0], R36 ;  /* 0x0000002400007844 */ /* 0x008fe20000000200 */
[----:B------:R-:W-:-:S03]  /*55eb0*/  NOP ;  /* 0x0000000000007918 */ /* 0x000fc60000000000 */
[----:B------:R-:W3:Y:S01]  /*55ec0*/  LDS.128 R36, [R0] ;  /* 0x0000000000247984 */ /* 0x000ee20000000c00 */
[----:B------:R-:W-:-:S03]  /*55ed0*/  NOP ;  /* 0x0000000000007918 */ /* 0x000fc60000000000 */
        /* <DEDUP_REMOVED lines=8> */
[----:B0-----:R-:W-:Y:S04]  /*55f60*/  STL.64 [R1+0xf0], R52 ;  /* 0x0000f03401007387 */ /* 0x001fe80000100a00 */
[----:B------:R-:W-:Y:S04]  /*55f70*/  STL.64 [R1+0xf8], R54 ;  /* 0x0000f83601007387 */ /* 0x000fe80000100a00 */
[----:B-1----:R-:W-:Y:S04]  /*55f80*/  STL.64 [R1+0xe0], R48 ;  /* 0x0000e03001007387 */ /* 0x002fe80000100a00 */
[----:B------:R-:W-:Y:S04]  /*55f90*/  STL.64 [R1+0xe8], R50 ;  /* 0x0000e83201007387 */ /* 0x000fe80000100a00 */
[----:B------:R-:W-:Y:S04]  /*55fa0*/  STL.64 [R1+0xd0], R44 ;  /* 0x0000d02c01007387 */ /* 0x000fe80000100a00 */
[----:B------:R-:W-:Y:S04]  /*55fb0*/  STL.64 [R1+0xd8], R46 ;  /* 0x0000d82e01007387 */ /* 0x000fe80000100a00 */
[----:B------:R-:W-:Y:S04]  /*55fc0*/  STL.64 [R1+0xc0], R40 ;  /* 0x0000c02801007387 */ /* 0x000fe80000100a00 */
[----:B------:R-:W-:Y:S04]  /*55fd0*/  STL.64 [R1+0xc8], R42 ;  /* 0x0000c82a01007387 */ /* 0x000fe80000100a00 */
[----:B---3--:R-:W-:Y:S04]  /*55fe0*/  STL.64 [R1+0xb0], R36 ;  /* 0x0000b02401007387 */ /* 0x008fe80000100a00 */
[----:B------:R-:W-:Y:S04]  /*55ff0*/  STL.64 [R1+0xb8], R38 ;  /* 0x0000b82601007387 */ /* 0x000fe80000100a00 */
[----:B----4-:R-:W-:Y:S04]  /*56000*/  STL.64 [R1+0xa0], R32 ;  /* 0x0000a02001007387 */ /* 0x010fe80000100a00 */
[----:B------:R-:W-:Y:S04]  /*56010*/  STL.64 [R1+0xa8], R34 ;  /* 0x0000a82201007387 */ /* 0x000fe80000100a00 */
[----:B--2---:R0:W-:Y:S04]  /*56020*/  STL.64 [R1+0x90], R28 ;  /* 0x0000901c01007387 */ /* 0x0041e80000100a00 */
[----:B------:R1:W-:Y:S04]  /*56030*/  STL.64 [R1+0x98], R30 ;  /* 0x0000981e01007387 */ /* 0x0003e80000100a00 */
[----:B0-----:R-:W2:Y:S04]  /*56040*/  LDL.LU R28, [R1+0x70] ;  /* 0x00007000011c7983 */ /* 0x001ea80000300800 */
[----:B------:R-:W2:Y:S04]  /*56050*/  LDL.LU R29, [R1+0x74] ;  /* 0x00007400011d7983 */ /* 0x000ea80000300800 */
[----:B-1----:R-:W2:Y:S04]  /*56060*/  LDL.LU R30, [R1+0x78] ;  /* 0x00007800011e7983 */ /* 0x002ea80000300800 */
        /* <DEDUP_REMOVED lines=25> */
[----:B------:R-:W4:Y:S04]  /*56200*/  LDL.LU R56, [R1] ;  /* 0x0000000001387983 */ /* 0x000f280000300800 */
[----:B------:R-:W4:Y:S04]  /*56210*/  LDL.LU R57, [R1+0x4] ;  /* 0x0000040001397983 */ /* 0x000f280000300800 */
[----:B------:R-:W4:Y:S04]  /*56220*/  LDL.LU R58, [R1+0x8] ;  /* 0x00000800013a7983 */ /* 0x000f280000300800 */
[----:B------:R-:W4:Y:S04]  /*56230*/  LDL.LU R59, [R1+0xc] ;  /* 0x00000c00013b7983 */ /* 0x000f280000300800 */
[----:B------:R-:W-:Y:S01]  /*56240*/  STSM.16.M88.4 [R0], R24 ;  /* 0x0000001800007844 */ /* 0x000fe20000000200 */
[----:B------:R-:W-:-:S03]  /*56250*/  NOP ;  /* 0x0000000000007918 */ /* 0x000fc60000000000 */
[----:B------:R-:W0:Y:S01]  /*56260*/  LDS.128 R24, [R0] ;  /* 0x0000000000187984 */ /* 0x000e220000000c00 */
[----:B------:R-:W-:-:S03]  /*56270*/  NOP ;  /* 0x0000000000007918 */ /* 0x000fc60000000000 */
[----:B0-----:R-:W-:Y:S04]  /*56280*/  STL.64 [R1+0x80], R24 ;  /* 0x0000801801007387 */ /* 0x001fe80000100a00 */
[----:B------:R0:W-:Y:S04]  /*56290*/  STL.64 [R1+0x88], R26 ;  /* 0x0000881a01007387 */ /* 0x0001e80000100a00 */
[----:B0-----:R-:W4:Y:S04]  /*562a0*/  LDL.LU.64 R26, [R1+0x2440] ;  /* 0x00244000011a7983 */ /* 0x001f280000300a00 */
[----:B------:R-:W4:Y:S04]  /*562b0*/  LDL.LU.64 R24, [R1+0x2438] ;  /* 0x0024380001187983 */ /* 0x000f280000300a00 */
[----:B--2---:R-:W-:Y:S01]  /*562c0*/  STSM.16.M88.4 [R0], R28 ;  /* 0x0000001c00007844 */ /* 0x004fe20000000200 */
[----:B------:R-:W-:-:S03]  /*562d0*/  NOP ;  /* 0x0000000000007918 */ /* 0x000fc60000000000 */
[----:B------:R-:W0:Y:S01]  /*562e0*/  LDS.128 R28, [R0] ;  /* 0x00000000001c7984 */ /* 0x000e220000000c00 */
[----:B------:R-:W-:-:S03]  /*562f0*/  NOP ;  /* 0x0000000000007918 */ /* 0x000fc60000000000 */
[----:B---3--:R-:W-:Y:S01]  /*56300*/  STSM.16.M88.4 [R0], R32 ;  /* 0x0000002000007844 */ /* 0x008fe20000000200 */
[----:B------:R-:W-:-:S03]  /*56310*/  NOP ;  /* 0x0000000000007918 */ /* 0x000fc60000000000 */
[----:B------:R-:W1:Y:S01]  /*56320*/  LDS.128 R32, [R0] ;  /* 0x0000000000207984 */ /* 0x000e620000000c00 */
[----:B------:R-:W-:-:S03]  /*56330*/  NOP ;  /* 0x0000000000007918 */ /* 0x000fc60000000000 */
[----:B----4-:R-:W-:Y:S01]  /*56340*/  STSM.16.M88.4 [R0], R36 ;  /* 0x0000002400007844 */ /* 0x010fe20000000200 */
[----:B------:R-:W-:-:S03]  /*56350*/  NOP ;  /* 0x0000000000007918 */ /* 0x000fc60000000000 */
[----:B------:R-:W2:Y:S01]  /*56360*/  LDS.128 R36, [R0] ;  /* 0x0000000000247984 */ /* 0x000ea20000000c00 */
[----:B------:R-:W-:-:S03]  /*56370*/  NOP ;  /* 0x0000000000007918 */ /* 0x000fc60000000000 */
[----:B0-----:R-:W-:Y:S04]  /*56380*/  STL.64 [R1+0x70], R28 ;  /* 0x0000701c01007387 */ /* 0x001fe80000100a00 */
[----:B------:R0:W-:Y:S04]  /*56390*/  STL.64 [R1+0x78], R30 ;  /* 0x0000781e01007387 */ /* 0x0001e80000100a00 */
[----:B0-----:R-:W3:Y:S04]  /*563a0*/  LDL.LU.64 R30, [R1+0x2430] ;  /* 0x00243000011e7983 */ /* 0x001ee80000300a00 */
[----:B------:R-:W3:Y:S04]  /*563b0*/  LDL.LU.64 R28, [R1+0x2428] ;  /* 0x00242800011c7983 */ /* 0x000ee80000300a00 */
[----:B-1----:R-:W-:Y:S04]  /*563c0*/  STL.64 [R1+0x60], R32 ;  /* 0x0000602001007387 */ /* 0x002fe80000100a00 */
[----:B------:R0:W-:Y:S04]  /*563d0*/  STL.64 [R1+0x68], R34 ;  /* 0x0000682201007387 */ /* 0x0001e80000100a00 */
[----:B0-----:R-:W4:Y:S04]  /*563e0*/  LDL.LU.64 R34, [R1+0x2420] ;  /* 0x0024200001227983 */ /* 0x001f280000300a00 */
[----:B------:R-:W4:Y:S04]  /*563f0*/  LDL.LU.64 R32, [R1+0x2418] ;  /* 0x0024180001207983 */ /* 0x000f280000300a00 */
[----:B------:R-:W-:Y:S01]  /*56400*/  STSM.16.M88.4 [R0], R40 ;  /* 0x0000002800007844 */ /* 0x000fe20000000200 */
[----:B------:R-:W-:-:S03]  /*56410*/  NOP ;  /* 0x0000000000007918 */ /* 0x000fc60000000000 */
[----:B--2---:R-:W-:Y:S04]  /*56420*/  STL.64 [R1+0x50], R36 ;  /* 0x0000502401007387 */ /* 0x004fe80000100a00 */
[----:B------:R0:W-:Y:S04]  /*56430*/  STL.64 [R1+0x58], R38 ;  /* 0x0000582601007387 */ /* 0x0001e80000100a00 */
[----:B------:R-:W1:Y:S01]  /*56440*/  LDS.128 R40, [R0] ;  /* 0x0000000000287984 */ /* 0x000e620000000c00 */
[----:B------:R-:W-:-:S03]  /*56450*/  NOP ;  /* 0x0000000000007918 */ /* 0x000fc60000000000 */
[----:B0-----:R-:W2:Y:S04]  /*56460*/  LDL.LU.64 R38, [R1+0x2410] ;  /* 0x0024100001267983 */ /* 0x001ea80000300a00 */
[----:B------:R-:W2:Y:S04]  /*56470*/  LDL.LU.64 R36, [R1+0x2408] ;  /* 0x0024080001247983 */ /* 0x000ea80000300a00 */
        /* <DEDUP_REMOVED lines=8> */
[----:B-1----:R-:W-:Y:S04]  /*56500*/  STL.64 [R1+0x40], R40 ;  /* 0x0000402801007387 */ /* 0x002fe80000100a00 */
[----:B------:R-:W-:Y:S01]  /*56510*/  STSM.16.M88.4 [R0], R52 ;  /* 0x0000003400007844 */ /* 0x000fe20000000200 */
[----:B------:R-:W-:-:S03]  /*56520*/  NOP ;  /* 0x0000000000007918 */ /* 0x000fc60000000000 */
[----:B------:R1:W-:Y:S04]  /*56530*/  STL.64 [R1+0x48], R42 ;  /* 0x0000482a01007387 */ /* 0x0003e80000100a00 */
[----:B------:R-:W0:Y:S01]  /*56540*/  LDS.128 R52, [R0] ;  /* 0x0000000000347984 */ /* 0x000e220000000c00 */
[----:B------:R-:W-:-:S03]  /*56550*/  NOP ;  /* 0x0000000000007918 */ /* 0x000fc60000000000 */
[----:B-1----:R-:W2:Y:S04]  /*56560*/  LDL.LU.64 R42, [R1+0x2400] ;  /* 0x00240000012a7983 */ /* 0x002ea80000300a00 */
[----:B------:R-:W2:Y:S04]  /*56570*/  LDL.LU.64 R40, [R1+0x23f8] ;  /* 0x0023f80001287983 */ /* 0x000ea80000300a00 */
        /* <DEDUP_REMOVED lines=9> */
[----:B------:R0:W-:Y:S04]  /*56610*/  STL.64 [R1+0x38], R46 ;  /* 0x0000382e01007387 */ /* 0x0001e80000100a00 */
[----:B0-----:R-:W2:Y:S04]  /*56620*/  LDL.LU.64 R46, [R1+0x23f0] ;  /* 0x0023f000012e7983 */ /* 0x001ea80000300a00 */
[----:B------:R-:W2:Y:S04]  /*56630*/  LDL.LU.64 R44, [R1+0x23e8] ;  /* 0x0023e800012c7983 */ /* 0x000ea80000300a00 */
[----:B------:R-:W-:Y:S04]  /*56640*/  STL.64 [R1+0x20], R48 ;  /* 0x0000203001007387 */ /* 0x000fe80000100a00 */
[----:B------:R0:W-:Y:S04]  /*56650*/  STL.64 [R1+0x28], R50 ;  /* 0x0000283201007387 */ /* 0x0001e80000100a00 */
[----:B0-----:R-:W2:Y:S04]  /*56660*/  LDL.LU.64 R50, [R1+0x23e0] ;  /* 0x0023e00001327983 */ /* 0x001ea80000300a00 */
[----:B------:R-:W2:Y:S04]  /*56670*/  LDL.LU.64 R48, [R1+0x23d8] ;  /* 0x0023d80001307983 */ /* 0x000ea80000300a00 */
[----:B------:R-:W-:Y:S04]  /*56680*/  STL.64 [R1+0x280], R52 ;  /* 0x0002803401007387 */ /* 0x000fe80000100a00 */
[----:B------:R0:W-:Y:S04]  /*56690*/  STL.64 [R1+0x288], R54 ;  /* 0x0002883601007387 */ /* 0x0001e80000100a00 */
[----:B------:R-:W-:Y:S01]  /*566a0*/  STSM.16.M88.4 [R0], R8 ;  /* 0x0000000800007844 */ /* 0x000fe20000000200 */
[----:B------:R-:W-:-:S03]  /*566b0*/  NOP ;  /* 0x0000000000007918 */ /* 0x000fc60000000000 */
[----:B0-----:R-:W2:Y:S04]  /*566c0*/  LDL.LU.64 R54, [R1+0x23d0] ;  /* 0x0023d00001367983 */ /* 0x001ea80000300a00 */
[----:B------:R-:W2:Y:S04]  /*566d0*/  LDL.LU.64 R52, [R1+0x23c8] ;  /* 0x0023c80001347983 */ /* 0x000ea80000300a00 */
[----:B-1----:R-:W-:Y:S04]  /*566e0*/  STL.64 [R1+0x2c0], R56 ;  /* 0x0002c03801007387 */ /* 0x002fe80000100a00 */
[----:B------:R0:W-:Y:S04]  /*566f0*/  STL.64 [R1+0x2c8], R58 ;  /* 0x0002c83a01007387 */ /* 0x0001e80000100a00 */
[----:B0-----:R-:W2:Y:S04]  /*56700*/  LDL.LU.64 R58, [R1+0x23c0] ;  /* 0x0023c000013a7983 */ /* 0x001ea80000300a00 */
[----:B------:R-:W2:Y:S04]  /*56710*/  LDL.LU.64 R56, [R1+0x23b8] ;  /* 0x0023b80001387983 */ /* 0x000ea80000300a00 */
[----:B------:R-:W-:Y:S04]  /*56720*/  STL.64 [R1+0x10], R4 ;  /* 0x0000100401007387 */ /* 0x000fe80000100a00 */
[----:B------:R-:W-:Y:S04]  /*56730*/  STL.64 [R1+0x18], R6 ;  /* 0x0000180601007387 */ /* 0x000fe80000100a00 */
[----:B------:R-:W0:Y:S01]  /*56740*/  LDS.128 R4, [R0] ;  /* 0x0000000000047984 */ /* 0x000e220000000c00 */
[----:B------:R-:W-:-:S03]  /*56750*/  NOP ;  /* 0x0000000000007918 */ /* 0x000fc60000000000 */
[----:B------:R-:W-:Y:S01]  /*56760*/  STSM.16.M88.4 [R0], R12 ;  /* 0x0000000c00007844 */ /* 0x000fe20000000200 */
[----:B------:R-:W-:-:S03]  /*56770*/  NOP ;  /* 0x0000000000007918 */ /* 0x000fc60000000000 */
[----:B0-----:R-:W-:Y:S04]  /*56780*/  STL.64 [R1], R4 ;  /* 0x0000000401007387 */ /* 0x001fe80000100a00 */
[----:B------:R-:W-:Y:S04]  /*56790*/  STL.64 [R1+0x8], R6 ;  /* 0x0000080601007387 */ /* 0x000fe80000100a00 */
        /* <DEDUP_REMOVED lines=8> */
[----:B0-----:R-:W-:Y:S04]  /*56820*/  STL [R1+0x23b0], R4 ;  /* 0x0023b00401007387 */ /* 0x001fe80000100800 */
[----:B------:R-:W-:Y:S04]  /*56830*/  STL [R1+0x23ac], R5 ;  /* 0x0023ac0501007387 */ /* 0x000fe80000100800 */
[----:B------:R-:W-:Y:S04]  /*56840*/  STL [R1+0x23a8], R6 ;  /* 0x0023a80601007387 */ /* 0x000fe80000100800 */
[----:B------:R-:W-:Y:S04]  /*56850*/  STL [R1+0x23a4], R7 ;  /* 0x0023a40701007387 */ /* 0x000fe80000100800 */
[----:B------:R-:W0:Y:S01]  /*56860*/  LDS.128 R4, [R0] ;  /* 0x0000000000047984 */ /* 0x000e220000000c00 */
[----:B------:R-:W-:-:S03]  /*56870*/  NOP ;  /* 0x0000000000007918 */ /* 0x000fc60000000000 */
[----:B-1----:R-:W-:Y:S04]  /*56880*/  STL [R1+0x23b4], R8 ;  /* 0x0023b40801007387 */ /* 0x002fe80000100800 */
[----:B------:R-:W-:Y:S04]  /*56890*/  STL [R1+0x239c], R9 ;  /* 0x00239c0901007387 */ /* 0x000fe80000100800 */
[----:B------:R-:W-:Y:S04]  /*568a0*/  STL [R1+0x2394], R10 ;  /* 0x0023940a01007387 */ /* 0x000fe80000100800 */
[----:B------:R-:W-:Y:S04]  /*568b0*/  STL [R1+0x238c], R11 ;  /* 0x00238c0b01007387 */ /* 0x000fe80000100800 */
[----:B------:R-:W-:Y:S04]  /*568c0*/  STSM.16.M88.4 [R0], R24 ;  /* 0x0000001800007844 */ /* 0x000fe80000000200 */
[----:B0-----:R-:W-:Y:S04]  /*568d0*/  STL.64 [R1+0x2d0], R4 ;  /* 0x0002d00401007387 */ /* 0x001fe80000100a00 */
[----:B------:R-:W-:Y:S01]  /*568e0*/  STL.64 [R1+0x2d8], R6 ;  /* 0x0002d80601007387 */ /* 0x000fe20000100a00 */
[----:B------:R-:W-:-:S03]  /*568f0*/  NOP ;  /* 0x0000000000007918 */ /* 0x000fc60000000000 */
[----:B------:R-:W0:Y:S01]  /*56900*/  LDS.128 R4, [R0] ;  /* 0x0000000000047984 */ /* 0x000e220000000c00 */
[----:B------:R-:W-:-:S03]  /*56910*/  NOP ;  /* 0x0000000000007918 */ /* 0x000fc60000000000 */
[----:B---3--:R-:W-:Y:S01]  /*56920*/  STSM.16.M88.4 [R0], R28 ;  /* 0x0000001c00007844 */ /* 0x008fe20000000200 */
[----:B------:R-:W-:-:S03]  /*56930*/  NOP ;  /* 0x0000000000007918 */ /* 0x000fc60000000000 */
[----:B------:R-:W1:Y:S01]  /*56940*/  LDS.128 R12, [R0] ;  /* 0x00000000000c7984 */ /* 0x000e620000000c00 */
[----:B------:R-:W-:-:S03]  /*56950*/  NOP ;  /* 0x0000000000007918 */ /* 0x000fc60000000000 */
[----:B----4-:R-:W-:Y:S04]  /*56960*/  STSM.16.M88.4 [R0], R32 ;  /* 0x0000002000007844 */ /* 0x010fe80000000200 */
[----:B0-----:R-:W-:Y:S04]  /*56970*/  STL.64 [R1+0x2e0], R4 ;  /* 0x0002e00401007387 */ /* 0x001fe80000100a00 */
[----:B------:R-:W-:Y:S01]  /*56980*/  STL.64 [R1+0x2e8], R6 ;  /* 0x0002e80601007387 */ /* 0x000fe20000100a00 */
[----:B------:R-:W-:-:S03]  /*56990*/  NOP ;  /* 0x0000000000007918 */ /* 0x000fc60000000000 */
[----:B------:R-:W0:Y:S01]  /*569a0*/  LDS.128 R4, [R0] ;  /* 0x0000000000047984 */ /* 0x000e220000000c00 */
[----:B------:R-:W-:-:S03]  /*569b0*/  NOP ;  /* 0x0000000000007918 */ /* 0x000fc60000000000 */
[----:B-1----:R-:W-:Y:S04]  /*569c0*/  STL [R1+0x23a0], R13 ;  /* 0x0023a00d01007387 */ /* 0x002fe80000100800 */
[----:B------:R-:W-:Y:S04]  /*569d0*/  STL [R1+0x2398], R14 ;  /* 0x0023980e01007387 */ /* 0x000fe80000100800 */
[----:B------:R-:W-:Y:S04]  /*569e0*/  STL [R1+0x2390], R15 ;  /* 0x0023900f01007387 */ /* 0x000fe80000100800 */
[----:B--2---:R-:W-:Y:S04]  /*569f0*/  STSM.16.M88.4 [R0], R36 ;  /* 0x0000002400007844 */ /* 0x004fe80000000200 */
[----:B0-----:R-:W-:Y:S04]  /*56a00*/  STL.64 [R1+0x2f0], R4 ;  /* 0x0002f00401007387 */ /* 0x001fe80000100a00 */
[----:B------:R-:W-:Y:S01]  /*56a10*/  STL.64 [R1+0x2f8], R6 ;  /* 0x0002f80601007387 */ /* 0x000fe20000100a00 */
[----:B------:R-:W-:-:S03]  /*56a20*/  NOP ;  /* 0x0000000000007918 */ /* 0x000fc60000000000 */
[----:B------:R-:W0:Y:S01]  /*56a30*/  LDS.128 R4, [R0] ;  /* 0x0000000000047984 */ /* 0x000e220000000c00 */
[----:B------:R-:W-:-:S03]  /*56a40*/  NOP ;  /* 0x0000000000007918 */ /* 0x000fc60000000000 */
[----:B------:R-:W-:Y:S01]  /*56a50*/  STSM.16.M88.4 [R0], R40 ;  /* 0x0000002800007844 */ /* 0x000fe20000000200 */
[----:B0-----:R-:W-:-:S03]  /*56a60*/  IMAD.MOV.U32 R13, RZ, RZ, R4 ;  /* 0x000000ffff0d7224 */ /* 0x001fc600078e0004 */
[----:B------:R-:W-:Y:S01]  /*56a70*/  STL [R1+0x30c], R7 ;  /* 0x00030c0701007387 */ /* 0x000fe20000100800 */
[----:B------:R-:W-:Y:S02]  /*56a80*/  IMAD.MOV.U32 R14, RZ, RZ, R5 ;  /* 0x000000ffff0e7224 */ /* 0x000fe400078e0005 */
[----:B------:R-:W-:Y:S01]  /*56a90*/  IMAD.MOV.U32 R15, RZ, RZ, R6 ;  /* 0x000000ffff0f7224 */ /* 0x000fe200078e0006 */
[----:B------:R-:W-:Y:S01]  /*56aa0*/  NOP ;  /* 0x0000000000007918 */ /* 0x000fe20000000000 */
[----:B------:R-:W0:Y:S01]  /*56ab0*/  LDS.128 R4, [R0] ;  /* 0x0000000000047984 */ /* 0x000e220000000c00 */
[----:B------:R-:W-:-:S03]  /*56ac0*/  NOP ;  /* 0x0000000000007918 */ /* 0x000fc60000000000 */
[----:B0-----:R-:W-:Y:S04]  /*56ad0*/  STL [R1+0x31c], R7 ;  /* 0x00031c0701007387 */ /* 0x001fe80000100800 */
        /* <DEDUP_REMOVED lines=16> */
[----:B------:R-:W-:Y:S01]  /*56be0*/  STSM.16.M88.4 [R0], R44 ;  /* 0x0000002c00007844 */ /* 0x000fe20000000200 */
[----:B------:R-:W-:-:S03]  /*56bf0*/  NOP ;  /* 0x0000000000007918 */ /* 0x000fc60000000000 */
[----:B------:R-:W-:Y:S01]  /*56c00*/  LDS.128 R20, [R0] ;  /* 0x0000000000147984 */ /* 0x000fe20000000c00 */
[----:B------:R-:W-:-:S03]  /*56c10*/  NOP ;  /* 0x0000000000007918 */ /* 0x000fc60000000000 */
[----:B------:R-:W-:Y:S01]  /*56c20*/  STSM.16.M88.4 [R0], R48 ;  /* 0x0000003000007844 */ /* 0x000fe20000000200 */
[----:B------:R-:W-:-:S03]  /*56c30*/  NOP ;  /* 0x0000000000007918 */ /* 0x000fc60000000000 */
[----:B------:R-:W0:Y:S01]  /*56c40*/  LDS.128 R44, [R0] ;  /* 0x00000000002c7984 */ /* 0x000e220000000c00 */
[----:B------:R-:W-:Y:S01]  /*56c50*/  IMAD.MOV.U32 R9, RZ, RZ, R4 ;  /* 0x000000ffff097224 */ /* 0x000fe200078e0004 */
[----:B------:R-:W-:Y:S02]  /*56c60*/  NOP ;  /* 0x0000000000007918 */ /* 0x000fe40000000000 */
[----:B------:R-:W4:Y:S01]  /*56c70*/  LDL.LU R4, [R1+0x1e0] ;  /* 0x0001e00001047983 */ /* 0x000f220000300800 */
[----:B------:R-:W-:Y:S02]  /*56c80*/  IMAD.MOV.U32 R10, RZ, RZ, R5 ;  /* 0x000000ffff0a7224 */ /* 0x000fe400078e0005 */
[----:B------:R-:W-:Y:S01]  /*56c90*/  IMAD.MOV.U32 R11, RZ, RZ, R6 ;  /* 0x000000ffff0b7224 */ /* 0x000fe200078e0006 */
[----:B0-----:R-:W-:Y:S04]  /*56ca0*/  STL.64 [R1+0x330], R44 ;  /* 0x0003302c01007387 */ /* 0x001fe80000100a00 */
[----:B------:R-:W-:Y:S04]  /*56cb0*/  STL.64 [R1+0x338], R46 ;  /* 0x0003382e01007387 */ /* 0x000fe80000100a00 */
[----:B------:R-:W4:Y:S04]  /*56cc0*/  LDL.LU R5, [R1+0x1e4] ;  /* 0x0001e40001057983 */ /* 0x000f280000300800 */
[----:B------:R-:W4:Y:S04]  /*56cd0*/  LDL.LU R6, [R1+0x1e8] ;  /* 0x0001e80001067983 */ /* 0x000f280000300800 */
[----:B------:R-:W4:Y:S04]  /*56ce0*/  LDL.LU R7, [R1+0x1ec] ;  /* 0x0001ec0001077983 */ /* 0x000f280000300800 */
[----:B------:R-:W-:Y:S01]  /*56cf0*/  STSM.16.M88.4 [R0], R52 ;  /* 0x0000003400007844 */ /* 0x000fe20000000200 */
[----:B------:R-:W-:-:S03]  /*56d00*/  NOP ;  /* 0x0000000000007918 */ /* 0x000fc60000000000 */
[----:B------:R-:W0:Y:S01]  /*56d10*/  LDS.128 R44, [R0] ;  /* 0x00000000002c7984 */ /* 0x000e220000000c00 */
[----:B------:R-:W-:-:S03]  /*56d20*/  NOP ;  /* 0x0000000000007918 */ /* 0x000fc60000000000 */
[----:B------:R-:W-:Y:S04]  /*56d30*/  STSM.16.M88.4 [R0], R56 ;  /* 0x0000003800007844 */ /* 0x000fe80000000200 */
[----:B0-----:R-:W-:Y:S04]  /*56d40*/  STL.64 [R1+0x320], R44 ;  /* 0x0003202c01007387 */ /* 0x001fe80000100a00 */
[----:B------:R-:W-:Y:S01]  /*56d50*/  STL.64 [R1+0x328], R46 ;  /* 0x0003282e01007387 */ /* 0x000fe20000100a00 */
[----:B------:R-:W-:-:S03]  /*56d60*/  NOP ;  /* 0x0000000000007918 */ /* 0x000fc60000000000 */
[----:B------:R-:W0:Y:S01]  /*56d70*/  LDS.128 R44, [R0] ;  /* 0x00000000002c7984 */ /* 0x000e220000000c00 */
[----:B------:R-:W-:-:S03]  /*56d80*/  NOP ;  /* 0x0000000000007918 */ /* 0x000fc60000000000 */
[----:B0-----:R-:W-:Y:S04]  /*56d90*/  STL.64 [R1+0x360], R44 ;  /* 0x0003602c01007387 */ /* 0x001fe80000100a00 */
[----:B------:R-:W-:Y:S04]  /*56da0*/  STL.64 [R1+0x368], R46 ;  /* 0x0003682e01007387 */ /* 0x000fe80000100a00 */
        /* <DEDUP_REMOVED lines=8> */
[----:B----4-:R2:W-:Y:S04]  /*56e30*/  STSM.16.M88.4 [R0], R28 ;  /* 0x0000001c00007844 */ /* 0x0105e80000000200 */
[----:B0-----:R-:W-:Y:S04]  /*56e40*/  STL.64 [R1+0x350], R36 ;  /* 0x0003502401007387 */ /* 0x001fe80000100a00 */
[----:B------:R-:W-:Y:S04]  /*56e50*/  STL.64 [R1+0x358], R38 ;  /* 0x0003582601007387 */ /* 0x000fe80000100a00 */
[----:B-1----:R-:W-:Y:S04]  /*56e60*/  STL.64 [R1+0x210], R32 ;  /* 0x0002102001007387 */ /* 0x002fe80000100a00 */
[----:B------:R-:W-:Y:S01]  /*56e70*/  STL.64 [R1+0x218], R34 ;  /* 0x0002182201007387 */ /* 0x000fe20000100a00 */
[----:B------:R-:W-:-:S03]  /*56e80*/  NOP ;  /* 0x0000000000007918 */ /* 0x000fc60000000000 */
[----:B------:R-:W0:Y:S01]  /*56e90*/  LDS.128 R32, [R0] ;  /* 0x0000000000207984 */ /* 0x000e220000000c00 */
[----:B------:R-:W-:-:S03]  /*56ea0*/  NOP ;  /* 0x0000000000007918 */ /* 0x000fc60000000000 */
[----:B--2---:R-:W2:Y:S04]  /*56eb0*/  LDL.LU R28, [R1+0x220] ;  /* 0x00022000011c7983 */ /* 0x004ea80000300800 */
[----:B------:R-:W2:Y:S04]  /*56ec0*/  LDL.LU R29, [R1+0x224] ;  /* 0x00022400011d7983 */ /* 0x000ea80000300800 */
[----:B------:R-:W2:Y:S04]  /*56ed0*/  LDL.LU R30, [R1+0x228] ;  /* 0x00022800011e7983 */ /* 0x000ea80000300800 */
[----:B------:R-:W2:Y:S04]  /*56ee0*/  LDL.LU R31, [R1+0x22c] ;  /* 0x00022c00011f7983 */ /* 0x000ea80000300800 */
[----:B------:R1:W-:Y:S04]  /*56ef0*/  STSM.16.M88.4 [R0], R24 ;  /* 0x0000001800007844 */ /* 0x0003e80000000200 */
[----:B0-----:R-:W-:Y:S04]  /*56f00*/  STL.64 [R1+0x200], R32 ;  /* 0x0002002001007387 */ /* 0x001fe80000100a00 */
[----:B------:R-:W-:Y:S01]  /*56f10*/  STL.64 [R1+0x208], R34 ;  /* 0x0002082201007387 */ /* 0x000fe20000100a00 */
[----:B------:R-:W-:-:S03]  /*56f20*/  NOP ;  /* 0x0000000000007918 */ /* 0x000fc60000000000 */
[----:B------:R-:W0:Y:S01]  /*56f30*/  LDS.128 R32, [R0] ;  /* 0x0000000000207984 */ /* 0x000e220000000c00 */
[----:B------:R-:W-:-:S03]  /*56f40*/  NOP ;  /* 0x0000000000007918 */ /* 0x000fc60000000000 */
[----:B-1----:R-:W3:Y:S04]  /*56f50*/  LDL.LU R24, [R1+0x230] ;  /* 0x0002300001187983 */ /* 0x002ee80000300800 */
[----:B------:R-:W3:Y:S04]  /*56f60*/  LDL.LU R25, [R1+0x234] ;  /* 0x0002340001197983 */ /* 0x000ee80000300800 */
[----:B------:R-:W3:Y:S04]  /*56f70*/  LDL.LU R26, [R1+0x238] ;  /* 0x00023800011a7983 */ /* 0x000ee80000300800 */
[----:B------:R-:W3:Y:S04]  /*56f80*/  LDL.LU R27, [R1+0x23c] ;  /* 0x00023c00011b7983 */ /* 0x000ee80000300800 */
[----:B0-----:R0:W-:Y:S04]  /*56f90*/  STL.64 [R1+0x1f0], R32 ;  /* 0x0001f02001007387 */ /* 0x0011e80000100a00 */
[----:B------:R1:W-:Y:S04]  /*56fa0*/  STL.64 [R1+0x1f8], R34 ;  /* 0x0001f82201007387 */ /* 0x0003e80000100a00 */
        /* <DEDUP_REMOVED lines=12> */
[----:B------:R0:W-:Y:S01]  /*57070*/  STSM.16.M88.4 [R0], R4 ;  /* 0x0000000400007844 */ /* 0x0001e20000000200 */
[----:B------:R-:W-:-:S03]  /*57080*/  NOP ;  /* 0x0000000000007918 */ /* 0x000fc60000000000 */
[----:B------:R-:W1:Y:S01]  /*57090*/  LDS.128 R48, [R0] ;  /* 0x0000000000307984 */ /* 0x000e620000000c00 */
[----:B------:R-:W-:-:S03]  /*570a0*/  NOP ;  /* 0x0000000000007918 */ /* 0x000fc60000000000 */
[----:B0-----:R-:W4:Y:S04]  /*570b0*/  LDL.LU R4, [R1+0x290] ;  /* 0x0002900001047983 */ /* 0x001f280000300800 */
[----:B------:R-:W4:Y:S04]  /*570c0*/  LDL.LU R5, [R1+0x294] ;  /* 0x0002940001057983 */ /* 0x000f280000300800 */
[----:B------:R-:W4:Y:S04]  /*570d0*/  LDL.LU R6, [R1+0x298] ;  /* 0x0002980001067983 */ /* 0x000f280000300800 */
[----:B------:R-:W4:Y:S04]  /*570e0*/  LDL.LU R7, [R1+0x29c] ;  /* 0x00029c0001077983 */ /* 0x000f280000300800 */
[----:B-1----:R-:W-:Y:S04]  /*570f0*/  STL.64 [R1+0x1d0], R48 ;  /* 0x0001d03001007387 */ /* 0x002fe80000100a00 */
[----:B------:R-:W-:Y:S04]  /*57100*/  STL.64 [R1+0x1d8], R50 ;  /* 0x0001d83201007387 */ /* 0x000fe80000100a00 */
[----:B--2---:R0:W-:Y:S01]  /*57110*/  STSM.16.M88.4 [R0], R28 ;  /* 0x0000001c00007844 */ /* 0x0041e20000000200 */
        /* <DEDUP_REMOVED lines=8> */
[----:B---3--:R0:W-:Y:S04]  /*571a0*/  STSM.16.M88.4 [R0], R24 ;  /* 0x0000001800007844 */ /* 0x0081e80000000200 */
[----:B------:R-:W-:Y:S01]  /*571b0*/  STL.64 [R1+0x228], R50 ;  /* 0x0002283201007387 */ /* 0x000fe20000100a00 */
[----:B------:R-:W-:-:S03]  /*571c0*/  NOP ;  /* 0x0000000000007918 */ /* 0x000fc60000000000 */
[----:B------:R-:W1:Y:S01]  /*571d0*/  LDS.128 R48, [R0] ;  /* 0x0000000000307984 */ /* 0x000e620000000c00 */
[----:B------:R-:W-:-:S03]  /*571e0*/  NOP ;  /* 0x0000000000007918 */ /* 0x000fc60000000000 */
[----:B0-----:R-:W3:Y:S04]  /*571f0*/  LDL.LU R24, [R1+0x260] ;  /* 0x0002600001187983 */ /* 0x001ee80000300800 */
[----:B------:R-:W3:Y:S04]  /*57200*/  LDL.LU R25, [R1+0x264] ;  /* 0x0002640001197983 */ /* 0x000ee80000300800 */
[----:B------:R-:W3:Y:S04]  /*57210*/  LDL.LU R26, [R1+0x268] ;  /* 0x00026800011a7983 */ /* 0x000ee80000300800 */
[----:B------:R-:W3:Y:S04]  /*57220*/  LDL.LU R27, [R1+0x26c] ;  /* 0x00026c00011b7983 */ /* 0x000ee80000300800 */
[----:B----4-:R-:W-:Y:S01]  /*57230*/  STSM.16.M88.4 [R0], R44 ;  /* 0x0000002c00007844 */ /* 0x010fe20000000200 */
[----:B------:R-:W-:-:S03]  /*57240*/  NOP ;  /* 0x0000000000007918 */ /* 0x000fc60000000000 */
[----:B------:R-:W0:Y:S01]  /*57250*/  LDS.128 R44, [R0] ;  /* 0x00000000002c7984 */ /* 0x000e220000000c00 */
[----:B------:R-:W-:-:S03]  /*57260*/  NOP ;  /* 0x0000000000007918 */ /* 0x000fc60000000000 */
[----:B------:R-:W-:Y:S01]  /*57270*/  STSM.16.M88.4 [R0], R36 ;  /* 0x0000002400007844 */ /* 0x000fe20000000200 */
[----:B------:R-:W-:-:S03]  /*57280*/  NOP ;  /* 0x0000000000007918 */ /* 0x000fc60000000000 */
[----:B------:R-:W4:Y:S01]  /*57290*/  LDS.128 R36, [R0] ;  /* 0x0000000000247984 */ /* 0x000f220000000c00 */
[----:B------:R-:W-:-:S03]  /*572a0*/  NOP ;  /* 0x0000000000007918 */ /* 0x000fc60000000000 */
[----:B------:R-:W-:Y:S01]  /*572b0*/  STSM.16.M88.4 [R0], R32 ;  /* 0x0000002000007844 */ /* 0x000fe20000000200 */
[----:B------:R-:W-:-:S03]  /*572c0*/  NOP ;  /* 0x0000000000007918 */ /* 0x000fc60000000000 */
[----:B------:R-:W4:Y:S01]  /*572d0*/  LDS.128 R32, [R0] ;  /* 0x0000000000207984 */ /* 0x000f220000000c00 */
[----:B------:R-:W-:-:S03]  /*572e0*/  NOP ;  /* 0x0000000000007918 */ /* 0x000fc60000000000 */
[----:B-1----:R-:W-:Y:S04]  /*572f0*/  STL.64 [R1+0x370], R48 ;  /* 0x0003703001007387 */ /* 0x002fe80000100a00 */
[----:B------:R-:W-:Y:S04]  /*57300*/  STL.64 [R1+0x378], R50 ;  /* 0x0003783201007387 */ /* 0x000fe80000100a00 */
[----:B0-----:R-:W-:Y:S04]  /*57310*/  STL.64 [R1+0x380], R44 ;  /* 0x0003802c01007387 */ /* 0x001fe80000100a00 */
[----:B------:R-:W-:Y:S04]  /*57320*/  STL.64 [R1+0x388], R46 ;  /* 0x0003882e01007387 */ /* 0x000fe80000100a00 */
[----:B----4-:R-:W-:Y:S04]  /*57330*/  STL.64 [R1+0x240], R36 ;  /* 0x0002402401007387 */ /* 0x010fe80000100a00 */
[----:B------:R-:W-:Y:S04]  /*57340*/  STL.64 [R1+0x248], R38 ;  /* 0x0002482601007387 */ /* 0x000fe80000100a00 */
[----:B------:R0:W-:Y:S04]  /*57350*/  STSM.16.M88.4 [R0], R4 ;  /* 0x0000000400007844 */ /* 0x0001e80000000200 */
[----:B------:R-:W-:Y:S04]  /*57360*/  STL.64 [R1+0x230], R32 ;  /* 0x0002302001007387 */ /* 0x000fe80000100a00 */
[----:B------:R-:W-:Y:S01]  /*57370*/  STL.64 [R1+0x238], R34 ;  /* 0x0002382201007387 */ /* 0x000fe20000100a00 */
[----:B------:R-:W-:-:S03]  /*57380*/  NOP ;  /* 0x0000000000007918 */ /* 0x000fc60000000000 */
[----:B0-----:R-:W4:Y:S04]  /*57390*/  LDL.LU R4, [R1+0x2b0] ;  /* 0x0002b00001047983 */ /* 0x001f280000300800 */
[----:B------:R-:W4:Y:S04]  /*573a0*/  LDL.LU R5, [R1+0x2b4] ;  /* 0x0002b40001057983 */ /* 0x000f280000300800 */
[----:B------:R-:W4:Y:S04]  /*573b0*/  LDL.LU R6, [R1+0x2b8] ;  /* 0x0002b80001067983 */ /* 0x000f280000300800 */
[----:B------:R-:W4:Y:S04]  /*573c0*/  LDL.LU R7, [R1+0x2bc] ;  /* 0x0002bc0001077983 */ /* 0x000f280000300800 */
[----:B------:R-:W0:Y:S01]  /*573d0*/  LDS.128 R32, [R0] ;  /* 0x0000000000207984 */ /* 0x000e220000000c00 */
[----:B------:R-:W-:-:S03]  /*573e0*/  NOP ;  /* 0x0000000000007918 */ /* 0x000fc60000000000 */
[----:B0-----:R-:W-:Y:S04]  /*573f0*/  STL.64 [R1+0x1e0], R32 ;  /* 0x0001e02001007387 */ /* 0x001fe80000100a00 */
[----:B------:R-:W-:Y:S04]  /*57400*/  STL.64 [R1+0x1e8], R34 ;  /* 0x0001e82201007387 */ /* 0x000fe80000100a00 */
[----:B------:R-:W4:Y:S04]  /*57410*/  LDL.LU R44, [R1+0x340] ;  /* 0x00034000012c7983 */ /* 0x000f280000300800 */
[----:B------:R-:W4:Y:S04]  /*57420*/  LDL.LU R45, [R1+0x344] ;  /* 0x00034400012d7983 */ /* 0x000f280000300800 */
[----:B------:R-:W4:Y:S04]  /*57430*/  LDL.LU R46, [R1+0x348] ;  /* 0x00034800012e7983 */ /* 0x000f280000300800 */
[----:B------:R-:W4:Y:S04]  /*57440*/  LDL.LU R47, [R1+0x34c] ;  /* 0x00034c00012f7983 */ /* 0x000f280000300800 */
        /* <DEDUP_REMOVED lines=8> */
[----:B0-----:R0:W-:Y:S04]  /*574d0*/  STL.64 [R1+0x270], R28 ;  /* 0x0002701c01007387 */ /* 0x0011e80000100a00 */
[----:B------:R2:W-:Y:S04]  /*574e0*/  STL.64 [R1+0x278], R30 ;  /* 0x0002781e01007387 */ /* 0x0005e80000100a00 */
        /* <DEDUP_REMOVED lines=9> */
[----:B-1----:R0:W-:Y:S04]  /*57580*/  STL.64 [R1+0x250], R24 ;  /* 0x0002501801007387 */ /* 0x0021e80000100a00 */
[----:B------:R1:W-:Y:S04]  /*57590*/  STL.64 [R1+0x258], R26 ;  /* 0x0002581a01007387 */ /* 0x0003e80000100a00 */
[----:B------:R-:W3:Y:S04]  /*575a0*/  LDL.LU R29, [R1+0x3f4] ;  /* 0x0003f400011d7983 */ /* 0x000ee80000300800 */
[----:B--2---:R-:W2:Y:S04]  /*575b0*/  LDL.LU R30, [R1+0x3f8] ;  /* 0x0003f800011e7983 */ /* 0x004ea80000300800 */
[----:B------:R-:W2:Y:S04]  /*575c0*/  LDL.LU R31, [R1+0x3fc] ;  /* 0x0003fc00011f7983 */ /* 0x000ea80000300800 */
[----:B0-----:R-:W2:Y:S04]  /*575d0*/  LDL.LU R24, [R1+0x400] ;  /* 0x0004000001187983 */ /* 0x001ea80000300800 */
[----:B------:R-:W2:Y:S04]  /*575e0*/  LDL.LU R25, [R1+0x404] ;  /* 0x0004040001197983 */ /* 0x000ea80000300800 */
[----:B-1----:R-:W2:Y:S04]  /*575f0*/  LDL.LU R26, [R1+0x408] ;  /* 0x00040800011a7983 */ /* 0x002ea80000300800 */
[----:B------:R-:W2:Y:S04]  /*57600*/  LDL.LU R27, [R1+0x40c] ;  /* 0x00040c00011b7983 */ /* 0x000ea80000300800 */
[----:B----4-:R0:W-:Y:S01]  /*57610*/  STSM.16.M88.4 [R0], R4 ;  /* 0x0000000400007844 */ /* 0x0101e20000000200 */
        /* <DEDUP_REMOVED lines=18> */
[----:B------:R0:W-:Y:S02]  /*57740*/  STL.64 [R1+0x298], R50 ;  /* 0x0002983201007387 */ /* 0x0001e40000100a00 */
[----:B0-----:R-:W0:Y:S02]  /*57750*/  LDC R50, c[0x0][0x3b4] ;  /* 0x0000ed00ff327b82 */ /* 0x001e240000000800 */
[----:B---3--:R-:W-:Y:S01]  /*57760*/  STSM.16.M88.4 [R0], R36 ;  /* 0x0000002400007844 */ /* 0x008fe20000000200 */
[----:B------:R-:W-:-:S03]  /*57770*/  NOP ;  /* 0x0000000000007918 */ /* 0x000fc60000000000 */
[----:B------:R-:W1:Y:S01]  /*57780*/  LDS.128 R36, [R0] ;  /* 0x0000000000247984 */ /* 0x000e620000000c00 */
[----:B------:R-:W-:-:S03]  /*57790*/  NOP ;  /* 0x0000000000007918 */ /* 0x000fc60000000000 */
[----:B------:R-:W-:Y:S01]  /*577a0*/  STSM.16.M88.4 [R0], R32 ;  /* 0x0000002000007844 */ /* 0x000fe20000000200 */
[----:B------:R-:W-:-:S03]  /*577b0*/  NOP ;  /* 0x0000000000007918 */ /* 0x000fc60000000000 */
[----:B------:R-:W3:Y:S01]  /*577c0*/  LDS.128 R32, [R0] ;  /* 0x0000000000207984 */ /* 0x000ee20000000c00 */
[----:B------:R-:W-:-:S03]  /*577d0*/  NOP ;  /* 0x0000000000007918 */ /* 0x000fc60000000000 */
[----:B--2---:R-:W-:Y:S01]  /*577e0*/  STSM.16.M88.4 [R0], R28 ;  /* 0x0000001c00007844 */ /* 0x004fe20000000200 */
[----:B------:R-:W-:-:S03]  /*577f0*/  NOP ;  /* 0x0000000000007918 */ /* 0x000fc60000000000 */
[----:B------:R-:W2:Y:S01]  /*57800*/  LDS.128 R28, [R0] ;  /* 0x00000000001c7984 */ /* 0x000ea20000000c00 */
[----:B------:R-:W-:-:S03]  /*57810*/  NOP ;  /* 0x0000000000007918 */ /* 0x000fc60000000000 */
[----:B------:R-:W-:Y:S01]  /*57820*/  STSM.16.M88.4 [R0], R24 ;  /* 0x0000001800007844 */ /* 0x000fe20000000200 */
[----:B------:R-:W-:-:S03]  /*57830*/  NOP ;  /* 0x0000000000007918 */ /* 0x000fc60000000000 */
[----:B------:R-:W0:Y:S01]  /*57840*/  LDS.128 R24, [R0] ;  /* 0x0000000000187984 */ /* 0x000e220000000c00 */
[----:B------:R-:W-:-:S03]  /*57850*/  NOP ;  /* 0x0000000000007918 */ /* 0x000fc60000000000 */
[----:B-1----:R-:W-:Y:S04]  /*57860*/  STL.64 [R1+0x260], R36 ;  /* 0x0002602401007387 */ /* 0x002fe80000100a00 */
[----:B------:R-:W-:Y:S04]  /*57870*/  STL.64 [R1+0x268], R38 ;  /* 0x0002682601007387 */ /* 0x000fe80000100a00 */
[----:B----4-:R1:W-:Y:S01]  /*57880*/  STSM.16.M88.4 [R0], R4 ;  /* 0x0000000400007844 */ /* 0x0103e20000000200 */
[----:B------:R-:W-:-:S03]  /*57890*/  NOP ;  /* 0x0000000000007918 */ /* 0x000fc60000000000 */
[----:B------:R-:W4:Y:S01]  /*578a0*/  LDS.128 R36, [R0] ;  /* 0x0000000000247984 */ /* 0x000f220000000c00 */
[----:B------:R-:W-:-:S03]  /*578b0*/  NOP ;  /* 0x0000000000007918 */ /* 0x000fc60000000000 */
[----:B---3--:R-:W-:Y:S04]  /*578c0*/  STL [R1+0x237c], R35 ;  /* 0x00237c2301007387 */ /* 0x008fe80000100800 */
[----:B--2---:R-:W-:Y:S04]  /*578d0*/  STL [R1+0x2378], R31 ;  /* 0x0023781f01007387 */ /* 0x004fe80000100800 */
[----:B0-----:R0:W-:Y:S04]  /*578e0*/  STL [R1+0x2388], R26 ;  /* 0x0023881a01007387 */ /* 0x0011e80000100800 */
[----:B------:R-:W-:Y:S04]  /*578f0*/  STL [R1+0x2380], R27 ;  /* 0x0023801b01007387 */ /* 0x000fe80000100800 */
[----:B-1----:R-:W2:Y:S04]  /*57900*/  LDL.LU R7, [R1+0x1c0] ;  /* 0x0001c00001077983 */ /* 0x002ea80000300800 */
[----:B------:R-:W3:Y:S04]  /*57910*/  LDL R6, [R1+0xf88] ;  /* 0x000f880001067983 */ /* 0x000ee80000100800 */
[----:B----4-:R1:W-:Y:S04]  /*57920*/  STL [R1+0x2384], R39 ;  /* 0x0023842701007387 */ /* 0x0103e80000100800 */
[----:B------:R-:W4:Y:S04]  /*57930*/  LDL.LU R4, [R1+0x1b0] ;  /* 0x0001b00001047983 */ /* 0x000f280000300800 */
[----:B------:R-:W2:Y:S04]  /*57940*/  LDL.LU R5, [R1+0x1a0] ;  /* 0x0001a00001057983 */ /* 0x000ea80000300800 */
[----:B0-----:R-:W2:Y:S04]  /*57950*/  LDL.LU R26, [R1+0xcfc] ;  /* 0x000cfc00011a7983 */ /* 0x001ea80000300800 */
[----:B-1----:R-:W4:Y:S04]  /*57960*/  LDL.LU R39, [R1+0xf8c] ;  /* 0x000f8c0001277983 */ /* 0x002f280000300800 */
[----:B------:R-:W4:Y:S04]  /*57970*/  LDL.LU R27, [R1+0xfa4] ;  /* 0x000fa400011b7983 */ /* 0x000f280000300800 */
[----:B------:R-:W4:Y:S04]  /*57980*/  LDL.LU R35, [R1+0xfa0] ;  /* 0x000fa00001237983 */ /* 0x000f280000300800 */
[----:B------:R-:W4:Y:S04]  /*57990*/  LDL.LU R31, [R1+0xf9c] ;  /* 0x000f9c00011f7983 */ /* 0x000f280000300800 */
[----:B------:R-:W-:Y:S04]  /*579a0*/  STSM.16.M88.4 [R0], R44 ;  /* 0x0000002c00007844 */ /* 0x000fe80000000200 */
[----:B------:R-:W4:Y:S04]  /*579b0*/  LDL.LU R61, [R1+0xf98] ;  /* 0x000f9800013d7983 */ /* 0x000f280000300800 */
[----:B------:R-:W4:Y:S04]  /*579c0*/  LDL.LU R60, [R1+0xf94] ;  /* 0x000f9400013c7983 */ /* 0x000f280000300800 */
[----:B------:R-:W4:Y:S01]  /*579d0*/  LDL.LU R59, [R1+0xf90] ;  /* 0x000f9000013b7983 */ /* 0x000f220000300800 */
[----:B------:R-:W-:Y:S01]  /*579e0*/  NOP ;  /* 0x0000000000007918 */ /* 0x000fe20000000000 */
[C---:B---3--:R-:W-:Y:S01]  /*579f0*/  IMAD R18, R6.reuse, R50, RZ ;  /* 0x0000003206127224 */ /* 0x048fe200078e02ff */
[----:B------:R-:W-:-:S04]  /*57a00*/  ISETP.GE.AND P0, PT, R6, UR4, PT ;  /* 0x0000000406007c0c */ /* 0x000fc8000bf06270 */
[----:B------:R-:W-:-:S04]  /*57a10*/  LEA R42, P1, R18, UR6, 0x1 ;  /* 0x00000006122a7c11 */ /* 0x000fc8000f8208ff */
[----:B------:R-:W-:Y:S02]  /*57a20*/  LEA.HI.X.SX32 R43, R18, UR7, 0x1, P1 ;  /* 0x00000007122b7c11 */ /* 0x000fe400088f0eff */
[C---:B--2---:R-:W-:Y:S01]  /*57a30*/  ISETP.LT.AND P0, PT, R26.reuse, UR29, !P0 ;  /* 0x0000001d1a007c0c */ /* 0x044fe2000c701270 */
[----:B------:R-:W-:Y:S01]  /*57a40*/  IMAD R52, R26, UR24, RZ ;  /* 0x000000181a347c24 */ /* 0x000fe2000f8e02ff */
[----:B------:R-:W-:Y:S01]  /*57a50*/  PRMT R16, R7, 0x7632, R16 ;  /* 0x0000763207107816 */ /* 0x000fe20000000010 */
[----:B------:R-:W-:Y:S01]  /*57a60*/  IMAD R18, R50, 0x40, R18 ;  /* 0x0000004032127824 */ /* 0x000fe200078e0212 */
[----:B------:R-:W-:Y:S01]  /*57a70*/  PRMT R41, R5, 0x7632, R41 ;  /* 0x0000763205297816 */ /* 0x000fe20000000029 */
[----:B------:R-:W-:Y:S01]  /*57a80*/  IMAD.WIDE R2, R52, 0x2, R42 ;  /* 0x0000000234027825 */ /* 0x000fe200078e022a */
[----:B------:R-:W0:Y:S07]  /*57a90*/  LDCU UR29, c[0x0][0x398] ;  /* 0x00007300ff1d77ac */ /* 0x000e2e0008000800 */
[----:B------:R1:W-:Y:S01]  /*57aa0*/  @P0 STG.E.U16 desc[UR8][R2.64], R7 ;  /* 0x0000000702000986 */ /* 0x0003e2000c101508 */
[----:B----4-:R-:W-:-:S04]  /*57ab0*/  ISETP.GE.AND P0, PT, R39, UR10, PT ;  /* 0x0000000a27007c0c */ /* 0x010fc8000bf06270 */
[----:B------:R-:W-:Y:S01]  /*57ac0*/  ISETP.LT.AND P0, PT, R26, UR31, !P0 ;  /* 0x0000001f1a007c0c */ /* 0x000fe2000c701270 */
[----:B------:R-:W2:Y:S01]  /*57ad0*/  LDCU UR31, c[0x0][0x398] ;  /* 0x00007300ff1f77ac */ /* 0x000ea20008000800 */
[----:B-1----:R-:W-:-:S05]  /*57ae0*/  IMAD R2, R39, R50, RZ ;  /* 0x0000003227027224 */ /* 0x002fca00078e02ff */
[----:B------:R-:W-:-:S04]  /*57af0*/  LEA R44, P1, R2, UR6, 0x1 ;  /* 0x00000006022c7c11 */ /* 0x000fc8000f8208ff */
[----:B------:R-:W-:Y:S02]  /*57b00*/  LEA.HI.X.SX32 R45, R2, UR7, 0x1, P1 ;  /* 0x00000007022d7c11 */ /* 0x000fe400088f0eff */
[----:B------:R-:W-:Y:S01]  /*57b10*/  ISETP.GE.AND P1, PT, R26, UR5, PT ;  /* 0x000000051a007c0c */ /* 0x000fe2000bf26270 */
[----:B------:R-:W1:Y:S01]  /*57b20*/  LDCU.64 UR4, c[0x0][0x398] ;  /* 0x00007300ff0477ac */ /* 0x000e620008000a00 */
[----:B------:R-:W-:Y:S02]  /*57b30*/  IMAD.WIDE R2, R52, 0x2, R44 ;  /* 0x0000000234027825 */ /* 0x000fe400078e022c */
[----:B------:R-:W-:Y:S01]  /*57b40*/  ISETP.LT.AND P2, PT, R27, UR22, !P1 ;  /* 0x000000161b007c0c */ /* 0x000fe2000cf41270 */
[----:B------:R-:W3:Y:S02]  /*57b50*/  LDCU UR22, c[0x0][0x398] ;  /* 0x00007300ff1677ac */ /* 0x000ee40008000800 */
[----:B------:R4:W-:Y:S01]  /*57b60*/  @P0 STG.E.U16 desc[UR8][R2.64], R16 ;  /* 0x0000001002000986 */ /* 0x0009e2000c101508 */
[----:B------:R-:W-:-:S04]  /*57b70*/  LEA R46, P0, R18, UR6, 0x1 ;  /* 0x00000006122e7c11 */ /* 0x000fc8000f8008ff */
[----:B------:R-:W-:-:S03]  /*57b80*/  LEA.HI.X.SX32 R47, R18, UR7, 0x1, P0 ;  /* 0x00000007122f7c11 */ /* 0x000fc600080f0eff */
[----:B----4-:R-:W-:Y:S01]  /*57b90*/  IMAD.WIDE R2, R52, 0x2, R46 ;  /* 0x0000000234027825 */ /* 0x010fe200078e022e */
[----:B------:R-:W-:-:S04]  /*57ba0*/  PRMT R16, R4, 0x7632, R16 ;  /* 0x0000763204107816 */ /* 0x000fc80000000010 */
[----:B------:R4:W-:Y:S04]  /*57bb0*/  @P2 STG.E.U16 desc[UR8][R2.64], R4 ;  /* 0x0000000402002986 */ /* 0x0009e8000c101508 */
[----:B----4-:R-:W4:Y:S01]  /*57bc0*/  LDL.LU R4, [R1+0x190] ;  /* 0x0001900001047983 */ /* 0x010f220000300800 */
[----:B------:R-:W-:-:S03]  /*57bd0*/  IMAD R18, R50, 0x20, R18 ;  /* 0x0000002032127824 */ /* 0x000fc600078e0212 */
[----:B------:R-:W2:Y:S01]  /*57be0*/  LDL.LU R8, [R1+0x180] ;  /* 0x0001800001087983 */ /* 0x000ea20000300800 */
[----:B------:R-:W-:Y:S01]  /*57bf0*/  ISETP.LT.AND P2, PT, R35, UR20, !P1 ;  /* 0x0000001423007c0c */ /* 0x000fe2000cf41270 */
[----:B------:R-:W0:Y:S01]  /*57c00*/  LDCU UR20, c[0x0][0x398] ;  /* 0x00007300ff1477ac */ /* 0x000e220008000800 */
[C---:B------:R-:W-:Y:S01]  /*57c10*/  LEA R48, P0, R18.reuse, UR6, 0x1 ;  /* 0x0000000612307c11 */ /* 0x040fe2000f8008ff */
[----:B------:R-:W2:Y:S03]  /*57c20*/  LDL.LU R7, [R1+0x170] ;  /* 0x0001700001077983 */ /* 0x000ea60000300800 */
[----:B------:R-:W-:Y:S01]  /*57c30*/  LEA.HI.X.SX32 R49, R18, UR7, 0x1, P0 ;  /* 0x0000000712317c11 */ /* 0x000fe200080f0eff */
[----:B------:R-:W-:Y:S02]  /*57c40*/  IMAD R18, R50, 0x20, R18 ;  /* 0x0000002032127824 */ /* 0x000fe400078e0212 */
[----:B------:R-:W-:-:S05]  /*57c50*/  IMAD.WIDE R2, R52, 0x2, R48 ;  /* 0x0000000234027825 */ /* 0x000fca00078e0230 */
[----:B------:R0:W-:Y:S01]  /*57c60*/  @P2 STG.E.U16 desc[UR8][R2.64], R16 ;  /* 0x0000001002002986 */ /* 0x0001e2000c101508 */
[----:B------:R-:W-:Y:S01]  /*57c70*/  ISETP.LT.AND P2, PT, R31, UR18, !P1 ;  /* 0x000000121f007c0c */ /* 0x000fe2000cf41270 */
[----:B------:R-:W-:Y:S01]  /*57c80*/  IMAD R40, R50, 0x20, R18 ;  /* 0x0000002032287824 */ /* 0x000fe200078e0212 */
[----:B-1----:R-:W-:Y:S01]  /*57c90*/  ISETP.LT.AND P3, PT, R61, UR4, !P1 ;  /* 0x000000043d007c0c */ /* 0x002fe2000cf61270 */
[----:B------:R-:W1:Y:S01]  /*57ca0*/  LDCU UR4, c[0x0][0x398] ;  /* 0x00007300ff0477ac */ /* 0x000e620008000800 */
[----:B------:R-:W1:Y:S01]  /*57cb0*/  LDCU UR18, c[0x0][0x398] ;  /* 0x00007300ff1277ac */ /* 0x000e620008000800 */
[----:B0-----:R-:W-:Y:S01]  /*57cc0*/  LEA R2, P0, R18, UR6, 0x1 ;  /* 0x0000000612027c11 */ /* 0x001fe2000f8008ff */
[----:B------:R-:W-:-:S03]  /*57cd0*/  VIADD R16, R26, 0x3f ;  /* 0x0000003f1a107836 */ /* 0x000fc60000000000 */
[----:B------:R-:W-:Y:S02]  /*57ce0*/  LEA.HI.X.SX32 R3, R18, UR7, 0x1, P0 ;  /* 0x0000000712037c11 */ /* 0x000fe400080f0eff */
[----:B------:R-:W-:Y:S01]  /*57cf0*/  ISETP.GE.AND P0, PT, R16, UR27, PT ;  /* 0x0000001b10007c0c */ /* 0x000fe2000bf06270 */
[----:B------:R-:W0:Y:S01]  /*57d00*/  LDCU UR27, c[0x0][0x398] ;  /* 0x00007300ff1b77ac */ /* 0x000e220008000800 */
[----:B------:R-:W-:-:S05]  /*57d10*/  IMAD.WIDE R16, R52, 0x2, R2 ;  /* 0x0000000234107825 */ /* 0x000fca00078e0202 */
[----:B------:R0:W-:Y:S02]  /*57d20*/  @P2 STG.E.U16 desc[UR8][R16.64], R5 ;  /* 0x0000000510002986 */ /* 0x0001e4000c101508 */
[C---:B0-----:R-:W-:Y:S02]  /*57d30*/  LEA R16, P2, R40.reuse, UR6, 0x1 ;  /* 0x0000000628107c11 */ /* 0x041fe4000f8408ff */
[----:B------:R-:W3:Y:S02]  /*57d40*/  LDL.LU R5, [R1+0x160] ;  /* 0x0001600001057983 */ /* 0x000ee40000300800 */
[----:B------:R-:W-:-:S03]  /*57d50*/  LEA.HI.X.SX32 R17, R40, UR7, 0x1, P2 ;  /* 0x0000000728117c11 */ /* 0x000fc600090f0eff */
[----:B------:R-:W-:-:S05]  /*57d60*/  IMAD.WIDE R18, R52, 0x2, R16 ;  /* 0x0000000234127825 */ /* 0x000fca00078e0210 */
[----:B------:R0:W-:Y:S01]  /*57d70*/  @P3 STG.E.U16 desc[UR8][R18.64], R41 ;  /* 0x0000002912003986 */ /* 0x0001e2000c101508 */
[----:B------:R-:W-:Y:S01]  /*57d80*/  ISETP.LT.AND P3, PT, R60, UR16, !P1 ;  /* 0x000000103c007c0c */ /* 0x000fe2000cf61270 */
[----:B------:R-:W1:Y:S01]  /*57d90*/  LDCU UR16, c[0x0][0x39c] ;  /* 0x00007380ff1077ac */ /* 0x000e620008000800 */
[----:B0-----:R-:W-:-:S05]  /*57da0*/  IMAD R19, R50, 0x20, R40 ;  /* 0x0000002032137824 */ /* 0x001fca00078e0228 */
[----:B------:R-:W-:Y:S01]  /*57db0*/  LEA R18, P2, R19, UR6, 0x1 ;  /* 0x0000000613127c11 */ /* 0x000fe2000f8408ff */
[----:B------:R-:W-:-:S03]  /*57dc0*/  IMAD R50, R50, 0x20, R19 ;  /* 0x0000002032327824 */ /* 0x000fc600078e0213 */
[----:B------:R-:W-:-:S03]  /*57dd0*/  LEA.HI.X.SX32 R19, R19, UR7, 0x1, P2 ;  /* 0x0000000713137c11 */ /* 0x000fc600090f0eff */
[----:B------:R-:W-:Y:S01]  /*57de0*/  IMAD.WIDE R40, R52, 0x2, R18 ;  /* 0x0000000234287825 */ /* 0x000fe200078e0212 */
[----:B------:R-:W-:Y:S01]  /*57df0*/  ISETP.LT.AND P1, PT, R59, UR14, !P1 ;  /* 0x0000000e3b007c0c */ /* 0x000fe2000cf21270 */
[----:B------:R-:W0:Y:S03]  /*57e00*/  LDCU UR14, c[0x0][0x398] ;  /* 0x00007300ff0e77ac */ /* 0x000e260008000800 */
[----:B----4-:R4:W-:Y:S01]  /*57e10*/  @P3 STG.E.U16 desc[UR8][R40.64], R4 ;  /* 0x0000000428003986 */ /* 0x0109e2000c101508 */
[----:B------:R-:W-:-:S03]  /*57e20*/  PRMT R53, R4, 0x7632, R53 ;  /* 0x0000763204357816 */ /* 0x000fc60000000035 */
[----:B----4-:R-:W4:Y:S01]  /*57e30*/  LDL.LU R4, [R1+0x150] ;  /* 0x0001500001047983 */ /* 0x010f220000300800 */
[----:B------:R-:W-:-:S04]  /*57e40*/  LEA R40, P2, R50, UR6, 0x1 ;  /* 0x0000000632287c11 */ /* 0x000fc8000f8408ff */
[----:B------:R-:W-:Y:S01]  /*57e50*/  LEA.HI.X.SX32 R41, R50, UR7, 0x1, P2 ;  /* 0x0000000732297c11 */ /* 0x000fe200090f0eff */
[----:B------:R-:W0:Y:S02]  /*57e60*/  LDCU.64 UR6, c[0x0][0x398] ;  /* 0x00007300ff0677ac */ /* 0x000e240008000a00 */
[----:B------:R-:W-:-:S05]  /*57e70*/  IMAD.WIDE R50, R52, 0x2, R40 ;  /* 0x0000000234327825 */ /* 0x000fca00078e0228 */
[----:B------:R0:W-:Y:S02]  /*57e80*/  @P1 STG.E.U16 desc[UR8][R50.64], R53 ;  /* 0x0000003532001986 */ /* 0x0001e4000c101508 */
[----:B0-----:R-:W-:-:S05]  /*57e90*/  VIADD R50, R26, 0x1 ;  /* 0x000000011a327836 */ /* 0x001fca0000000000 */
[----:B------:R-:W-:Y:S01]  /*57ea0*/  ISETP.GE.AND P1, PT, R50, UR11, PT ;  /* 0x0000000b32007c0c */ /* 0x000fe2000bf26270 */
[----:B------:R-:W0:Y:S03]  /*57eb0*/  LDCU.64 UR10, c[0x0][0x398] ;  /* 0x00007300ff0a77ac */ /* 0x000e260008000a00 */
[----:B------:R-:W-:Y:S01]  /*57ec0*/  ISETP.LT.AND P2, PT, R6, UR12, !P1 ;  /* 0x0000000c06007c0c */ /* 0x000fe2000cf41270 */
[----:B------:R-:W-:Y:S01]  /*57ed0*/  VIADD R52, R52, UR24 ;  /* 0x0000001834347c36 */ /* 0x000fe20008000000 */
[----:B--2---:R-:W-:Y:S01]  /*57ee0*/  PRMT R53, R8, 0x7632, R53 ;  /* 0x0000763208357816 */ /* 0x004fe20000000035 */
[----:B------:R-:W2:Y:S02]  /*57ef0*/  LDCU UR12, c[0x0][0x398] ;  /* 0x00007300ff0c77ac */ /* 0x000ea40008000800 */
[----:B------:R-:W-:-:S08]  /*57f00*/  IMAD.WIDE R50, R52, 0x2, R42 ;  /* 0x0000000234327825 */ /* 0x000fd000078e022a */
[----:B------:R1:W-:Y:S01]  /*57f10*/  @P2 STG.E.U16 desc[UR8][R50.64], R8 ;  /* 0x0000000832002986 */ /* 0x0003e2000c101508 */
[----:B0-----:R-:W-:Y:S01]  /*57f20*/  ISETP.LT.AND P2, PT, R39, UR10, !P1 ;  /* 0x0000000a27007c0c */ /* 0x001fe2000cf41270 */
[----:B------:R-:W0:Y:S01]  /*57f30*/  LDCU UR10, c[0x0][0x398] ;  /* 0x00007300ff0a77ac */ /* 0x000e220008000800 */
[C---:B-1----:R-:W-:Y:S01]  /*57f40*/  IMAD.WIDE R50, R52.reuse, 0x2, R44 ;  /* 0x0000000234327825 */ /* 0x042fe200078e022c */
[----:B------:R-:W2:Y:S10]  /*57f50*/  LDL.LU R8, [R1+0x1c4] ;  /* 0x0001c40001087983 */ /* 0x000eb40000300800 */
[----:B------:R1:W-:Y:S01]  /*57f60*/  @P2 STG.E.U16 desc[UR8][R50.64], R53 ;  /* 0x0000003532002986 */ /* 0x0003e2000c101508 */
[----:B------:R-:W-:Y:S01]  /*57f70*/  ISETP.LT.AND P2, PT, R27, UR6, !P1 ;  /* 0x000000061b007c0c */ /* 0x000fe2000cf41270 */
[----:B------:R-:W0:Y:S01]  /*57f80*/  LDCU UR6, c[0x0][0x398] ;  /* 0x00007300ff0677ac */ /* 0x000e220008000800 */
[----:B------:R-:W-:Y:S01]  /*57f90*/  ISETP.LT.AND P3, PT, R35, UR26, !P1 ;  /* 0x0000001a23007c0c */ /* 0x000fe2000cf61270 */
[----:B------:R-:W0:Y:S01]  /*57fa0*/  LDCU UR26, c[0x0][0x398] ;  /* 0x00007300ff1a77ac */ /* 0x000e220008000800 */
[----:B-1----:R-:W-:Y:S01]  /*57fb0*/  IMAD.WIDE R50, R52, 0x2, R46 ;  /* 0x0000000234327825 */ /* 0x002fe200078e022e */
[----:B------:R-:W-:-:S08]  /*57fc0*/  PRMT R53, R7, 0x7632, R53 ;  /* 0x0000763207357816 */ /* 0x000fd00000000035 */
[----:B------:R1:W-:Y:S01]  /*57fd0*/  @P2 STG.E.U16 desc[UR8][R50.64], R7 ;  /* 0x0000000732002986 */ /* 0x0003e2000c101508 */
[----:B------:R-:W-:Y:S01]  /*57fe0*/  ISETP.LT.AND P2, PT, R31, UR28, !P1 ;  /* 0x0000001c1f007c0c */ /* 0x000fe2000cf41270 */
[----:B------:R-:W0:Y:S02]  /*57ff0*/  LDCU UR28, c[0x0][0x398] ;  /* 0x00007300ff1c77ac */ /* 0x000e240008000800 */
[----:B-1----:R-:W2:Y:S01]  /*58000*/  LDL.LU R7, [R1+0x1b4] ;  /* 0x0001b40001077983 */ /* 0x002ea20000300800 */
[----:B------:R-:W-:-:S05]  /*58010*/  IMAD.WIDE R50, R52, 0x2, R48 ;  /* 0x0000000234327825 */ /* 0x000fca00078e0230 */
[----:B------:R1:W-:Y:S02]  /*58020*/  @P3 STG.E.U16 desc[UR8][R50.64], R53 ;  /* 0x0000003532003986 */ /* 0x0003e4000c101508 */
[----:B-1----:R-:W-:Y:S01]  /*58030*/  IMAD.WIDE R50, R52, 0x2, R2 ;  /* 0x0000000234327825 */ /* 0x002fe200078e0202 */
[----:B---3--:R-:W-:-:S04]  /*58040*/  PRMT R53, R5, 0x7632, R53 ;  /* 0x0000763205357816 */ /* 0x008fc80000000035 */
[----:B------:R1:W-:Y:S01]  /*58050*/  @P2 STG.E.U16 desc[UR8][R50.64], R5 ;  /* 0x0000000532002986 */ /* 0x0003e2000c101508 */
[----:B------:R-:W-:Y:S01]  /*58060*/  ISETP.LT.AND P2, PT, R61, UR30, !P1 ;  /* 0x0000001e3d007c0c */ /* 0x000fe2000cf41270 */
[----:B------:R-:W3:Y:S02]  /*58070*/  LDCU UR30, c[0x0][0x398] ;  /* 0x00007300ff1e77ac */ /* 0x000ee40008000800 */
[----:B-1----:R-:W3:Y:S01]  /*58080*/  LDL.LU R5, [R1+0x1a4] ;  /* 0x0001a40001057983 */ /* 0x002ee20000300800 */
[----:B------:R-:W-:-:S09]  /*58090*/  IMAD.WIDE R50, R52, 0x2, R16 ;  /* 0x0000000234327825 */ /* 0x000fd200078e0210 */
[----:B------:R1:W-:Y:S01]  /*580a0*/  @P2 STG.E.U16 desc[UR8][R50.64], R53 ;  /* 0x0000003532002986 */ /* 0x0003e2000c101508 */
[----:B------:R-:W-:Y:S01]  /*580b0*/  ISETP.LT.AND P2, PT, R60, UR4, !P1 ;  /* 0x000000043c007c0c */ /* 0x000fe2000cf41270 */
[----:B------:R-:W0:Y:S01]  /*580c0*/  LDCU UR4, c[0x0][0x39c] ;  /* 0x00007380ff0477ac */ /* 0x000e220008000800 */
[----:B-1----:R-:W-:-:S11]  /*580d0*/  IMAD.WIDE R50, R52, 0x2, R18 ;  /* 0x0000000234327825 */ /* 0x002fd600078e0212 */
[----:B----4-:R1:W-:Y:S01]  /*580e0*/  @P2 STG.E.U16 desc[UR8][R50.64], R4 ;  /* 0x0000000432002986 */ /* 0x0103e2000c101508 */
[----:B------:R-:W-:-:S03]  /*580f0*/  PRMT R53, R4, 0x7632, R53 ;  /* 0x0000763204357816 */ /* 0x000fc60000000035 */
[----:B-1----:R-:W4:Y:S01]  /*58100*/  LDL.LU R4, [R1+0x194] ;  /* 0x0001940001047983 */ /* 0x002f220000300800 */
[----:B0-----:R-:W-:Y:S01]  /*58110*/  ISETP.LT.AND P1, PT, R59, UR6, !P1 ;  /* 0x000000063b007c0c */ /* 0x001fe2000cf21270 */
[----:B------:R-:W0:Y:S01]  /*58120*/  LDCU UR6, c[0x0][0x398] ;  /* 0x00007300ff0677ac */ /* 0x000e220008000800 */
[----:B------:R-:W-:-:S11]  /*58130*/  IMAD.WIDE R50, R52, 0x2, R40 ;  /* 0x0000000234327825 */ /* 0x000fd600078e0228 */
[----:B------:R1:W-:Y:S02]  /*58140*/  @P1 STG.E.U16 desc[UR8][R50.64], R53 ;  /* 0x0000003532001986 */ /* 0x0003e4000c101508 */
[----:B-1----:R-:W-:-:S05]  /*58150*/  VIADD R50, R26, 0x2 ;  /* 0x000000021a327836 */ /* 0x002fca0000000000 */
[----:B------:R-:W-:Y:S01]  /*58160*/  ISETP.GE.AND P1, PT, R50, UR4, PT ;  /* 0x0000000432007c0c */ /* 0x000fe2000bf26270 */
[----:B------:R-:W1:Y:S03]  /*58170*/  LDCU UR4, c[0x0][0x398] ;  /* 0x00007300ff0477ac */ /* 0x000e660008000800 */
[----:B0-----:R-:W-:Y:S01]  /*58180*/  ISETP.LT.AND P2, PT, R6, UR6, !P1 ;  /* 0x0000000606007c0c */ /* 0x001fe2000cf41270 */
[----:B------:R-:W-:Y:S01]  /*58190*/  VIADD R52, R52, UR24 ;  /* 0x0000001834347c36 */ /* 0x000fe20008000000 */
[----:B------:R-:W0:Y:S01]  /*581a0*/  LDCU UR6, c[0x0][0x398] ;  /* 0x00007300ff0677ac */ /* 0x000e220008000800 */
[----:B------:R-:W-:Y:S02]  /*581b0*/  ISETP.LT.AND P3, PT, R39, UR10, !P1 ;  /* 0x0000000a27007c0c */ /* 0x000fe4000cf61270 */
[----:B------:R-:W-:Y:S01]  /*581c0*/  IMAD.WIDE R50, R52, 0x2, R42 ;  /* 0x0000000234327825 */ /* 0x000fe200078e022a */
[----:B------:R-:W0:Y:S07]  /*581d0*/  LDCU UR10, c[0x0][0x398] ;  /* 0x00007300ff0a77ac */ /* 0x000e2e0008000800 */
[----:B--2---:R2:W-:Y:S01]  /*581e0*/  @P2 STG.E.U16 desc[UR8][R50.64], R8 ;  /* 0x0000000832002986 */ /* 0x0045e2000c101508 */
[----:B------:R-:W-:-:S02]  /*581f0*/  PRMT R53, R8, 0x7632, R53 ;  /* 0x0000763208357816 */ /* 0x000fc40000000035 */
[----:B-1----:R-:W-:Y:S01]  /*58200*/  ISETP.LT.AND P2, PT, R27, UR4, !P1 ;  /* 0x000000041b007c0c */ /* 0x002fe2000cf41270 */
[----:B------:R-:W1:Y:S01]  /*58210*/  LDCU UR4, c[0x0][0x398] ;  /* 0x00007300ff0477ac */ /* 0x000e620008000800 */
[----:B--2---:R-:W2:Y:S01]  /*58220*/  LDL.LU R8, [R1+0x184] ;  /* 0x0001840001087983 */ /* 0x004ea20000300800 */
[----:B------:R-:W-:-:S05]  /*58230*/  IMAD.WIDE R50, R52, 0x2, R44 ;  /* 0x0000000234327825 */ /* 0x000fca00078e022c */
[----:B------:R1:W-:Y:S01]  /*58240*/  @P3 STG.E.U16 desc[UR8][R50.64], R53 ;  /* 0x0000003532003986 */ /* 0x0003e2000c101508 */
[----:B0-----:R-:W-:Y:S01]  /*58250*/  ISETP.LT.AND P3, PT, R35, UR6, !P1 ;  /* 0x0000000623007c0c */ /* 0x001fe2000cf61270 */
[----:B------:R-:W0:Y:S01]  /*58260*/  LDCU UR6, c[0x0][0x398] ;  /* 0x00007300ff0677ac */ /* 0x000e220008000800 */
[----:B-1----:R-:W-:Y:S01]  /*58270*/  IMAD.WIDE R50, R52, 0x2, R46 ;  /* 0x0000000234327825 */ /* 0x002fe200078e022e */
[----:B------:R-:W-:-:S04]  /*58280*/  PRMT R53, R7, 0x7632, R53 ;  /* 0x0000763207357816 */ /* 0x000fc80000000035 */
        /* <DEDUP_REMOVED lines=11> */
[----:B-1----:R-:W2:Y:S01]  /*58340*/  LDL.LU R5, [R1+0x164] ;  /* 0x0001640001057983 */ /* 0x002ea20000300800 */
[----:B------:R-:W-:-:S09]  /*58350*/  IMAD.WIDE R50, R52, 0x2, R16 ;  /* 0x0000000234327825 */ /* 0x000fd200078e0210 */
[----:B------:R1:W-:Y:S01]  /*58360*/  @P2 STG.E.U16 desc[UR8][R50.64], R53 ;  /* 0x0000003532002986 */ /* 0x0003e2000c101508 */
[----:B0-----:R-:W-:Y:S01]  /*58370*/  ISETP.LT.AND P2, PT, R60, UR6, !P1 ;  /* 0x000000063c007c0c */ /* 0x001fe2000cf41270 */
[----:B------:R-:W0:Y:S01]  /*58380*/  LDCU UR6, c[0x0][0x398] ;  /* 0x00007300ff0677ac */ /* 0x000e220008000800 */
[----:B-1----:R-:W-:-:S11]  /*58390*/  IMAD.WIDE R50, R52, 0x2, R18 ;  /* 0x0000000234327825 */ /* 0x002fd600078e0212 */
[----:B----4-:R1:W-:Y:S01]  /*583a0*/  @P2 STG.E.U16 desc[UR8][R50.64], R4 ;  /* 0x0000000432002986 */ /* 0x0103e2000c101508 */
[----:B------:R-:W-:-:S03]  /*583b0*/  PRMT R53, R4, 0x7632, R53 ;  /* 0x0000763204357816 */ /* 0x000fc60000000035 */
[----:B-1----:R-:W4:Y:S01]  /*583c0*/  LDL.LU R4, [R1+0x154] ;  /* 0x0001540001047983 */ /* 0x002f220000300800 */
[----:B---3--:R-:W-:Y:S01]  /*583d0*/  ISETP.LT.AND P1, PT, R59, UR4, !P1 ;  /* 0x000000043b007c0c */ /* 0x008fe2000cf21270 */
[----:B------:R-:W1:Y:S01]  /*583e0*/  LDCU UR4, c[0x0][0x39c] ;  /* 0x00007380ff0477ac */ /* 0x000e620008000800 */
[----:B------:R-:W-:-:S11]  /*583f0*/  IMAD.WIDE R50, R52, 0x2, R40 ;  /* 0x0000000234327825 */ /* 0x000fd600078e0228 */
[----:B------:R3:W-:Y:S02]  /*58400*/  @P1 STG.E.U16 desc[UR8][R50.64], R53 ;  /* 0x0000003532001986 */ /* 0x0007e4000c101508 */
[----:B---3--:R-:W-:-:S05]  /*58410*/  VIADD R50, R26, 0x3 ;  /* 0x000000031a327836 */ /* 0x008fca0000000000 */
[----:B-1----:R-:W-:Y:S01]  /*58420*/  ISETP.GE.AND P1, PT, R50, UR4, PT ;  /* 0x0000000432007c0c */ /* 0x002fe2000bf26270 */
[----:B------:R-:W1:Y:S03]  /*58430*/  LDCU UR4, c[0x0][0x398] ;  /* 0x00007300ff0477ac */ /* 0x000e660008000800 */
[----:B0-----:R-:W-:Y:S01]  /*58440*/  ISETP.LT.AND P2, PT, R6, UR6, !P1 ;  /* 0x0000000606007c0c */ /* 0x001fe2000cf41270 */
[----:B------:R-:W-:Y:S01]  /*58450*/  VIADD R52, R52, UR24 ;  /* 0x0000001834347c36 */ /* 0x000fe20008000000 */
[----:B------:R-:W0:Y:S01]  /*58460*/  LDCU UR6, c[0x0][0x398] ;  /* 0x00007300ff0677ac */ /* 0x000e220008000800 */
[----:B------:R-:W-:Y:S02]  /*58470*/  ISETP.LT.AND P3, PT, R39, UR10, !P1 ;  /* 0x0000000a27007c0c */ /* 0x000fe4000cf61270 */
[----:B------:R-:W-:Y:S01]  /*58480*/  IMAD.WIDE R50, R52, 0x2, R42 ;  /* 0x0000000234327825 */ /* 0x000fe200078e022a */
[----:B------:R-:W3:Y:S07]  /*58490*/  LDCU UR10, c[0x0][0x398] ;  /* 0x00007300ff0a77ac */ /* 0x000eee0008000800 */
[----:B--2---:R2:W-:Y:S01]  /*584a0*/  @P2 STG.E.U16 desc[UR8][R50.64], R8 ;  /* 0x0000000832002986 */ /* 0x0045e2000c101508 */
[----:B-1----:R-:W-:Y:S01]  /*584b0*/  ISETP.LT.AND P2, PT, R27, UR4, !P1 ;  /* 0x000000041b007c0c */ /* 0x002fe2000cf41270 */
[----:B------:R-:W1:Y:S01]  /*584c0*/  LDCU UR4, c[0x0][0x398] ;  /* 0x00007300ff0477ac */ /* 0x000e620008000800 */
[----:B------:R-:W-:Y:S01]  /*584d0*/  PRMT R53, R8, 0x7632, R53 ;  /* 0x0000763208357816 */ /* 0x000fe20000000035 */
[----:B--2---:R-:W-:-:S05]  /*584e0*/  IMAD.WIDE R50, R52, 0x2, R44 ;  /* 0x0000000234327825 */ /* 0x004fca00078e022c */
[----:B------:R2:W-:Y:S01]  /*584f0*/  @P3 STG.E.U16 desc[UR8][R50.64], R53 ;  /* 0x0000003532003986 */ /* 0x0005e2000c101508 */
[----:B0-----:R-:W-:Y:S01]  /*58500*/  ISETP.LT.AND P3, PT, R35, UR6, !P1 ;  /* 0x0000000623007c0c */ /* 0x001fe2000cf61270 */
[----:B------:R-:W0:Y:S01]  /*58510*/  LDCU UR6, c[0x0][0x398] ;  /* 0x00007300ff0677ac */ /* 0x000e220008000800 */
[----:B--2---:R-:W-:-:S05]  /*58520*/  IMAD.WIDE R50, R52, 0x2, R46 ;  /* 0x0000000234327825 */ /* 0x004fca00078e022e */
[----:B------:R2:W-:Y:S01]  /*58530*/  @P2 STG.E.U16 desc[UR8][R50.64], R7 ;  /* 0x0000000732002986 */ /* 0x0005e2000c101508 */
[----:B---3--:R-:W-:Y:S01]  /*58540*/  ISETP.LT.AND P2, PT, R31, UR10, !P1 ;  /* 0x0000000a1f007c0c */ /* 0x008fe2000cf41270 */
[----:B------:R-:W3:Y:S01]  /*58550*/  LDCU UR10, c[0x0][0x398] ;  /* 0x00007300ff0a77ac */ /* 0x000ee20008000800 */
[----:B------:R-:W-:Y:S01]  /*58560*/  PRMT R53, R7, 0x7632, R53 ;  /* 0x0000763207357816 */ /* 0x000fe20000000035 */
[C---:B--2---:R-:W-:Y:S01]  /*58570*/  IMAD.WIDE R50, R52.reuse, 0x2, R48 ;  /* 0x0000000234327825 */ /* 0x044fe200078e0230 */
[----:B------:R-:W2:Y:S04]  /*58580*/  LDL.LU R7, [R1+0x1c8] ;  /* 0x0001c80001077983 */ /* 0x000ea80000300800 */
[----:B------:R0:W-:Y:S02]  /*58590*/  @P3 STG.E.U16 desc[UR8][R50.64], R53 ;  /* 0x0000003532003986 */ /* 0x0001e4000c101508 */
[----:B0-----:R-:W-:-:S05]  /*585a0*/  IMAD.WIDE R50, R52, 0x2, R2 ;  /* 0x0000000234327825 */ /* 0x001fca00078e0202 */
[----:B------:R0:W-:Y:S01]  /*585b0*/  @P2 STG.E.U16 desc[UR8][R50.64], R5 ;  /* 0x0000000532002986 */ /* 0x0001e2000c101508 */
[----:B-1----:R-:W-:Y:S01]  /*585c0*/  ISETP.LT.AND P2, PT, R61, UR4, !P1 ;  /* 0x000000043d007c0c */ /* 0x002fe2000cf41270 */
[----:B------:R-:W1:Y:S01]  /*585d0*/  LDCU UR4, c[0x0][0x398] ;  /* 0x00007300ff0477ac */ /* 0x000e620008000800 */
[----:B------:R-:W-:Y:S01]  /*585e0*/  PRMT R53, R5, 0x7632, R53 ;  /* 0x0000763205357816 */ /* 0x000fe20000000035 */
[----:B0-----:R-:W-:Y:S01]  /*585f0*/  IMAD.WIDE R50, R52, 0x2, R16 ;  /* 0x0000000234327825 */ /* 0x001fe200078e0210 */
[----:B------:R-:W2:Y:S09]  /*58600*/  LDL.LU R5, [R1+0x1b8] ;  /* 0x0001b80001057983 */ /* 0x000eb20000300800 */
[----:B------:R0:W-:Y:S01]  /*58610*/  @P2 STG.E.U16 desc[UR8][R50.64], R53 ;  /* 0x0000003532002986 */ /* 0x0001e2000c101508 */
[----:B------:R-:W-:Y:S01]  /*58620*/  ISETP.LT.AND P2, PT, R60, UR6, !P1 ;  /* 0x000000063c007c0c */ /* 0x000fe2000cf41270 */
[----:B------:R-:W1:Y:S01]  /*58630*/  LDCU UR6, c[0x0][0x398] ;  /* 0x00007300ff0677ac */ /* 0x000e620008000800 */
[----:B0-----:R-:W-:-:S11]  /*58640*/  IMAD.WIDE R50, R52, 0x2, R18 ;  /* 0x0000000234327825 */ /* 0x001fd600078e0212 */
[----:B----4-:R0:W-:Y:S01]  /*58650*/  @P2 STG.E.U16 desc[UR8][R50.64], R4 ;  /* 0x0000000432002986 */ /* 0x0101e2000c101508 */
[----:B------:R-:W-:-:S03]  /*58660*/  PRMT R53, R4, 0x7632, R53 ;  /* 0x0000763204357816 */ /* 0x000fc60000000035 */
[----:B0-----:R-:W4:Y:S01]  /*58670*/  LDL.LU R4, [R1+0x1a8] ;  /* 0x0001a80001047983 */ /* 0x001f220000300800 */
[----:B-1----:R-:W-:Y:S01]  /*58680*/  ISETP.LT.AND P1, PT, R59, UR4, !P1 ;  /* 0x000000043b007c0c */ /* 0x002fe2000cf21270 */
[----:B------:R-:W0:Y:S01]  /*58690*/  LDCU UR4, c[0x0][0x39c] ;  /* 0x00007380ff0477ac */ /* 0x000e220008000800 */
[----:B------:R-:W-:Y:S01]  /*586a0*/  IMAD.WIDE R50, R52, 0x2, R40 ;  /* 0x0000000234327825 */ /* 0x000fe200078e0228 */
[----:B------:R-:W4:Y:S10]  /*586b0*/  LDL.LU R8, [R1+0x198] ;  /* 0x0001980001087983 */ /* 0x000f340000300800 */
[----:B------:R1:W-:Y:S02]  /*586c0*/  @P1 STG.E.U16 desc[UR8][R50.64], R53 ;  /* 0x0000003532001986 */ /* 0x0003e4000c101508 */
[----:B-1----:R-:W-:-:S05]  /*586d0*/  VIADD R50, R26, 0x4 ;  /* 0x000000041a327836 */ /* 0x002fca0000000000 */
[----:B0-----:R-:W-:Y:S01]  /*586e0*/  ISETP.GE.AND P1, PT, R50, UR4, PT ;  /* 0x0000000432007c0c */ /* 0x001fe2000bf26270 */
[----:B------:R-:W0:Y:S03]  /*586f0*/  LDCU UR4, c[0x0][0x398] ;  /* 0x00007300ff0477ac */ /* 0x000e260008000800 */
[----:B------:R-:W-:Y:S01]  /*58700*/  ISETP.LT.AND P2, PT, R6, UR6, !P1 ;  /* 0x0000000606007c0c */ /* 0x000fe2000cf41270 */
[----:B------:R-:W-:Y:S01]  /*58710*/  VIADD R50, R52, UR24 ;  /* 0x0000001834327c36 */ /* 0x000fe20008000000 */
[----:B------:R-:W1:Y:S01]  /*58720*/  LDCU UR6, c[0x0][0x398] ;  /* 0x00007300ff0677ac */ /* 0x000e620008000800 */
[----:B---3--:R-:W-:Y:S02]  /*58730*/  ISETP.LT.AND P3, PT, R39, UR10, !P1 ;  /* 0x0000000a27007c0c */ /* 0x008fe4000cf61270 */
[----:B------:R-:W-:Y:S01]  /*58740*/  IMAD.WIDE R52, R50, 0x2, R42 ;  /* 0x0000000232347825 */ /* 0x000fe200078e022a */
[----:B------:R-:W3:Y:S07]  /*58750*/  LDCU UR10, c[0x0][0x398] ;  /* 0x00007300ff0a77ac */ /* 0x000eee0008000800 */
[----:B--2---:R2:W-:Y:S01]  /*58760*/  @P2 STG.E.U16 desc[UR8][R52.64], R7 ;  /* 0x0000000734002986 */ /* 0x0045e2000c101508 */
[----:B------:R-:W-:-:S02]  /*58770*/  PRMT R51, R7, 0x7632, R51 ;  /* 0x0000763207337816 */ /* 0x000fc40000000033 */
[----:B0-----:R-:W-:Y:S01]  /*58780*/  ISETP.LT.AND P2, PT, R27, UR4, !P1 ;  /* 0x000000041b007c0c */ /* 0x001fe2000cf41270 */
[----:B------:R-:W0:Y:S01]  /*58790*/  LDCU UR4, c[0x0][0x398] ;  /* 0x00007300ff0477ac */ /* 0x000e220008000800 */
[----:B--2---:R-:W2:Y:S01]  /*587a0*/  LDL.LU R7, [R1+0x188] ;  /* 0x0001880001077983 */ /* 0x004ea20000300800 */
[----:B------:R-:W-:-:S05]  /*587b0*/  IMAD.WIDE R52, R50, 0x2, R44 ;  /* 0x0000000232347825 */ /* 0x000fca00078e022c */
[----:B------:R0:W-:Y:S01]  /*587c0*/  @P3 STG.E.U16 desc[UR8][R52.64], R51 ;  /* 0x0000003334003986 */ /* 0x0001e2000c101508 */
[----:B-1----:R-:W-:Y:S01]  /*587d0*/  ISETP.LT.AND P3, PT, R35, UR6, !P1 ;  /* 0x0000000623007c0c */ /* 0x002fe2000cf61270 */
[----:B------:R-:W1:Y:S01]  /*587e0*/  LDCU UR6, c[0x0][0x398] ;  /* 0x00007300ff0677ac */ /* 0x000e620008000800 */
[----:B0-----:R-:W-:-:S05]  /*587f0*/  IMAD.WIDE R52, R50, 0x2, R46 ;  /* 0x0000000232347825 */ /* 0x001fca00078e022e */
[----:B------:R0:W-:Y:S01]  /*58800*/  @P2 STG.E.U16 desc[UR8][R52.64], R5 ;  /* 0x0000000534002986 */ /* 0x0001e2000c101508 */
[----:B------:R-:W-:Y:S02]  /*58810*/  PRMT R51, R5, 0x7632, R51 ;  /* 0x0000763205337816 */ /* 0x000fe40000000033 */
[----:B---3--:R-:W-:Y:S01]  /*58820*/  ISETP.LT.AND P2, PT, R31, UR10, !P1 ;  /* 0x0000000a1f007c0c */ /* 0x008fe2000cf41270 */
[----:B------:R-:W3:Y:S01]  /*58830*/  LDCU UR10, c[0x0][0x398] ;  /* 0x00007300ff0a77ac */ /* 0x000ee20008000800 */
[----:B0-----:R-:W2:Y:S01]  /*58840*/  LDL.LU R5, [R1+0x178] ;  /* 0x0001780001057983 */ /* 0x001ea20000300800 */
[----:B------:R-:W-:-:S05]  /*58850*/  IMAD.WIDE R52, R50, 0x2, R48 ;  /* 0x0000000232347825 */ /* 0x000fca00078e0230 */
[----:B------:R0:W-:Y:S02]  /*58860*/  @P3 STG.E.U16 desc[UR8][R52.64], R51 ;  /* 0x0000003334003986 */ /* 0x0001e4000c101508 */
[----:B0-----:R-:W-:-:S05]  /*58870*/  IMAD.WIDE R52, R50, 0x2, R2 ;  /* 0x0000000232347825 */ /* 0x001fca00078e0202 */
[----:B----4-:R0:W-:Y:S01]  /*58880*/  @P2 STG.E.U16 desc[UR8][R52.64], R4 ;  /* 0x0000000434002986 */ /* 0x0101e2000c101508 */
[----:B------:R-:W-:-:S03]  /*58890*/  PRMT R51, R4, 0x7632, R51 ;  /* 0x0000763204337816 */ /* 0x000fc60000000033 */
[----:B0-----:R-:W4:Y:S01]  /*588a0*/  LDL.LU R4, [R1+0x168] ;  /* 0x0001680001047983 */ /* 0x001f220000300800 */
[----:B------:R-:W-:Y:S01]  /*588b0*/  ISETP.LT.AND P2, PT, R61, UR4, !P1 ;  /* 0x000000043d007c0c */ /* 0x000fe2000cf41270 */
[----:B------:R-:W0:Y:S01]  /*588c0*/  LDCU UR4, c[0x0][0x398] ;  /* 0x00007300ff0477ac */ /* 0x000e220008000800 */
[----:B------:R-:W-:-:S11]  /*588d0*/  IMAD.WIDE R52, R50, 0x2, R16 ;  /* 0x0000000232347825 */ /* 0x000fd600078e0210 */
[----:B------:R3:W-:Y:S01]  /*588e0*/  @P2 STG.E.U16 desc[UR8][R52.64], R51 ;  /* 0x0000003334002986 */ /* 0x0007e2000c101508 */
[----:B-1----:R-:W-:Y:S01]  /*588f0*/  ISETP.LT.AND P2, PT, R60, UR6, !P1 ;  /* 0x000000063c007c0c */ /* 0x002fe2000cf41270 */
[----:B------:R-:W1:Y:S01]  /*58900*/  LDCU UR6, c[0x0][0x398] ;  /* 0x00007300ff0677ac */ /* 0x000e620008000800 */
[----:B0-----:R-:W-:Y:S01]  /*58910*/  ISETP.LT.AND P1, PT, R59, UR4, !P1 ;  /* 0x000000043b007c0c */ /* 0x001fe2000cf21270 */
[----:B------:R-:W0:Y:S01]  /*58920*/  LDCU UR4, c[0x0][0x39c] ;  /* 0x00007380ff0477ac */ /* 0x000e220008000800 */
[----:B---3--:R-:W-:Y:S01]  /*58930*/  IMAD.WIDE R52, R50, 0x2, R18 ;  /* 0x0000000232347825 */ /* 0x008fe200078e0212 */
[----:B------:R-:W-:-:S08]  /*58940*/  PRMT R51, R8, 0x7632, R51 ;  /* 0x0000763208337816 */ /* 0x000fd00000000033 */
[----:B------:R3:W-:Y:S02]  /*58950*/  @P2 STG.E.U16 desc[UR8][R52.64], R8 ;  /* 0x0000000834002986 */ /* 0x0007e4000c101508 */
[----:B---3--:R-:W-:-:S05]  /*58960*/  IMAD.WIDE R52, R50, 0x2, R40 ;  /* 0x0000000232347825 */ /* 0x008fca00078e0228 */
[----:B------:R3:W-:Y:S02]  /*58970*/  @P1 STG.E.U16 desc[UR8][R52.64], R51 ;  /* 0x0000003334001986 */ /* 0x0007e4000c101508 */
[----:B---3--:R-:W-:-:S05]  /*58980*/  VIADD R51, R26, 0x5 ;  /* 0x000000051a337836 */ /* 0x008fca0000000000 */
[----:B0-----:R-:W-:Y:S01]  /*58990*/  ISETP.GE.AND P1, PT, R51, UR4, PT ;  /* 0x0000000433007c0c */ /* 0x001fe2000bf26270 */
[----:B------:R-:W0:Y:S03]  /*589a0*/  LDCU UR4, c[0x0][0x398] ;  /* 0x00007300ff0477ac */ /* 0x000e260008000800 */
[----:B-1----:R-:W-:Y:S01]  /*589b0*/  ISETP.LT.AND P2, PT, R6, UR6, !P1 ;  /* 0x0000000606007c0c */ /* 0x002fe2000cf41270 */
[----:B------:R-:W-:Y:S01]  /*589c0*/  VIADD R50, R50, UR24 ;  /* 0x0000001832327c36 */ /* 0x000fe20008000000 */
[----:B------:R-:W1:Y:S01]  /*589d0*/  LDCU UR6, c[0x0][0x398] ;  /* 0x00007300ff0677ac */ /* 0x000e620008000800 */
[----:B------:R-:W-:Y:S02]  /*589e0*/  ISETP.LT.AND P3, PT, R39, UR10, !P1 ;  /* 0x0000000a27007c0c */ /* 0x000fe4000cf61270 */
[C---:B------:R-:W-:Y:S01]  /*589f0*/  IMAD.WIDE R52, R50.reuse, 0x2, R42 ;  /* 0x0000000232347825 */ /* 0x040fe200078e022a */
[----:B------:R-:W3:Y:S07]  /*58a00*/  LDCU UR10, c[0x0][0x398] ;  /* 0x00007300ff0a77ac */ /* 0x000eee0008000800 */
[----:B--2---:R2:W-:Y:S01]  /*58a10*/  @P2 STG.E.U16 desc[UR8][R52.64], R7 ;  /* 0x0000000734002986 */ /* 0x0045e2000c101508 */
[----:B0-----:R-:W-:Y:S01]  /*58a20*/  ISETP.LT.AND P2, PT, R27, UR4, !P1 ;  /* 0x000000041b007c0c */ /* 0x001fe2000cf41270 */
[----:B------:R-:W0:Y:S01]  /*58a30*/  LDCU UR4, c[0x0][0x398] ;  /* 0x00007300ff0477ac */ /* 0x000e220008000800 */
[----:B------:R-:W-:Y:S01]  /*58a40*/  PRMT R51, R7, 0x7632, R51 ;  /* 0x0000763207337816 */ /* 0x000fe20000000033 */
[C---:B--2---:R-:W-:Y:S01]  /*58a50*/  IMAD.WIDE R52, R50.reuse, 0x2, R44 ;  /* 0x0000000232347825 */ /* 0x044fe200078e022c */
[----:B------:R-:W2:Y:S04]  /*58a60*/  LDL.LU R7, [R1+0x158] ;  /* 0x0001580001077983 */ /* 0x000ea80000300800 */
[----:B------:R0:W-:Y:S01]  /*58a70*/  @P3 STG.E.U16 desc[UR8][R52.64], R51 ;  /* 0x0000003334003986 */ /* 0x0001e2000c101508 */
[----:B-1----:R-:W-:Y:S01]  /*58a80*/  ISETP.LT.AND P3, PT, R35, UR6, !P1 ;  /* 0x0000000623007c0c */ /* 0x002fe2000cf61270 */
[----:B------:R-:W1:Y:S01]  /*58a90*/  LDCU UR6, c[0x0][0x398] ;  /* 0x00007300ff0677ac */ /* 0x000e620008000800 */
[----:B0-----:R-:W-:-:S05]  /*58aa0*/  IMAD.WIDE R52, R50, 0x2, R46 ;  /* 0x0000000232347825 */ /* 0x001fca00078e022e */
[----:B------:R0:W-:Y:S01]  /*58ab0*/  @P2 STG.E.U16 desc[UR8][R52.64], R5 ;  /* 0x0000000534002986 */ /* 0x0001e2000c101508 */
[----:B---3--:R-:W-:Y:S01]  /*58ac0*/  ISETP.LT.AND P2, PT, R31, UR10, !P1 ;  /* 0x0000000a1f007c0c */ /* 0x008fe2000cf41270 */
[C---:B------:R-:W-:Y:S01]  /*58ad0*/  VIADD R54, R50.reuse, UR24 ;  /* 0x0000001832367c36 */ /* 0x040fe20008000000 */
[----:B------:R-:W-:Y:S01]  /*58ae0*/  PRMT R51, R5, 0x7632, R51 ;  /* 0x0000763205337816 */ /* 0x000fe20000000033 */
[----:B------:R-:W3:Y:S01]  /*58af0*/  LDCU UR10, c[0x0][0x398] ;  /* 0x00007300ff0a77ac */ /* 0x000ee20008000800 */
[C---:B0-----:R-:W-:Y:S01]  /*58b00*/  IMAD.WIDE R52, R50.reuse, 0x2, R48 ;  /* 0x0000000232347825 */ /* 0x041fe200078e0230 */
[----:B------:R-:W3:Y:S04]  /*58b10*/  LDL.LU R5, [R1+0x1cc] ;  /* 0x0001cc0001057983 */ /* 0x000ee80000300800 */
[----:B------:R0:W-:Y:S02]  /*58b20*/  @P3 STG.E.U16 desc[UR8][R52.64], R51 ;  /* 0x0000003334003986 */ /* 0x0001e4000c101508 */
[----:B0-----:R-:W-:-:S05]  /*58b30*/  IMAD.WIDE R52, R50, 0x2, R2 ;  /* 0x0000000232347825 */ /* 0x001fca00078e0202 */
[----:B----4-:R0:W-:Y:S01]  /*58b40*/  @P2 STG.E.U16 desc[UR8][R52.64], R4 ;  /* 0x0000000434002986 */ /* 0x0101e2000c101508 */
[----:B------:R-:W-:-:S03]  /*58b50*/  PRMT R51, R4, 0x7632, R51 ;  /* 0x0000763204337816 */ /* 0x000fc60000000033 */
[----:B0-----:R-:W4:Y:S01]  /*58b60*/  LDL.LU R4, [R1+0x1bc] ;  /* 0x0001bc0001047983 */ /* 0x001f220000300800 */
[----:B------:R-:W-:Y:S01]  /*58b70*/  ISETP.LT.AND P3, PT, R61, UR4, !P1 ;  /* 0x000000043d007c0c */ /* 0x000fe2000cf61270 */
[----:B------:R-:W-:Y:S01]  /*58b80*/  IMAD.WIDE R52, R50, 0x2, R16 ;  /* 0x0000000232347825 */ /* 0x000fe200078e0210 */
[----:B------:R-:W0:Y:S11]  /*58b90*/  LDCU UR4, c[0x0][0x398] ;  /* 0x00007300ff0477ac */ /* 0x000e360008000800 */
[----:B------:R0:W-:Y:S01]  /*58ba0*/  @P3 STG.E.U16 desc[UR8][R52.64], R51 ;  /* 0x0000003334003986 */ /* 0x0001e2000c101508 */
[----:B-1----:R-:W-:Y:S01]  /*58bb0*/  ISETP.LT.AND P3, PT, R60, UR6, !P1 ;  /* 0x000000063c007c0c */ /* 0x002fe2000cf61270 */
[----:B------:R-:W1:Y:S01]  /*58bc0*/  LDCU UR6, c[0x0][0x398] ;  /* 0x00007300ff0677ac */ /* 0x000e620008000800 */
[----:B------:R-:W-:Y:S01]  /*58bd0*/  ISETP.LT.AND P1, PT, R59, UR40, !P1 ;  /* 0x000000283b007c0c */ /* 0x000fe2000cf21270 */
[----:B------:R-:W1:Y:S01]  /*58be0*/  LDCU UR40, c[0x0][0x398] ;  /* 0x00007300ff2877ac */ /* 0x000e620008000800 */
[----:B0-----:R-:W-:-:S02]  /*58bf0*/  VIADD R51, R26, 0x6 ;  /* 0x000000061a337836 */ /* 0x001fc40000000000 */
[----:B------:R-:W-:-:S03]  /*58c00*/  IMAD.WIDE R52, R50, 0x2, R18 ;  /* 0x0000000232347825 */ /* 0x000fc600078e0212 */
[----:B------:R-:W-:Y:S01]  /*58c10*/  ISETP.GE.AND P2, PT, R51, UR75, PT ;  /* 0x0000004b33007c0c */ /* 0x000fe2000bf46270 */
[----:B------:R-:W0:Y:S03]  /*58c20*/  LDCU UR75, c[0x0][0x398] ;  /* 0x00007300ff4b77ac */ /* 0x000e260008000800 */
[----:B------:R-:W-:Y:S01]  /*58c30*/  ISETP.LT.AND P4, PT, R39, UR41, !P2 ;  /* 0x0000002927007c0c */ /* 0x000fe2000d781270 */
[----:B------:R-:W0:Y:S01]  /*58c40*/  LDCU UR41, c[0x0][0x398] ;  /* 0x00007300ff2977ac */ /* 0x000e220008000800 */
[----:B------:R-:W-:Y:S01]  /*58c50*/  ISETP.LT.AND P5, PT, R27, UR73, !P2 ;  /* 0x000000491b007c0c */ /* 0x000fe2000d7a1270 */
[----:B--2---:R2:W-:Y:S01]  /*58c60*/  @P3 STG.E.U16 desc[UR8][R52.64], R7 ;  /* 0x0000000734003986 */ /* 0x0045e2000c101508 */
[----:B------:R-:W-:Y:S01]  /*58c70*/  ISETP.LT.AND P3, PT, R6, UR26, !P2 ;  /* 0x0000001a06007c0c */ /* 0x000fe2000d761270 */
[----:B------:R-:W0:Y:S01]  /*58c80*/  LDCU UR26, c[0x0][0x398] ;  /* 0x00007300ff1a77ac */ /* 0x000e220008000800 */
[----:B------:R-:W-:-:S02]  /*58c90*/  PRMT R51, R7, 0x7632, R51 ;  /* 0x0000763207337816 */ /* 0x000fc40000000033 */
[----:B------:R-:W-:Y:S01]  /*58ca0*/  ISETP.LT.AND P6, PT, R35, UR50, !P2 ;  /* 0x0000003223007c0c */ /* 0x000fe2000d7c1270 */
[----:B------:R-:W0:Y:S01]  /*58cb0*/  LDCU UR73, c[0x0][0x398] ;  /* 0x00007300ff4977ac */ /* 0x000e220008000800 */
[----:B------:R-:W0:Y:S01]  /*58cc0*/  LDCU UR50, c[0x0][0x398] ;  /* 0x00007300ff3277ac */ /* 0x000e220008000800 */
[----:B--2---:R-:W-:Y:S01]  /*58cd0*/  IMAD.WIDE R52, R50, 0x2, R40 ;  /* 0x0000000232347825 */ /* 0x004fe200078e0228 */
[----:B------:R-:W2:Y:S04]  /*58ce0*/  LDL.LU R7, [R1+0x1ac] ;  /* 0x0001ac0001077983 */ /* 0x000ea80000300800 */
[----:B------:R0:W-:Y:S02]  /*58cf0*/  @P1 STG.E.U16 desc[UR8][R52.64], R51 ;  /* 0x0000003334001986 */ /* 0x0001e4000c101508 */
[----:B0-----:R-:W-:-:S05]  /*58d00*/  IMAD.WIDE R50, R54, 0x2, R42 ;  /* 0x0000000236327825 */ /* 0x001fca00078e022a */
[----:B---3--:R0:W-:Y:S01]  /*58d10*/  @P3 STG.E.U16 desc[UR8][R50.64], R5 ;  /* 0x0000000532003986 */ /* 0x0081e2000c101508 */
[----:B------:R-:W-:Y:S01]  /*58d20*/  PRMT R52, R5, 0x7632, R52 ;  /* 0x0000763205347816 */ /* 0x000fe20000000034 */
[C---:B0-----:R-:W-:Y:S02]  /*58d30*/  IMAD.WIDE R50, R54.reuse, 0x2, R44 ;  /* 0x0000000236327825 */ /* 0x041fe400078e022c */
[----:B------:R-:W3:Y:S04]  /*58d40*/  LDL.LU R5, [R1+0x19c] ;  /* 0x00019c0001057983 */ /* 0x000ee80000300800 */
[----:B------:R0:W-:Y:S02]  /*58d50*/  @P4 STG.E.U16 desc[UR8][R50.64], R52 ;  /* 0x0000003432004986 */ /* 0x0001e4000c101508 */
[----:B0-----:R-:W-:Y:S01]  /*58d60*/  IMAD.WIDE R50, R54, 0x2, R46 ;  /* 0x0000000236327825 */ /* 0x001fe200078e022e */
[----:B----4-:R-:W-:-:S04]  /*58d70*/  PRMT R53, R4, 0x7632, R53 ;  /* 0x0000763204357816 */ /* 0x010fc80000000035 */
[----:B------:R0:W-:Y:S04]  /*58d80*/  @P5 STG.E.U16 desc[UR8][R50.64], R4 ;  /* 0x0000000432005986 */ /* 0x0001e8000c101508 */
[----:B0-----:R-:W4:Y:S01]  /*58d90*/  LDL.LU R4, [R1+0x18c] ;  /* 0x00018c0001047983 */ /* 0x001f220000300800 */
[----:B------:R-:W-:Y:S01]  /*58da0*/  ISETP.LT.AND P1, PT, R31, UR70, !P2 ;  /* 0x000000461f007c0c */ /* 0x000fe2000d721270 */
[----:B------:R-:W-:Y:S01]  /*58db0*/  IMAD.WIDE R50, R54, 0x2, R48 ;  /* 0x0000000236327825 */ /* 0x000fe200078e0230 */
[----:B------:R-:W-:Y:S01]  /*58dc0*/  ISETP.LT.AND P3, PT, R61, UR72, !P2 ;  /* 0x000000483d007c0c */ /* 0x000fe2000d761270 */
[----:B------:R-:W4:Y:S01]  /*58dd0*/  LDL.LU R8, [R1+0x17c] ;  /* 0x00017c0001087983 */ /* 0x000f220000300800 */
[----:B------:R-:W-:Y:S01]  /*58de0*/  ISETP.LT.AND P4, PT, R60, UR20, !P2 ;  /* 0x000000143c007c0c */ /* 0x000fe2000d781270 */
[----:B------:R-:W-:Y:S01]  /*58df0*/  VIADD R52, R26, 0x7 ;  /* 0x000000071a347836 */ /* 0x000fe20000000000 */
[----:B------:R-:W0:Y:S01]  /*58e00*/  LDCU UR70, c[0x0][0x3b8] ;  /* 0x00007700ff4677ac */ /* 0x000e220008000800 */
[----:B------:R1:W-:Y:S03]  /*58e10*/  @P6 STG.E.U16 desc[UR8][R50.64], R53 ;  /* 0x0000003532006986 */ /* 0x0003e6000c101508 */
[----:B------:R-:W-:Y:S01]  /*58e20*/  ISETP.GE.AND P5, PT, R52, UR71, PT ;  /* 0x0000004734007c0c */ /* 0x000fe2000bfa6270 */
[----:B------:R-:W0:Y:S01]  /*58e30*/  LDCU UR72, c[0x0][0x39c] ;  /* 0x00007380ff4877ac */ /* 0x000e220008000800 */
[----:B------:R-:W0:Y:S01]  /*58e40*/  LDCU UR20, c[0x0][0x398] ;  /* 0x00007300ff1477ac */ /* 0x000e220008000800 */
[C---:B-1----:R-:W-:Y:S01]  /*58e50*/  IMAD.WIDE R50, R54.reuse, 0x2, R2 ;  /* 0x0000000236327825 */ /* 0x042fe200078e0202 */
[----:B------:R-:W-:Y:S01]  /*58e60*/  ISETP.LT.AND P2, PT, R59, UR29, !P2 ;  /* 0x0000001d3b007c0c */ /* 0x000fe2000d741270 */
[----:B------:R-:W1:Y:S02]  /*58e70*/  LDCU UR29, c[0x0][0x398] ;  /* 0x00007300ff1d77ac */ /* 0x000e640008000800 */
[----:B------:R-:W-:Y:S01]  /*58e80*/  IMAD.WIDE R52, R54, 0x2, R16 ;  /* 0x0000000236347825 */ /* 0x000fe200078e0210 */
[----:B------:R-:W-:Y:S01]  /*58e90*/  ISETP.LT.AND P6, PT, R6, UR18, !P5 ;  /* 0x0000001206007c0c */ /* 0x000fe2000efc1270 */
[----:B------:R-:W0:Y:S01]  /*58ea0*/  LDCU UR71, c[0x0][0x398] ;  /* 0x00007300ff4777ac */ /* 0x000e220008000800 */
[----:B------:R-:W0:Y:S01]  /*58eb0*/  LDCU UR18, c[0x0][0x398] ;  /* 0x00007300ff1277ac */ /* 0x000e220008000800 */
[----:B--2---:R-:W-:Y:S01]  /*58ec0*/  PRMT R55, R7, 0x7632, R55 ;  /* 0x0000763207377816 */ /* 0x004fe20000000037 */
[----:B------:R2:W-:Y:S04]  /*58ed0*/  @P1 STG.E.U16 desc[UR8][R50.64], R7 ;  /* 0x0000000732001986 */ /* 0x0005e8000c101508 */
[----:B------:R0:W-:Y:S04]  /*58ee0*/  @P3 STG.E.U16 desc[UR8][R52.64], R55 ;  /* 0x0000003734003986 */ /* 0x0001e8000c101508 */
[----:B--2---:R-:W2:Y:S01]  /*58ef0*/  LDL.LU R7, [R1+0x16c] ;  /* 0x00016c0001077983 */ /* 0x004ea20000300800 */
[----:B------:R-:W-:-:S04]  /*58f00*/  IMAD.WIDE R50, R54, 0x2, R18 ;  /* 0x0000000236327825 */ /* 0x000fc800078e0212 */
[----:B0-----:R-:W-:-:S04]  /*58f10*/  IMAD.WIDE R52, R54, 0x2, R40 ;  /* 0x0000000236347825 */ /* 0x001fc800078e0228 */
[----:B------:R-:W-:Y:S01]  /*58f20*/  VIADD R54, R54, UR24 ;  /* 0x0000001836367c36 */ /* 0x000fe20008000000 */
[----:B---3--:R-:W-:Y:S01]  /*58f30*/  PRMT R55, R5, 0x7632, R55 ;  /* 0x0000763205377816 */ /* 0x008fe20000000037 */
[----:B------:R0:W-:Y:S04]  /*58f40*/  @P4 STG.E.U16 desc[UR8][R50.64], R5 ;  /* 0x0000000532004986 */ /* 0x0001e8000c101508 */
[----:B0-----:R-:W3:Y:S01]  /*58f50*/  LDL.LU R5, [R1+0x15c] ;  /* 0x00015c0001057983 */ /* 0x001ee20000300800 */
[----:B------:R-:W-:-:S03]  /*58f60*/  IMAD.WIDE R50, R54, 0x2, R42 ;  /* 0x0000000236327825 */ /* 0x000fc600078e022a */
[----:B------:R4:W-:Y:S02]  /*58f70*/  @P2 STG.E.U16 desc[UR8][R52.64], R55 ;  /* 0x0000003734002986 */ /* 0x0009e4000c101508 */
[----:B----4-:R-:W-:Y:S02]  /*58f80*/  PRMT R55, R4, 0x7632, R55 ;  /* 0x0000763204377816 */ /* 0x010fe40000000037 */
[----:B------:R0:W-:Y:S04]  /*58f90*/  @P6 STG.E.U16 desc[UR8][R50.64], R4 ;  /* 0x0000000432006986 */ /* 0x0001e8000c101508 */
[----:B0-----:R-:W4:Y:S01]  /*58fa0*/  LDL.LU R4, [R1+0x140] ;  /* 0x0001400001047983 */ /* 0x001f220000300800 */
[----:B------:R-:W-:Y:S02]  /*58fb0*/  ISETP.LT.AND P1, PT, R39, UR42, !P5 ;  /* 0x0000002a27007c0c */ /* 0x000fe4000ef21270 */
[----:B------:R-:W-:Y:S01]  /*58fc0*/  ISETP.LT.AND P3, PT, R27, UR49, !P5 ;  /* 0x000000311b007c0c */ /* 0x000fe2000ef61270 */
[C---:B------:R-:W-:Y:S01]  /*58fd0*/  IMAD.WIDE R52, R54.reuse, 0x2, R44 ;  /* 0x0000000236347825 */ /* 0x040fe200078e022c */
[----:B------:R-:W-:Y:S01]  /*58fe0*/  ISETP.LT.AND P4, PT, R35, UR68, !P5 ;  /* 0x0000004423007c0c */ /* 0x000fe2000ef81270 */
[----:B------:R-:W0:Y:S02]  /*58ff0*/  LDCU UR42, c[0x0][0x398] ;  /* 0x00007300ff2a77ac */ /* 0x000e240008000800 */
[----:B------:R-:W-:Y:S01]  /*59000*/  IMAD.WIDE R50, R54, 0x2, R46 ;  /* 0x0000000236327825 */ /* 0x000fe200078e022e */
[----:B------:R-:W-:Y:S01]  /*59010*/  ISETP.LT.AND P2, PT, R31, UR51, !P5 ;  /* 0x000000331f007c0c */ /* 0x000fe2000ef41270 */
[----:B------:R-:W0:Y:S01]  /*59020*/  LDCU UR49, c[0x0][0x398] ;  /* 0x00007300ff3177ac */ /* 0x000e220008000800 */
[----:B------:R-:W-:-:S03]  /*59030*/  PRMT R56, R8, 0x7632, R56 ;  /* 0x0000763208387816 */ /* 0x000fc60000000038 */
[----:B------:R1:W-:Y:S01]  /*59040*/  @P1 STG.E.U16 desc[UR8][R52.64], R55 ;  /* 0x0000003734001986 */ /* 0x0003e2000c101508 */
[----:B------:R-:W-:Y:S01]  /*59050*/  ISETP.LT.AND P6, PT, R61, UR33, !P5 ;  /* 0x000000213d007c0c */ /* 0x000fe2000efc1270 */
[----:B------:R-:W0:Y:S02]  /*59060*/  LDCU UR68, c[0x0][0x398] ;  /* 0x00007300ff4477ac */ /* 0x000e240008000800 */
[----:B------:R0:W-:Y:S01]  /*59070*/  @P3 STG.E.U16 desc[UR8][R50.64], R8 ;  /* 0x0000000832003986 */ /* 0x0001e2000c101508 */
[----:B------:R-:W-:Y:S01]  /*59080*/  ISETP.LT.AND P1, PT, R60, UR69, !P5 ;  /* 0x000000453c007c0c */ /* 0x000fe2000ef21270 */
[----:B------:R-:W2:Y:S01]  /*59090*/  LDCU UR69, c[0x0][0x39c] ;  /* 0x00007380ff4577ac */ /* 0x000ea20008000800 */
[----:B------:R-:W-:Y:S01]  /*590a0*/  ISETP.LT.AND P5, PT, R59, UR28, !P5 ;  /* 0x0000001c3b007c0c */ /* 0x000fe2000efa1270 */
[----:B------:R-:W2:Y:S01]  /*590b0*/  LDCU UR51, c[0x0][0x398] ;  /* 0x00007300ff3377ac */ /* 0x000ea20008000800 */
[----:B-1----:R-:W-:Y:S02]  /*590c0*/  VIADD R55, R26, 0x8 ;  /* 0x000000081a377836 */ /* 0x002fe40000000000 */
[C---:B------:R-:W-:Y:S01]  /*590d0*/  IMAD.WIDE R52, R54.reuse, 0x2, R48 ;  /* 0x0000000236347825 */ /* 0x040fe200078e0230 */
[----:B------:R-:W1:Y:S01]  /*590e0*/  LDCU UR28, c[0x0][0x398] ;  /* 0x00007300ff1c77ac */ /* 0x000e620008000800 */
[----:B0-----:R-:W4:Y:S02]  /*590f0*/  LDL.LU R8, [R1+0x130] ;  /* 0x0001300001087983 */ /* 0x001f240000300800 */
[----:B------:R-:W-:Y:S01]  /*59100*/  IMAD.WIDE R50, R54, 0x2, R2 ;  /* 0x0000000236327825 */ /* 0x000fe200078e0202 */
[----:B------:R-:W-:Y:S01]  /*59110*/  ISETP.GE.AND P3, PT, R55, UR16, PT ;  /* 0x0000001037007c0c */ /* 0x000fe2000bf66270 */
[----:B------:R0:W-:Y:S01]  /*59120*/  @P4 STG.E.U16 desc[UR8][R52.64], R56 ;  /* 0x0000003834004986 */ /* 0x0001e2000c101508 */
[----:B------:R-:W1:Y:S02]  /*59130*/  LDCU UR33, c[0x0][0x3b8] ;  /* 0x00007700ff2177ac */ /* 0x000e640008000800 */
[----:B------:R-:W-:Y:S01]  /*59140*/  ISETP.LT.AND P4, PT, R6, UR38, !P3 ;  /* 0x0000002606007c0c */ /* 0x000fe2000df81270 */
[----:B------:R-:W1:Y:S01]  /*59150*/  LDCU UR16, c[0x0][0x398] ;  /* 0x00007300ff1077ac */ /* 0x000e620008000800 */
[----:B------:R-:W1:Y:S01]  /*59160*/  LDCU UR38, c[0x0][0x398] ;  /* 0x00007300ff2677ac */ /* 0x000e620008000800 */
[C---:B0-----:R-:W-:Y:S01]  /*59170*/  IMAD.WIDE R52, R54.reuse, 0x2, R16 ;  /* 0x0000000236347825 */ /* 0x041fe200078e0210 */
[----:B--2---:R-:W-:Y:S01]  /*59180*/  PRMT R55, R7, 0x7632, R55 ;  /* 0x0000763207377816 */ /* 0x004fe20000000037 */
[----:B------:R0:W-:Y:S04]  /*59190*/  @P2 STG.E.U16 desc[UR8][R50.64], R7 ;  /* 0x0000000732002986 */ /* 0x0001e8000c101508 */
[----:B------:R2:W-:Y:S04]  /*591a0*/  @P6 STG.E.U16 desc[UR8][R52.64], R55 ;  /* 0x0000003734006986 */ /* 0x0005e8000c101508 */
[----:B0-----:R-:W4:Y:S01]  /*591b0*/  LDL.LU R7, [R1+0x120] ;  /* 0x0001200001077983 */ /* 0x001f220000300800 */
[----:B------:R-:W-:-:S04]  /*591c0*/  IMAD.WIDE R50, R54, 0x2, R18 ;  /* 0x0000000236327825 */ /* 0x000fc800078e0212 */
[C---:B--2---:R-:W-:Y:S01]  /*591d0*/  IMAD.WIDE R52, R54.reuse, 0x2, R40 ;  /* 0x0000000236347825 */ /* 0x044fe200078e0228 */
[----:B---3--:R-:W-:Y:S01]  /*591e0*/  PRMT R55, R5, 0x7632, R55 ;  /* 0x0000763205377816 */ /* 0x008fe20000000037 */
[----:B------:R0:W-:Y:S04]  /*591f0*/  @P1 STG.E.U16 desc[UR8][R50.64], R5 ;  /* 0x0000000532001986 */ /* 0x0001e8000c101508 */
[----:B------:R2:W-:Y:S04]  /*59200*/  @P5 STG.E.U16 desc[UR8][R52.64], R55 ;  /* 0x0000003734005986 */ /* 0x0005e8000c101508 */
[----:B0-----:R-:W3:Y:S01]  /*59210*/  LDL.LU R5, [R1+0x110] ;  /* 0x0001100001057983 */ /* 0x001ee20000300800 */
[----:B------:R-:W-:-:S04]  /*59220*/  VIADD R50, R54, UR24 ;  /* 0x0000001836327c36 */ /* 0x000fc80008000000 */
[----:B--2---:R-:W-:Y:S01]  /*59230*/  IMAD.WIDE R52, R50, 0x2, R42 ;  /* 0x0000000232347825 */ /* 0x004fe200078e022a */
[----:B----4-:R-:W-:-:S04]  /*59240*/  PRMT R51, R4, 0x7632, R51 ;  /* 0x0000763204337816 */ /* 0x010fc80000000033 */
[----:B------:R0:W-:Y:S04]  /*59250*/  @P4 STG.E.U16 desc[UR8][R52.64], R4 ;  /* 0x0000000434004986 */ /* 0x0001e8000c101508 */
[----:B0-----:R-:W2:Y:S01]  /*59260*/  LDL.LU R4, [R1+0x100] ;  /* 0x0001000001047983 */ /* 0x001ea20000300800 */
[----:B------:R-:W-:Y:S02]  /*59270*/  ISETP.LT.AND P2, PT, R39, UR67, !P3 ;  /* 0x0000004327007c0c */ /* 0x000fe4000df41270 */
[----:B------:R-:W-:Y:S01]  /*59280*/  ISETP.LT.AND P6, PT, R27, UR66, !P3 ;  /* 0x000000421b007c0c */ /* 0x000fe2000dfc1270 */
[C---:B------:R-:W-:Y:S01]  /*59290*/  IMAD.WIDE R54, R50.reuse, 0x2, R44 ;  /* 0x0000000232367825 */ /* 0x040fe200078e022c */
[----:B------:R-:W-:Y:S01]  /*592a0*/  ISETP.LT.AND P1, PT, R35, UR31, !P3 ;  /* 0x0000001f23007c0c */ /* 0x000fe2000df21270 */
[----:B------:R-:W0:Y:S01]  /*592b0*/  LDCU UR67, c[0x0][0x398] ;  /* 0x00007300ff4377ac */ /* 0x000e220008000800 */
[----:B------:R-:W-:Y:S01]  /*592c0*/  ISETP.LT.AND P5, PT, R31, UR46, !P3 ;  /* 0x0000002e1f007c0c */ /* 0x000fe2000dfa1270 */
[----:B------:R-:W-:Y:S01]  /*592d0*/  IMAD.WIDE R56, R50, 0x2, R48 ;  /* 0x0000000232387825 */ /* 0x000fe200078e0230 */
[----:B------:R-:W-:Y:S01]  /*592e0*/  ISETP.LT.AND P4, PT, R61, UR47, !P3 ;  /* 0x0000002f3d007c0c */ /* 0x000fe2000df81270 */
[----:B------:R-:W4:Y:S04]  /*592f0*/  LDCU UR66, c[0x0][0x398] ;  /* 0x00007300ff4277ac */ /* 0x000f280008000800 */
[----:B------:R0:W-:Y:S01]  /*59300*/  @P2 STG.E.U16 desc[UR8][R54.64], R51 ;  /* 0x0000003336002986 */ /* 0x0001e2000c101508 */
[----:B------:R-:W-:Y:S01]  /*59310*/  PRMT R58, R8, 0x7632, R58 ;  /* 0x00007632083a7816 */ /* 0x000fe2000000003a */
[----:B------:R-:W-:Y:S01]  /*59320*/  VIADD R53, R26, 0x9 ;  /* 0x000000091a357836 */ /* 0x000fe20000000000 */
[----:B------:R-:W-:Y:S01]  /*59330*/  ISETP.LT.AND P2, PT, R60, UR63, !P3 ;  /* 0x0000003f3c007c0c */ /* 0x000fe2000df41270 */
[C---:B------:R-:W-:Y:S01]  /*59340*/  VIADD R52, R50.reuse, UR24 ;  /* 0x0000001832347c36 */ /* 0x040fe20008000000 */
[----:B------:R-:W1:Y:S01]  /*59350*/  LDCU UR31, c[0x0][0x398] ;  /* 0x00007300ff1f77ac */ /* 0x000e620008000800 */
[----:B------:R-:W1:Y:S01]  /*59360*/  LDCU UR46, c[0x0][0x398] ;  /* 0x00007300ff2e77ac */ /* 0x000e620008000800 */
[----:B0-----:R-:W-:Y:S01]  /*59370*/  IMAD.WIDE R54, R50, 0x2, R46 ;  /* 0x0000000232367825 */ /* 0x001fe200078e022e */
[----:B------:R-:W0:Y:S04]  /*59380*/  LDCU UR47, c[0x0][0x398] ;  /* 0x00007300ff2f77ac */ /* 0x000e280008000800 */
[----:B------:R1:W-:Y:S01]  /*59390*/  @P6 STG.E.U16 desc[UR8][R54.64], R8 ;  /* 0x0000000836006986 */ /* 0x0003e2000c101508 */
[----:B------:R-:W0:Y:S03]  /*593a0*/  LDCU UR63, c[0x0][0x3b8] ;  /* 0x00007700ff3f77ac */ /* 0x000e260008000800 */
[----:B------:R0:W-:Y:S01]  /*593b0*/  @P1 STG.E.U16 desc[UR8][R56.64], R58 ;  /* 0x0000003a38001986 */ /* 0x0001e2000c101508 */
[----:B------:R-:W-:-:S02]  /*593c0*/  ISETP.GE.AND P6, PT, R53, UR77, PT ;  /* 0x0000004d35007c0c */ /* 0x000fc4000bfc6270 */
[----:B------:R-:W-:Y:S01]  /*593d0*/  ISETP.LT.AND P3, PT, R59, UR65, !P3 ;  /* 0x000000413b007c0c */ /* 0x000fe2000df61270 */
[----:B------:R-:W-:Y:S01]  /*593e0*/  VIADD R51, R52, UR24 ;  /* 0x0000001834337c36 */ /* 0x000fe20008000000 */
[----:B-1----:R-:W4:Y:S01]  /*593f0*/  LDL.LU R8, [R1+0x23b4] ;  /* 0x0023b40001087983 */ /* 0x002f220000300800 */
[----:B------:R-:W-:-:S04]  /*59400*/  IMAD.WIDE R54, R50, 0x2, R2 ;  /* 0x0000000232367825 */ /* 0x000fc800078e0202 */
[----:B0-----:R-:W-:Y:S01]  /*59410*/  IMAD.WIDE R56, R50, 0x2, R16 ;  /* 0x0000000232387825 */ /* 0x001fe200078e0210 */
[----:B------:R-:W4:Y:S01]  /*59420*/  LDL.LU R58, [R1+0xf0] ;  /* 0x0000f000013a7983 */ /* 0x000f220000300800 */
[----:B------:R-:W-:Y:S01]  /*59430*/  ISETP.LT.AND P1, PT, R6, UR64, !P6 ;  /* 0x0000004006007c0c */ /* 0x000fe2000f721270 */
[----:B------:R-:W0:Y:S01]  /*59440*/  LDCU UR65, c[0x0][0x39c] ;  /* 0x00007380ff4177ac */ /* 0x000e220008000800 */
[----:B------:R-:W1:Y:S01]  /*59450*/  LDCU UR24, c[0x0][0x398] ;  /* 0x00007300ff1877ac */ /* 0x000e620008000800 */
[----:B------:R-:W0:Y:S01]  /*59460*/  LDCU UR77, c[0x0][0x398] ;  /* 0x00007300ff4d77ac */ /* 0x000e220008000800 */
[----:B------:R-:W0:Y:S01]  /*59470*/  LDCU UR64, c[0x0][0x398] ;  /* 0x00007300ff4077ac */ /* 0x000e220008000800 */
[----:B------:R-:W-:Y:S01]  /*59480*/  PRMT R53, R7, 0x7632, R53 ;  /* 0x0000763207357816 */ /* 0x000fe20000000035 */
[----:B------:R0:W-:Y:S04]  /*59490*/  @P5 STG.E.U16 desc[UR8][R54.64], R7 ;  /* 0x0000000736005986 */ /* 0x0001e8000c101508 */
[----:B------:R1:W-:Y:S01]  /*594a0*/  @P4 STG.E.U16 desc[UR8][R56.64], R53 ;  /* 0x0000003538004986 */ /* 0x0003e2000c101508 */
[----:B0-----:R-:W-:-:S03]  /*594b0*/  IMAD.WIDE R54, R50, 0x2, R18 ;  /* 0x0000000232367825 */ /* 0x001fc600078e0212 */
[----:B------:R-:W4:Y:S01]  /*594c0*/  LDL.LU R7, [R1+0xe0] ;  /* 0x0000e00001077983 */ /* 0x000f220000300800 */
[----:B-1----:R-:W-:Y:S01]  /*594d0*/  IMAD.WIDE R56, R50, 0x2, R40 ;  /* 0x0000000232387825 */ /* 0x002fe200078e0228 */
[----:B---3--:R-:W-:Y:S02]  /*594e0*/  PRMT R50, R5, 0x7632, R50 ;  /* 0x0000763205327816 */ /* 0x008fe40000000032 */
[----:B------:R0:W-:Y:S04]  /*594f0*/  @P2 STG.E.U16 desc[UR8][R54.64], R5 ;  /* 0x0000000536002986 */ /* 0x0001e8000c101508 */
[----:B0-----:R-:W3:Y:S01]  /*59500*/  LDL.LU R5, [R1+0xd0] ;  /* 0x0000d00001057983 */ /* 0x001ee20000300800 */
[----:B------:R-:W-:-:S03]  /*59510*/  IMAD.WIDE R54, R52, 0x2, R42 ;  /* 0x0000000234367825 */ /* 0x000fc600078e022a */
[----:B------:R2:W-:Y:S02]  /*59520*/  @P3 STG.E.U16 desc[UR8][R56.64], R50 ;  /* 0x0000003238003986 */ /* 0x0005e4000c101508 */
[----:B--2---:R-:W-:Y:S02]  /*59530*/  PRMT R50, R4, 0x7632, R50 ;  /* 0x0000763204327816 */ /* 0x004fe40000000032 */
[----:B------:R0:W-:Y:S04]  /*59540*/  @P1 STG.E.U16 desc[UR8][R54.64], R4 ;  /* 0x0000000436001986 */ /* 0x0001e8000c101508 */
[----:B0-----:R-:W2:Y:S01]  /*59550*/  LDL.LU R4, [R1+0x144] ;  /* 0x0001440001047983 */ /* 0x001ea20000300800 */
[----:B------:R-:W-:Y:S02]  /*59560*/  ISETP.LT.AND P5, PT, R39, UR48, !P6 ;  /* 0x0000003027007c0c */ /* 0x000fe4000f7a1270 */
[----:B------:R-:W-:-:S02]  /*59570*/  ISETP.LT.AND P4, PT, R27, UR37, !P6 ;  /* 0x000000251b007c0c */ /* 0x000fc4000f781270 */
[----:B------:R-:W-:Y:S01]  /*59580*/  ISETP.LT.AND P2, PT, R35, UR25, !P6 ;  /* 0x0000001923007c0c */ /* 0x000fe2000f741270 */
[C---:B------:R-:W-:Y:S01]  /*59590*/  IMAD.WIDE R56, R52.reuse, 0x2, R44 ;  /* 0x0000000234387825 */ /* 0x040fe200078e022c */
[----:B------:R-:W-:Y:S01]  /*595a0*/  ISETP.LT.AND P3, PT, R31, UR62, !P6 ;  /* 0x0000003e1f007c0c */ /* 0x000fe2000f761270 */
[----:B------:R-:W0:Y:S01]  /*595b0*/  LDCU UR48, c[0x0][0x398] ;  /* 0x00007300ff3077ac */ /* 0x000e220008000800 */
[----:B------:R-:W-:Y:S01]  /*595c0*/  ISETP.LT.AND P1, PT, R61, UR30, !P6 ;  /* 0x0000001e3d007c0c */ /* 0x000fe2000f721270 */
[----:B------:R-:W-:Y:S01]  /*595d0*/  IMAD.WIDE R54, R52, 0x2, R46 ;  /* 0x0000000234367825 */ /* 0x000fe200078e022e */
[----:B------:R-:W1:Y:S03]  /*595e0*/  LDCU UR37, c[0x0][0x398] ;  /* 0x00007300ff2577ac */ /* 0x000e660008000800 */
[----:B------:R0:W-:Y:S01]  /*595f0*/  @P5 STG.E.U16 desc[UR8][R56.64], R50 ;  /* 0x0000003238005986 */ /* 0x0001e2000c101508 */
[----:B------:R-:W-:Y:S01]  /*59600*/  ISETP.LT.AND P5, PT, R60, UR14, !P6 ;  /* 0x0000000e3c007c0c */ /* 0x000fe2000f7a1270 */
[----:B------:R-:W1:Y:S01]  /*59610*/  LDCU UR25, c[0x0][0x398] ;  /* 0x00007300ff1977ac */ /* 0x000e620008000800 */
[----:B------:R-:W-:Y:S01]  /*59620*/  ISETP.LT.AND P6, PT, R59, UR59, !P6 ;  /* 0x0000003b3b007c0c */ /* 0x000fe2000f7c1270 */
[----:B------:R-:W1:Y:S01]  /*59630*/  LDCU UR62, c[0x0][0x398] ;  /* 0x00007300ff3e77ac */ /* 0x000e620008000800 */
[----:B------:R-:W1:Y:S01]  /*59640*/  LDCU UR59, c[0x0][0x39c] ;  /* 0x00007380ff3b77ac */ /* 0x000e620008000800 */
[----:B0-----:R-:W-:-:S02]  /*59650*/  VIADD R50, R26, 0xa ;  /* 0x0000000a1a327836 */ /* 0x001fc40000000000 */
[----:B------:R-:W-:Y:S01]  /*59660*/  IMAD.WIDE R56, R52, 0x2, R48 ;  /* 0x0000000234387825 */ /* 0x000fe200078e0230 */
[----:B------:R-:W0:Y:S01]  /*59670*/  LDCU UR30, c[0x0][0x398] ;  /* 0x00007300ff1e77ac */ /* 0x000e220008000800 */
[----:B------:R-:W0:Y:S01]  /*59680*/  LDCU UR14, c[0x0][0x3b8] ;  /* 0x00007700ff0e77ac */ /* 0x000e220008000800 */
[----:B----4-:R-:W-:Y:S01]  /*59690*/  PRMT R53, R58, 0x7632, R53 ;  /* 0x000076323a357816 */ /* 0x010fe20000000035 */
[----:B------:R4:W-:Y:S01]  /*596a0*/  @P4 STG.E.U16 desc[UR8][R54.64], R58 ;  /* 0x0000003a36004986 */ /* 0x0009e2000c101508 */
[----:B------:R-:W-:Y:S01]  /*596b0*/  ISETP.GE.AND P4, PT, R50, UR61, PT ;  /* 0x0000003d32007c0c */ /* 0x000fe2000bf86270 */
[----:B------:R-:W0:Y:S02]  /*596c0*/  LDCU UR61, c[0x0][0x398] ;  /* 0x00007300ff3d77ac */ /* 0x000e240008000800 */
[----:B------:R1:W-:Y:S01]  /*596d0*/  @P2 STG.E.U16 desc[UR8][R56.64], R53 ;  /* 0x0000003538002986 */ /* 0x0003e2000c101508 */
[----:B------:R-:W-:Y:S01]  /*596e0*/  ISETP.LT.AND P2, PT, R6, UR39, !P4 ;  /* 0x0000002706007c0c */ /* 0x000fe2000e741270 */
[----:B------:R-:W0:Y:S01]  /*596f0*/  LDCU UR39, c[0x0][0x398] ;  /* 0x00007300ff2777ac */ /* 0x000e220008000800 */
[C---:B----4-:R-:W-:Y:S01]  /*59700*/  IMAD.WIDE R54, R52.reuse, 0x2, R2 ;  /* 0x0000000234367825 */ /* 0x050fe200078e0202 */
[----:B------:R-:W4:Y:S03]  /*59710*/  LDL.LU R58, [R1+0x134] ;  /* 0x00013400013a7983 */ /* 0x000f260000300800 */
[C---:B-1----:R-:W-:Y:S01]  /*59720*/  IMAD.WIDE R56, R52.reuse, 0x2, R16 ;  /* 0x0000000234387825 */ /* 0x042fe200078e0210 */
[----:B------:R-:W-:Y:S01]  /*59730*/  PRMT R50, R7, 0x7632, R50 ;  /* 0x0000763207327816 */ /* 0x000fe20000000032 */
[----:B------:R1:W-:Y:S04]  /*59740*/  @P3 STG.E.U16 desc[UR8][R54.64], R7 ;  /* 0x0000000736003986 */ /* 0x0003e8000c101508 */
[----:B------:R3:W-:Y:S01]  /*59750*/  @P1 STG.E.U16 desc[UR8][R56.64], R50 ;  /* 0x0000003238001986 */ /* 0x0007e2000c101508 */
[----:B-1----:R-:W-:-:S03]  /*59760*/  IMAD.WIDE R54, R52, 0x2, R18 ;  /* 0x0000000234367825 */ /* 0x002fc600078e0212 */
[----:B------:R-:W4:Y:S01]  /*59770*/  LDL.LU R7, [R1+0x124] ;  /* 0x0001240001077983 */ /* 0x000f220000300800 */
[----:B------:R-:W-:Y:S01]  /*59780*/  IMAD.WIDE R52, R52, 0x2, R40 ;  /* 0x0000000234347825 */ /* 0x000fe200078e0228 */
[----:B---3--:R-:W-:Y:S02]  /*59790*/  PRMT R50, R5, 0x7632, R50 ;  /* 0x0000763205327816 */ /* 0x008fe40000000032 */
[----:B------:R1:W-:Y:S04]  /*597a0*/  @P5 STG.E.U16 desc[UR8][R54.64], R5 ;  /* 0x0000000536005986 */ /* 0x0003e8000c101508 */
[----:B------:R3:W-:Y:S04]  /*597b0*/  @P6 STG.E.U16 desc[UR8][R52.64], R50 ;  /* 0x0000003234006986 */ /* 0x0007e8000c101508 */
[----:B-1----:R-:W4:Y:S01]  /*597c0*/  LDL.LU R5, [R1+0x114] ;  /* 0x0001140001057983 */ /* 0x002f220000300800 */
[----:B---3--:R-:W-:Y:S01]  /*597d0*/  IMAD.WIDE R52, R51, 0x2, R42 ;  /* 0x0000000233347825 */ /* 0x008fe200078e022a */
[----:B--2---:R-:W-:-:S04]  /*597e0*/  PRMT R50, R4, 0x7632, R50 ;  /* 0x0000763204327816 */ /* 0x004fc80000000032 */
[----:B------:R1:W-:Y:S04]  /*597f0*/  @P2 STG.E.U16 desc[UR8][R52.64], R4 ;  /* 0x0000000434002986 */ /* 0x0003e8000c101508 */
[----:B-1----:R-:W2:Y:S01]  /*59800*/  LDL.LU R4, [R1+0x104] ;  /* 0x0001040001047983 */ /* 0x002ea20000300800 */
[----:B------:R-:W-:Y:S02]  /*59810*/  ISETP.LT.AND P3, PT, R39, UR60, !P4 ;  /* 0x0000003c27007c0c */ /* 0x000fe4000e761270 */
[----:B------:R-:W-:Y:S02]  /*59820*/  ISETP.LT.AND P1, PT, R27, UR22, !P4 ;  /* 0x000000161b007c0c */ /* 0x000fe4000e721270 */
[----:B------:R-:W-:Y:S01]  /*59830*/  ISETP.LT.AND P5, PT, R35, UR44, !P4 ;  /* 0x0000002c23007c0c */ /* 0x000fe2000e7a1270 */
[----:B------:R-:W-:Y:S01]  /*59840*/  IMAD.WIDE R54, R51, 0x2, R44 ;  /* 0x0000000233367825 */ /* 0x000fe200078e022c */
[----:B------:R-:W-:Y:S01]  /*59850*/  ISETP.LT.AND P6, PT, R31, UR27, !P4 ;  /* 0x0000001b1f007c0c */ /* 0x000fe2000e7c1270 */
[----:B------:R-:W1:Y:S02]  /*59860*/  LDCU UR60, c[0x0][0x398] ;  /* 0x00007300ff3c77ac */ /* 0x000e640008000800 */
[----:B------:R-:W-:Y:S01]  /*59870*/  IMAD.WIDE R52, R51, 0x2, R46 ;  /* 0x0000000233347825 */ /* 0x000fe200078e022e */
[----:B------:R-:W-:Y:S01]  /*59880*/  ISETP.LT.AND P2, PT, R61, UR58, !P4 ;  /* 0x0000003a3d007c0c */ /* 0x000fe2000e741270 */
[----:B------:R-:W3:Y:S02]  /*59890*/  LDCU UR22, c[0x0][0x398] ;  /* 0x00007300ff1677ac */ /* 0x000ee40008000800 */
[----:B------:R-:W-:Y:S01]  /*598a0*/  VIADD R56, R26, 0xb ;  /* 0x0000000b1a387836 */ /* 0x000fe20000000000 */
[----:B------:R0:W-:Y:S01]  /*598b0*/  @P3 STG.E.U16 desc[UR8][R54.64], R50 ;  /* 0x0000003236003986 */ /* 0x0001e2000c101508 */
[----:B------:R-:W-:Y:S01]  /*598c0*/  ISETP.LT.AND P3, PT, R60, UR43, !P4 ;  /* 0x0000002b3c007c0c */ /* 0x000fe2000e761270 */
[----:B------:R-:W1:Y:S01]  /*598d0*/  LDCU UR44, c[0x0][0x398] ;  /* 0x00007300ff2c77ac */ /* 0x000e620008000800 */
[----:B------:R-:W-:Y:S01]  /*598e0*/  ISETP.LT.AND P4, PT, R59, UR76, !P4 ;  /* 0x0000004c3b007c0c */ /* 0x000fe2000e781270 */
[----:B------:R-:W1:Y:S01]  /*598f0*/  LDCU UR27, c[0x0][0x398] ;  /* 0x00007300ff1b77ac */ /* 0x000e620008000800 */
[----:B------:R-:W1:Y:S01]  /*59900*/  LDCU UR58, c[0x0][0x398] ;  /* 0x00007300ff3a77ac */ /* 0x000e620008000800 */
[C---:B0-----:R-:W-:Y:S01]  /*59910*/  IMAD.WIDE R54, R51.reuse, 0x2, R48 ;  /* 0x0000000233367825 */ /* 0x041fe200078e0230 */
[----:B------:R-:W0:Y:S01]  /*59920*/  LDCU UR43, c[0x0][0x398] ;  /* 0x00007300ff2b77ac */ /* 0x000e220008000800 */
[----:B----4-:R-:W-:Y:S01]  /*59930*/  PRMT R57, R58, 0x7632, R57 ;  /* 0x000076323a397816 */ /* 0x010fe20000000039 */
[----:B------:R4:W-:Y:S01]  /*59940*/  @P1 STG.E.U16 desc[UR8][R52.64], R58 ;  /* 0x0000003a34001986 */ /* 0x0009e2000c101508 */
[----:B------:R-:W-:Y:S01]  /*59950*/  ISETP.GE.AND P1, PT, R56, UR32, PT ;  /* 0x0000002038007c0c */ /* 0x000fe2000bf26270 */
[C---:B------:R-:W-:Y:S01]  /*59960*/  VIADD R50, R51.reuse, UR55 ;  /* 0x0000003733327c36 */ /* 0x040fe20008000000 */
[----:B------:R-:W0:Y:S01]  /*59970*/  LDCU UR55, c[0x0][0x39c] ;  /* 0x00007380ff3777ac */ /* 0x000e220008000800 */
[----:B------:R1:W-:Y:S01]  /*59980*/  @P5 STG.E.U16 desc[UR8][R54.64], R57 ;  /* 0x0000003936005986 */ /* 0x0003e2000c101508 */
[----:B------:R-:W-:Y:S01]  /*59990*/  ISETP.LT.AND P5, PT, R6, UR36, !P1 ;  /* 0x0000002406007c0c */ /* 0x000fe2000cfa1270 */
[----:B------:R-:W0:Y:S01]  /*599a0*/  LDCU UR32, c[0x0][0x398] ;  /* 0x00007300ff2077ac */ /* 0x000e220008000800 */
[----:B------:R-:W0:Y:S01]  /*599b0*/  LDCU UR76, c[0x0][0x3b8] ;  /* 0x00007700ff4c77ac */ /* 0x000e220008000800 */
[C---:B----4-:R-:W-:Y:S01]  /*599c0*/  IMAD.WIDE R52, R51.reuse, 0x2, R2 ;  /* 0x0000000233347825 */ /* 0x050fe200078e0202 */
[----:B------:R-:W4:Y:S01]  /*599d0*/  LDL.LU R58, [R1+0xf4] ;  /* 0x0000f400013a7983 */ /* 0x000f220000300800 */
[----:B------:R-:W0:Y:S02]  /*599e0*/  LDCU UR36, c[0x0][0x398] ;  /* 0x00007300ff2477ac */ /* 0x000e240008000800 */
[----:B-1----:R-:W-:Y:S01]  /*599f0*/  IMAD.WIDE R54, R51, 0x2, R16 ;  /* 0x0000000233367825 */ /* 0x002fe200078e0210 */
[----:B------:R-:W-:Y:S01]  /*59a00*/  PRMT R56, R7, 0x7632, R56 ;  /* 0x0000763207387816 */ /* 0x000fe20000000038 */
[----:B------:R1:W-:Y:S04]  /*59a10*/  @P6 STG.E.U16 desc[UR8][R52.64], R7 ;  /* 0x0000000734006986 */ /* 0x0003e8000c101508 */
[----:B------:R0:W-:Y:S04]  /*59a20*/  @P2 STG.E.U16 desc[UR8][R54.64], R56 ;  /* 0x0000003836002986 */ /* 0x0001e8000c101508 */
[----:B-1----:R-:W3:Y:S01]  /*59a30*/  LDL.LU R7, [R1+0xe4] ;  /* 0x0000e40001077983 */ /* 0x002ee20000300800 */
[----:B------:R-:W-:-:S04]  /*59a40*/  IMAD.WIDE R52, R51, 0x2, R18 ;  /* 0x0000000233347825 */ /* 0x000fc800078e0212 */
[----:B0-----:R-:W-:Y:S01]  /*59a50*/  IMAD.WIDE R54, R51, 0x2, R40 ;  /* 0x0000000233367825 */ /* 0x001fe200078e0228 */
[----:B------:R-:W-:Y:S01]  /*59a60*/  PRMT R51, R5, 0x7632, R51 ;  /* 0x0000763205337816 */ /* 0x000fe20000000033 */
[----:B------:R0:W-:Y:S04]  /*59a70*/  @P3 STG.E.U16 desc[UR8][R52.64], R5 ;  /* 0x0000000534003986 */ /* 0x0001e8000c101508 */
[----:B------:R2:W-:Y:S01]  /*59a80*/  @P4 STG.E.U16 desc[UR8][R54.64], R51 ;  /* 0x0000003336004986 */ /* 0x0005e2000c101508 */
[----:B0-----:R-:W-:-:S03]  /*59a90*/  IMAD.WIDE R52, R50, 0x2, R42 ;  /* 0x0000000232347825 */ /* 0x001fc600078e022a */
[----:B------:R-:W3:Y:S01]  /*59aa0*/  LDL.LU R5, [R1+0xd4] ;  /* 0x0000d40001057983 */ /* 0x000ee20000300800 */
[----:B--2---:R-:W-:-:S03]  /*59ab0*/  PRMT R51, R4, 0x7632, R51 ;  /* 0x0000763204337816 */ /* 0x004fc60000000033 */
[----:B------:R0:W-:Y:S04]  /*59ac0*/  @P5 STG.E.U16 desc[UR8][R52.64], R4 ;  /* 0x0000000434005986 */ /* 0x0001e8000c101508 */
[----:B0-----:R-:W2:Y:S01]  /*59ad0*/  LDL.LU R4, [R1+0x148] ;  /* 0x0001480001047983 */ /* 0x001ea20000300800 */
[----:B------:R-:W-:Y:S02]  /*59ae0*/  ISETP.LT.AND P6, PT, R39, UR56, !P1 ;  /* 0x0000003827007c0c */ /* 0x000fe4000cfc1270 */
[----:B------:R-:W-:Y:S02]  /*59af0*/  ISETP.LT.AND P2, PT, R27, UR45, !P1 ;  /* 0x0000002d1b007c0c */ /* 0x000fe4000cf41270 */
[----:B------:R-:W-:Y:S01]  /*59b00*/  ISETP.LT.AND P3, PT, R35, UR35, !P1 ;  /* 0x0000002323007c0c */ /* 0x000fe2000cf61270 */
[C---:B------:R-:W-:Y:S01]  /*59b10*/  IMAD.WIDE R54, R50.reuse, 0x2, R44 ;  /* 0x0000000232367825 */ /* 0x040fe200078e022c */
[----:B------:R-:W-:Y:S01]  /*59b20*/  ISETP.LT.AND P4, PT, R31, UR12, !P1 ;  /* 0x0000000c1f007c0c */ /* 0x000fe2000cf81270 */
[----:B------:R-:W0:Y:S02]  /*59b30*/  LDCU UR56, c[0x0][0x398] ;  /* 0x00007300ff3877ac */ /* 0x000e240008000800 */
[----:B------:R-:W-:Y:S01]  /*59b40*/  IMAD.WIDE R52, R50, 0x2, R46 ;  /* 0x0000000232347825 */ /* 0x000fe200078e022e */
[----:B------:R-:W-:Y:S01]  /*59b50*/  ISETP.LT.AND P5, PT, R61, UR57, !P1 ;  /* 0x000000393d007c0c */ /* 0x000fe2000cfa1270 */
[----:B------:R-:W1:Y:S02]  /*59b60*/  LDCU UR45, c[0x0][0x398] ;  /* 0x00007300ff2d77ac */ /* 0x000e640008000800 */
[----:B------:R-:W-:Y:S01]  /*59b70*/  VIADD R56, R26, 0xc ;  /* 0x0000000c1a387836 */ /* 0x000fe20000000000 */
[----:B------:R0:W-:Y:S01]  /*59b80*/  @P6 STG.E.U16 desc[UR8][R54.64], R51 ;  /* 0x0000003336006986 */ /* 0x0001e2000c101508 */
[----:B------:R-:W-:Y:S01]  /*59b90*/  ISETP.LT.AND P6, PT, R60, UR52, !P1 ;  /* 0x000000343c007c0c */ /* 0x000fe2000cfc1270 */
[----:B------:R-:W1:Y:S01]  /*59ba0*/  LDCU UR35, c[0x0][0x398] ;  /* 0x00007300ff2377ac */ /* 0x000e620008000800 */
[----:B------:R-:W-:Y:S01]  /*59bb0*/  ISETP.LT.AND P1, PT, R59, UR34, !P1 ;  /* 0x000000223b007c0c */ /* 0x000fe2000cf21270 */
[----:B------:R-:W1:Y:S01]  /*59bc0*/  LDCU UR12, c[0x0][0x398] ;  /* 0x00007300ff0c77ac */ /* 0x000e620008000800 */
[----:B------:R-:W1:Y:S01]  /*59bd0*/  LDCU UR57, c[0x0][0x398] ;  /* 0x00007300ff3977ac */ /* 0x000e620008000800 */
[----:B0-----:R-:W-:Y:S01]  /*59be0*/  IMAD.WIDE R54, R50, 0x2, R48 ;  /* 0x0000000232367825 */ /* 0x001fe200078e0230 */
[----:B------:R-:W0:Y:S01]  /*59bf0*/  LDCU UR52, c[0x0][0x398] ;  /* 0x00007300ff3477ac */ /* 0x000e220008000800 */
[----:B----4-:R-:W-:Y:S01]  /*59c00*/  PRMT R57, R58, 0x7632, R57 ;  /* 0x000076323a397816 */ /* 0x010fe20000000039 */
[----:B------:R4:W-:Y:S01]  /*59c10*/  @P2 STG.E.U16 desc[UR8][R52.64], R58 ;  /* 0x0000003a34002986 */ /* 0x0009e2000c101508 */
[----:B------:R-:W-:Y:S01]  /*59c20*/  ISETP.GE.AND P2, PT, R56, UR53, PT ;  /* 0x0000003538007c0c */ /* 0x000fe2000bf46270 */
[----:B------:R-:W-:Y:S01]  /*59c30*/  VIADD R51, R50, UR74 ;  /* 0x0000004a32337c36 */ /* 0x000fe20008000000 */
        /* <DEDUP_REMOVED lines=8> */
[C---:B-1----:R-:W-:Y:S01]  /*59cc0*/  IMAD.WIDE R54, R50.reuse, 0x2, R16 ;  /* 0x0000000232367825 */ /* 0x042fe200078e0210 */
[----:B---3--:R-:W-:Y:S01]  /*59cd0*/  PRMT R56, R7, 0x7632, R56 ;  /* 0x0000763207387816 */ /* 0x008fe20000000038 */
[----:B------:R1:W-:Y:S04]  /*59ce0*/  @P4 STG.E.U16 desc[UR8][R52.64], R7 ;  /* 0x0000000734004986 */ /* 0x0003e8000c101508 */
[----:B------:R3:W-:Y:S04]  /*59cf0*/  @P5 STG.E.U16 desc[UR8][R54.64], R56 ;  /* 0x0000003836005986 */ /* 0x0007e8000c101508 */
[----:B-1----:R-:W4:Y:S01]  /*59d00*/  LDL.LU R7, [R1+0x128] ;  /* 0x0001280001077983 */ /* 0x002f220000300800 */
[----:B------:R-:W-:-:S04]  /*59d10*/  IMAD.WIDE R52, R50, 0x2, R18 ;  /* 0x0000000232347825 */ /* 0x000fc800078e0212 */
[----:B---3--:R-:W-:Y:S01]  /*59d20*/  IMAD.WIDE R54, R50, 0x2, R40 ;  /* 0x0000000232367825 */ /* 0x008fe200078e0228 */
[----:B------:R-:W-:Y:S01]  /*59d30*/  PRMT R50, R5, 0x7632, R50 ;  /* 0x0000763205327816 */ /* 0x000fe20000000032 */
[----:B------:R1:W-:Y:S04]  /*59d40*/  @P6 STG.E.U16 desc[UR8][R52.64], R5 ;  /* 0x0000000534006986 */ /* 0x0003e8000c101508 */
[----:B------:R2:W-:Y:S01]  /*59d50*/  @P1 STG.E.U16 desc[UR8][R54.64], R50 ;  /* 0x0000003236001986 */ /* 0x0005e2000c101508 */
[----:B-1----:R-:W-:-:S03]  /*59d60*/  IMAD.WIDE R52, R51, 0x2, R42 ;  /* 0x0000000233347825 */ /* 0x002fc600078e022a */
[----:B------:R-:W3:Y:S01]  /*59d70*/  LDL.LU R5, [R1+0x118] ;  /* 0x0001180001057983 */ /* 0x000ee20000300800 */
[----:B--2---:R-:W-:-:S03]  /*59d80*/  PRMT R50, R4, 0x7632, R50 ;  /* 0x0000763204327816 */ /* 0x004fc60000000032 */
        /* <DEDUP_REMOVED lines=10> */
[----:B------:R-:W0:Y:S02]  /*59e30*/  LDCU UR75, c[0x0][0x398] ;  /* 0x00007300ff4b77ac */ /* 0x000e240008000800 */
[----:B------:R-:W-:Y:S01]  /*59e40*/  VIADD R56, R26, 0xd ;  /* 0x0000000d1a387836 */ /* 0x000fe20000000000 */
[----:B------:R1:W-:Y:S01]  /*59e50*/  @P4 STG.E.U16 desc[UR8][R54.64], R50 ;  /* 0x0000003236004986 */ /* 0x0003e2000c101508 */
[----:B------:R-:W-:Y:S01]  /*59e60*/  ISETP.LT.AND P4, PT, R60, UR73, !P2 ;  /* 0x000000493c007c0c */ /* 0x000fe2000d781270 */
[----:B------:R-:W0:Y:S01]  /*59e70*/  LDCU UR40, c[0x0][0x398] ;  /* 0x00007300ff2877ac */ /* 0x000e220008000800 */
[----:B------:R-:W-:Y:S01]  /*59e80*/  ISETP.LT.AND P2, PT, R59, UR50, !P2 ;  /* 0x000000323b007c0c */ /* 0x000fe2000d741270 */
[----:B------:R-:W0:Y:S01]  /*59e90*/  LDCU UR26, c[0x0][0x398] ;  /* 0x00007300ff1a77ac */ /* 0x000e220008000800 */
[----:B------:R-:W0:Y:S01]  /*59ea0*/  LDCU UR41, c[0x0][0x398] ;  /* 0x00007300ff2977ac */ /* 0x000e220008000800 */
[C---:B-1----:R-:W-:Y:S01]  /*59eb0*/  IMAD.WIDE R54, R51.reuse, 0x2, R48 ;  /* 0x0000000233367825 */ /* 0x042fe200078e0230 */
[----:B------:R-:W1:Y:S01]  /*59ec0*/  LDCU UR73, c[0x0][0x398] ;  /* 0x00007300ff4977ac */ /* 0x000e620008000800 */
        /* <DEDUP_REMOVED lines=16> */
[----:B-1----:R-:W4:Y:S01]  /*59fd0*/  LDL.LU R7, [R1+0xe8] ;  /* 0x0000e80001077983 */ /* 0x002f220000300800 */
[----:B------:R-:W-:-:S04]  /*59fe0*/  IMAD.WIDE R52, R51, 0x2, R18 ;  /* 0x0000000233347825 */ /* 0x000fc800078e0212 */
[----:B0-----:R-:W-:Y:S01]  /*59ff0*/  IMAD.WIDE R54, R51, 0x2, R40 ;  /* 0x0000000233367825 */ /* 0x001fe200078e0228 */
[----:B---3--:R-:W-:Y:S01]  /*5a000*/  PRMT R51, R5, 0x7632, R51 ;  /* 0x0000763205337816 */ /* 0x008fe20000000033 */
        /* <DEDUP_REMOVED lines=55> */
[----:B------:R-:W-:Y:S01]  /*5a380*/  IMAD.WIDE R54, R51, 0x2, R44 ;  /* 0x0000000233367825 */ /* 0x000fe200078e022c */
        /* <DEDUP_REMOVED lines=13> */
[----:B------:R-:W0:Y:S03]  /*5a460*/  LDCU UR46, c[0x0][0x398] ;  /* 0x00007300ff2e77ac */ /* 0x000e260008000800 */
[C---:B------:R-:W-:Y:S01]  /*5a470*/  VIADD R50, R51.reuse, UR63 ;  /* 0x0000003f33327c36 */ /* 0x040fe20008000000 */
        /* <DEDUP_REMOVED lines=44> */
[----:B------:R-:W-:Y:S01]  /*5a740*/  VIADD R51, R50, UR14 ;  /* 0x0000000e32337c36 */ /* 0x000fe20008000000 */
        /* <DEDUP_REMOVED lines=287> */
[----:B0-----:R-:W-:Y:S01]  /*5b940*/  IMAD.WIDE R54, R50, 0x2, R40 ;  /* 0x0000000232367825 */ /* 0x001fe200078e0228 */
[----:B---3--:R-:W-:Y:S02]  /*5b950*/  PRMT R50, R5, 0x7632, R50 ;  /* 0x0000763205327816 */ /* 0x008fe40000000032 */
[----:B------:R0:W-:Y:S04]  /*5b960*/  @P5 STG.E.U16 desc[UR8][R52.64], R5 ;  /* 0x0000000534005986 */ /* 0x0001e8000c101508 */
[----:B------:R2:W-:Y:S01]  /*5b970*/  @P6 STG.E.U16 desc[UR8][R54.64], R50 ;  /* 0x0000003236006986 */ /* 0x0005e2000c101508 */
[----:B0-----:R-:W-:Y:S01]  /*5b980*/  IMAD.WIDE R52, R51, 0x2, R42 ;  /* 0x0000000233347825 */ /* 0x001fe200078e022a */
[----:B--2---:R-:W-:-:S04]  /*5b990*/  PRMT R50, R4, 0x7632, R50 ;  /* 0x0000763204327816 */ /* 0x004fc80000000032 */
[----:B------:R0:W-:Y:S04]  /*5b9a0*/  @P2 STG.E.U16 desc[UR8][R52.64], R4 ;  /* 0x0000000434002986 */ /* 0x0001e8000c101508 */
[----:B0-----:R-:W2:Y:S04]  /*5b9b0*/  LDL.LU R4, [R1+0x9c] ;  /* 0x00009c0001047983 */ /* 0x001ea80000300800 */
[----:B------:R-:W3:Y:S01]  /*5b9c0*/  LDL.LU R5, [R1+0x8c] ;  /* 0x00008c0001057983 */ /* 0x000ee20000300800 */
[----:B------:R-:W-:Y:S02]  /*5b9d0*/  ISETP.LT.AND P3, PT, R39, UR61, !P4 ;  /* 0x0000003d27007c0c */ /* 0x000fe4000e761270 */
[----:B------:R-:W-:-:S02]  /*5b9e0*/  ISETP.LT.AND P1, PT, R27, UR39, !P4 ;  /* 0x000000271b007c0c */ /* 0x000fc4000e721270 */
[----:B------:R-:W-:Y:S01]  /*5b9f0*/  ISETP.LT.AND P5, PT, R35, UR60, !P4 ;  /* 0x0000003c23007c0c */ /* 0x000fe2000e7a1270 */
[----:B------:R-:W-:Y:S01]  /*5ba00*/  IMAD.WIDE R54, R51, 0x2, R44 ;  /* 0x0000000233367825 */ /* 0x000fe200078e022c */
[----:B------:R-:W-:Y:S01]  /*5ba10*/  ISETP.LT.AND P6, PT, R31, UR22, !P4 ;  /* 0x000000161f007c0c */ /* 0x000fe2000e7c1270 */
[----:B------:R-:W0:Y:S02]  /*5ba20*/  LDCU UR61, c[0x0][0x398] ;  /* 0x00007300ff3d77ac */ /* 0x000e240008000800 */
[----:B------:R-:W-:Y:S01]  /*5ba30*/  IMAD.WIDE R52, R51, 0x2, R46 ;  /* 0x0000000233347825 */ /* 0x000fe200078e022e */
[----:B------:R-:W-:Y:S01]  /*5ba40*/  ISETP.LT.AND P2, PT, R61, UR44, !P4 ;  /* 0x0000002c3d007c0c */ /* 0x000fe2000e741270 */
[----:B------:R-:W1:Y:S02]  /*5ba50*/  LDCU UR39, c[0x0][0x398] ;  /* 0x00007300ff2777ac */ /* 0x000e640008000800 */
[----:B------:R0:W-:Y:S01]  /*5ba60*/  @P3 STG.E.U16 desc[UR8][R54.64], R50 ;  /* 0x0000003236003986 */ /* 0x0001e2000c101508 */
[----:B------:R-:W-:Y:S01]  /*5ba70*/  ISETP.LT.AND P3, PT, R60, UR27, !P4 ;  /* 0x0000001b3c007c0c */ /* 0x000fe2000e761270 */
[----:B------:R-:W-:Y:S01]  /*5ba80*/  VIADD R56, R26, 0x17 ;  /* 0x000000171a387836 */ /* 0x000fe20000000000 */
[----:B------:R-:W1:Y:S01]  /*5ba90*/  LDCU UR60, c[0x0][0x398] ;  /* 0x00007300ff3c77ac */ /* 0x000e620008000800 */
[----:B------:R-:W1:Y:S01]  /*5baa0*/  LDCU UR22, c[0x0][0x398] ;  /* 0x00007300ff1677ac */ /* 0x000e620008000800 */
[----:B------:R-:W1:Y:S01]  /*5bab0*/  LDCU UR44, c[0x0][0x398] ;  /* 0x00007300ff2c77ac */ /* 0x000e620008000800 */
[----:B0-----:R-:W-:Y:S01]  /*5bac0*/  IMAD.WIDE R54, R51, 0x2, R48 ;  /* 0x0000000233367825 */ /* 0x001fe200078e0230 */
[----:B------:R-:W-:Y:S01]  /*5bad0*/  ISETP.LT.AND P4, PT, R59, UR58, !P4 ;  /* 0x0000003a3b007c0c */ /* 0x000fe2000e781270 */
[----:B------:R-:W0:Y:S02]  /*5bae0*/  LDCU UR27, c[0x0][0x398] ;  /* 0x00007300ff1b77ac */ /* 0x000e240008000800 */
        /* <DEDUP_REMOVED lines=8> */
[----:B----4-:R-:W-:-:S03]  /*5bb70*/  IMAD.WIDE R52, R51, 0x2, R2 ;  /* 0x0000000233347825 */ /* 0x010fc600078e0202 */
[----:B------:R-:W4:Y:S01]  /*5bb80*/  LDL.LU R58, [R1+0x7c] ;  /* 0x00007c00013a7983 */ /* 0x000f220000300800 */
[----:B-1----:R-:W-:Y:S01]  /*5bb90*/  IMAD.WIDE R54, R51, 0x2, R16 ;  /* 0x0000000233367825 */ /* 0x002fe200078e0210 */
[----:B------:R-:W-:Y:S01]  /*5bba0*/  ISETP.LT.AND P5, PT, R6, UR55, !P1 ;  /* 0x0000003706007c0c */ /* 0x000fe2000cfa1270 */
[----:B------:R-:W1:Y:S01]  /*5bbb0*/  LDCU UR55, c[0x0][0x398] ;  /* 0x00007300ff3777ac */ /* 0x000e620008000800 */
[----:B------:R-:W-:Y:S01]  /*5bbc0*/  PRMT R56, R7, 0x7632, R56 ;  /* 0x0000763207387816 */ /* 0x000fe20000000038 */
[----:B------:R0:W-:Y:S04]  /*5bbd0*/  @P6 STG.E.U16 desc[UR8][R52.64], R7 ;  /* 0x0000000734006986 */ /* 0x0001e8000c101508 */
[----:B------:R1:W-:Y:S01]  /*5bbe0*/  @P2 STG.E.U16 desc[UR8][R54.64], R56 ;  /* 0x0000003836002986 */ /* 0x0003e2000c101508 */
[----:B0-----:R-:W-:-:S04]  /*5bbf0*/  IMAD.WIDE R52, R51, 0x2, R18 ;  /* 0x0000000233347825 */ /* 0x001fc800078e0212 */
[----:B-1----:R-:W-:Y:S01]  /*5bc00*/  IMAD.WIDE R54, R51, 0x2, R40 ;  /* 0x0000000233367825 */ /* 0x002fe200078e0228 */
[----:B--2---:R-:W-:Y:S01]  /*5bc10*/  PRMT R51, R4, 0x7632, R51 ;  /* 0x0000763204337816 */ /* 0x004fe20000000033 */
[----:B------:R0:W-:Y:S04]  /*5bc20*/  @P3 STG.E.U16 desc[UR8][R52.64], R4 ;  /* 0x0000000434003986 */ /* 0x0001e8000c101508 */
[----:B0-----:R-:W2:Y:S01]  /*5bc30*/  LDL.LU R4, [R1+0x6c] ;  /* 0x00006c0001047983 */ /* 0x001ea20000300800 */
[----:B------:R-:W-:-:S03]  /*5bc40*/  IMAD.WIDE R52, R50, 0x2, R42 ;  /* 0x0000000232347825 */ /* 0x000fc600078e022a */
[----:B------:R-:W2:Y:S04]  /*5bc50*/  LDL.LU R7, [R1+0x5c] ;  /* 0x00005c0001077983 */ /* 0x000ea80000300800 */
[----:B------:R0:W-:Y:S04]  /*5bc60*/  @P4 STG.E.U16 desc[UR8][R54.64], R51 ;  /* 0x0000003336004986 */ /* 0x0001e8000c101508 */
[----:B---3--:R1:W-:Y:S01]  /*5bc70*/  @P5 STG.E.U16 desc[UR8][R52.64], R5 ;  /* 0x0000000534005986 */ /* 0x0083e2000c101508 */
[----:B0-----:R-:W-:-:S03]  /*5bc80*/  PRMT R51, R5, 0x7632, R51 ;  /* 0x0000763205337816 */ /* 0x001fc60000000033 */
[----:B-1----:R-:W3:Y:S01]  /*5bc90*/  LDL.LU R5, [R1+0x40] ;  /* 0x0000400001057983 */ /* 0x002ee20000300800 */
        /* <DEDUP_REMOVED lines=16> */
[----:B----4-:R-:W-:Y:S01]  /*5bda0*/  PRMT R57, R58, 0x7632, R57 ;  /* 0x000076323a397816 */ /* 0x010fe20000000039 */
[----:B0-----:R-:W-:Y:S01]  /*5bdb0*/  IMAD.WIDE R54, R50, 0x2, R48 ;  /* 0x0000000232367825 */ /* 0x001fe200078e0230 */
[----:B------:R0:W-:Y:S01]  /*5bdc0*/  @P2 STG.E.U16 desc[UR8][R52.64], R58 ;  /* 0x0000003a34002986 */ /* 0x0001e2000c101508 */
[----:B------:R-:W-:Y:S01]  /*5bdd0*/  ISETP.GE.AND P2, PT, R56, UR34, PT ;  /* 0x0000002238007c0c */ /* 0x000fe2000bf46270 */
[----:B------:R-:W4:Y:S02]  /*5bde0*/  LDCU UR12, c[0x0][0x398] ;  /* 0x00007300ff0c77ac */ /* 0x000f240008000800 */
[----:B------:R1:W-:Y:S01]  /*5bdf0*/  @P3 STG.E.U16 desc[UR8][R54.64], R57 ;  /* 0x0000003936003986 */ /* 0x0003e2000c101508 */
[----:B------:R-:W-:Y:S01]  /*5be00*/  ISETP.LT.AND P3, PT, R6, UR74, !P2 ;  /* 0x0000004a06007c0c */ /* 0x000fe2000d761270 */
[C---:B------:R-:W-:Y:S01]  /*5be10*/  VIADD R51, R50.reuse, UR52 ;  /* 0x0000003432337c36 */ /* 0x040fe20008000000 */
[----:B------:R-:W2:Y:S01]  /*5be20*/  LDCU UR52, c[0x0][0x39c] ;  /* 0x00007380ff3477ac */ /* 0x000ea20008000800 */
[----:B------:R-:W2:Y:S01]  /*5be30*/  LDCU UR34, c[0x0][0x398] ;  /* 0x00007300ff2277ac */ /* 0x000ea20008000800 */
[C---:B0-----:R-:W-:Y:S01]  /*5be40*/  IMAD.WIDE R52, R50.reuse, 0x2, R2 ;  /* 0x0000000232347825 */ /* 0x041fe200078e0202 */
[----:B------:R-:W0:Y:S03]  /*5be50*/  LDCU UR57, c[0x0][0x3b8] ;  /* 0x00007700ff3977ac */ /* 0x000e260008000800 */
[----:B-1----:R-:W-:Y:S01]  /*5be60*/  IMAD.WIDE R54, R50, 0x2, R16 ;  /* 0x0000000232367825 */ /* 0x002fe200078e0210 */
[----:B------:R-:W1:Y:S01]  /*5be70*/  LDCU UR74, c[0x0][0x398] ;  /* 0x00007300ff4a77ac */ /* 0x000e620008000800 */
[----:B--2---:R-:W-:Y:S01]  /*5be80*/  PRMT R56, R4, 0x7632, R56 ;  /* 0x0000763204387816 */ /* 0x004fe20000000038 */
[----:B------:R2:W-:Y:S04]  /*5be90*/  @P4 STG.E.U16 desc[UR8][R52.64], R4 ;  /* 0x0000000434004986 */ /* 0x0005e8000c101508 */
[----:B------:R0:W-:Y:S04]  /*5bea0*/  @P5 STG.E.U16 desc[UR8][R54.64], R56 ;  /* 0x0000003836005986 */ /* 0x0001e8000c101508 */
[----:B--2---:R-:W2:Y:S01]  /*5beb0*/  LDL.LU R4, [R1+0x30] ;  /* 0x0000300001047983 */ /* 0x004ea20000300800 */
[----:B------:R-:W-:-:S03]  /*5bec0*/  IMAD.WIDE R52, R50, 0x2, R18 ;  /* 0x0000000232347825 */ /* 0x000fc600078e0212 */
[----:B------:R-:W4:Y:S01]  /*5bed0*/  LDL.LU R58, [R1+0x20] ;  /* 0x00002000013a7983 */ /* 0x000f220000300800 */
[----:B0-----:R-:W-:Y:S01]  /*5bee0*/  IMAD.WIDE R54, R50, 0x2, R40 ;  /* 0x0000000232367825 */ /* 0x001fe200078e0228 */
[----:B------:R-:W-:Y:S02]  /*5bef0*/  PRMT R50, R7, 0x7632, R50 ;  /* 0x0000763207327816 */ /* 0x000fe40000000032 */
[----:B------:R0:W-:Y:S04]  /*5bf00*/  @P6 STG.E.U16 desc[UR8][R52.64], R7 ;  /* 0x0000000734006986 */ /* 0x0001e8000c101508 */
[----:B------:R3:W-:Y:S01]  /*5bf10*/  @P1 STG.E.U16 desc[UR8][R54.64], R50 ;  /* 0x0000003236001986 */ /* 0x0007e2000c101508 */
[----:B0-----:R-:W-:Y:S01]  /*5bf20*/  IMAD.WIDE R52, R51, 0x2, R42 ;  /* 0x0000000233347825 */ /* 0x001fe200078e022a */
[----:B---3--:R-:W-:-:S04]  /*5bf30*/  PRMT R50, R5, 0x7632, R50 ;  /* 0x0000763205327816 */ /* 0x008fc80000000032 */
[----:B------:R0:W-:Y:S04]  /*5bf40*/  @P3 STG.E.U16 desc[UR8][R52.64], R5 ;  /* 0x0000000534003986 */ /* 0x0001e8000c101508 */
[----:B0-----:R-:W3:Y:S01]  /*5bf50*/  LDL.LU R5, [R1+0x280] ;  /* 0x0002800001057983 */ /* 0x001ee20000300800 */
[----:B------:R-:W-:Y:S02]  /*5bf60*/  ISETP.LT.AND P4, PT, R39, UR53, !P2 ;  /* 0x0000003527007c0c */ /* 0x000fe4000d781270 */
[----:B------:R-:W-:Y:S02]  /*5bf70*/  ISETP.LT.AND P5, PT, R27, UR54, !P2 ;  /* 0x000000361b007c0c */ /* 0x000fe4000d7a1270 */
[----:B------:R-:W-:Y:S01]  /*5bf80*/  ISETP.LT.AND P6, PT, R35, UR6, !P2 ;  /* 0x0000000623007c0c */ /* 0x000fe2000d7c1270 */
[----:B------:R-:W-:Y:S01]  /*5bf90*/  IMAD.WIDE R54, R51, 0x2, R44 ;  /* 0x0000000233367825 */ /* 0x000fe200078e022c */
[----:B------:R-:W-:Y:S01]  /*5bfa0*/  ISETP.LT.AND P1, PT, R31, UR75, !P2 ;  /* 0x0000004b1f007c0c */ /* 0x000fe2000d721270 */
[----:B------:R-:W3:Y:S02]  /*5bfb0*/  LDL.LU R7, [R1+0x2c0] ;  /* 0x0002c00001077983 */ /* 0x000ee40000300800 */
[----:B------:R-:W-:Y:S01]  /*5bfc0*/  IMAD.WIDE R52, R51, 0x2, R46 ;  /* 0x0000000233347825 */ /* 0x000fe200078e022e */
[----:B------:R-:W-:Y:S01]  /*5bfd0*/  ISETP.LT.AND P3, PT, R61, UR40, !P2 ;  /* 0x000000283d007c0c */ /* 0x000fe2000d761270 */
[----:B------:R-:W0:Y:S02]  /*5bfe0*/  LDCU UR53, c[0x0][0x398] ;  /* 0x00007300ff3577ac */ /* 0x000e240008000800 */
[----:B------:R1:W-:Y:S01]  /*5bff0*/  @P4 STG.E.U16 desc[UR8][R54.64], R50 ;  /* 0x0000003236004986 */ /* 0x0003e2000c101508 */
[----:B------:R-:W-:Y:S01]  /*5c000*/  ISETP.LT.AND P4, PT, R60, UR26, !P2 ;  /* 0x0000001a3c007c0c */ /* 0x000fe2000d781270 */
[----:B------:R-:W-:Y:S01]  /*5c010*/  VIADD R56, R26, 0x19 ;  /* 0x000000191a387836 */ /* 0x000fe20000000000 */
[----:B------:R-:W0:Y:S01]  /*5c020*/  LDCU UR54, c[0x0][0x398] ;  /* 0x00007300ff3677ac */ /* 0x000e220008000800 */
[----:B------:R-:W0:Y:S01]  /*5c030*/  LDCU UR6, c[0x0][0x398] ;  /* 0x00007300ff0677ac */ /* 0x000e220008000800 */
[----:B------:R-:W0:Y:S01]  /*5c040*/  LDCU UR75, c[0x0][0x398] ;  /* 0x00007300ff4b77ac */ /* 0x000e220008000800 */
[C---:B-1----:R-:W-:Y:S01]  /*5c050*/  IMAD.WIDE R54, R51.reuse, 0x2, R48 ;  /* 0x0000000233367825 */ /* 0x042fe200078e0230 */
[----:B------:R-:W1:Y:S03]  /*5c060*/  LDCU UR40, c[0x0][0x398] ;  /* 0x00007300ff2877ac */ /* 0x000e660008000800 */
[----:B------:R-:W-:Y:S01]  /*5c070*/  VIADD R50, R51, UR73 ;  /* 0x0000004933327c36 */ /* 0x000fe20008000000 */
[----:B--2---:R-:W-:Y:S01]  /*5c080*/  PRMT R57, R4, 0x7632, R57 ;  /* 0x0000763204397816 */ /* 0x004fe20000000039 */
[----:B------:R2:W-:Y:S01]  /*5c090*/  @P5 STG.E.U16 desc[UR8][R52.64], R4 ;  /* 0x0000000434005986 */ /* 0x0005e2000c101508 */
[----:B------:R-:W-:Y:S01]  /*5c0a0*/  ISETP.GE.AND P5, PT, R56, UR50, PT ;  /* 0x0000003238007c0c */ /* 0x000fe2000bfa6270 */
[----:B------:R-:W0:Y:S01]  /*5c0b0*/  LDCU UR73, c[0x0][0x39c] ;  /* 0x00007380ff4977ac */ /* 0x000e220008000800 */
[----:B----4-:R-:W-:Y:S01]  /*5c0c0*/  PRMT R56, R58, 0x7632, R56 ;  /* 0x000076323a387816 */ /* 0x010fe20000000038 */
[----:B------:R4:W-:Y:S01]  /*5c0d0*/  @P6 STG.E.U16 desc[UR8][R54.64], R57 ;  /* 0x0000003936006986 */ /* 0x0009e2000c101508 */
[----:B------:R-:W-:Y:S01]  /*5c0e0*/  ISETP.LT.AND P2, PT, R59, UR41, !P2 ;  /* 0x000000293b007c0c */ /* 0x000fe2000d741270 */
[----:B------:R-:W0:Y:S01]  /*5c0f0*/  LDCU UR41, c[0x0][0x3b8] ;  /* 0x00007700ff2977ac */ /* 0x000e220008000800 */
[----:B------:R-:W0:Y:S01]  /*5c100*/  LDCU UR26, c[0x0][0x398] ;  /* 0x00007300ff1a77ac */ /* 0x000e220008000800 */
[C---:B--2---:R-:W-:Y:S01]  /*5c110*/  IMAD.WIDE R52, R51.reuse, 0x2, R2 ;  /* 0x0000000233347825 */ /* 0x044fe200078e0202 */
[----:B------:R-:W2:Y:S01]  /*5c120*/  LDL.LU R4, [R1+0x23b0] ;  /* 0x0023b00001047983 */ /* 0x000ea20000300800 */
[----:B------:R-:W0:Y:S02]  /*5c130*/  LDCU UR50, c[0x0][0x398] ;  /* 0x00007300ff3277ac */ /* 0x000e240008000800 */
[C---:B----4-:R-:W-:Y:S01]  /*5c140*/  IMAD.WIDE R54, R51.reuse, 0x2, R16 ;  /* 0x0000000233367825 */ /* 0x050fe200078e0210 */
[----:B------:R4:W-:Y:S04]  /*5c150*/  @P1 STG.E.U16 desc[UR8][R52.64], R58 ;  /* 0x0000003a34001986 */ /* 0x0009e8000c101508 */
[----:B------:R0:W-:Y:S04]  /*5c160*/  @P3 STG.E.U16 desc[UR8][R54.64], R56 ;  /* 0x0000003836003986 */ /* 0x0001e8000c101508 */
[----:B----4-:R-:W4:Y:S01]  /*5c170*/  LDL.LU R58, [R1+0x10] ;  /* 0x00001000013a7983 */ /* 0x010f220000300800 */
[----:B------:R-:W-:-:S04]  /*5c180*/  IMAD.WIDE R52, R51, 0x2, R18 ;  /* 0x0000000233347825 */ /* 0x000fc800078e0212 */
[----:B0-----:R-:W-:Y:S01]  /*5c190*/  IMAD.WIDE R54, R51, 0x2, R40 ;  /* 0x0000000233367825 */ /* 0x001fe200078e0228 */
[----:B---3--:R-:W-:Y:S01]  /*5c1a0*/  PRMT R51, R5, 0x7632, R51 ;  /* 0x0000763205337816 */ /* 0x008fe20000000033 */
[----:B------:R0:W-:Y:S04]  /*5c1b0*/  @P4 STG.E.U16 desc[UR8][R52.64], R5 ;  /* 0x0000000534004986 */ /* 0x0001e8000c101508 */
[----:B0-----:R-:W3:Y:S01]  /*5c1c0*/  LDL.LU R5, [R1] ;  /* 0x0000000001057983 */ /* 0x001ee20000300800 */
[----:B------:R-:W-:Y:S02]  /*5c1d0*/  ISETP.LT.AND P6, PT, R6, UR70, !P5 ;  /* 0x0000004606007c0c */ /* 0x000fe4000efc1270 */
[----:B------:R-:W-:Y:S02]  /*5c1e0*/  ISETP.LT.AND P1, PT, R39, UR72, !P5 ;  /* 0x0000004827007c0c */ /* 0x000fe4000ef21270 */
[----:B------:R-:W-:Y:S01]  /*5c1f0*/  ISETP.LT.AND P3, PT, R27, UR20, !P5 ;  /* 0x000000141b007c0c */ /* 0x000fe2000ef61270 */
[----:B------:R-:W-:Y:S01]  /*5c200*/  IMAD.WIDE R52, R50, 0x2, R42 ;  /* 0x0000000232347825 */ /* 0x000fe200078e022a */
[----:B------:R-:W-:Y:S01]  /*5c210*/  ISETP.LT.AND P4, PT, R35, UR29, !P5 ;  /* 0x0000001d23007c0c */ /* 0x000fe2000ef81270 */
[----:B------:R0:W-:Y:S01]  /*5c220*/  @P2 STG.E.U16 desc[UR8][R54.64], R51 ;  /* 0x0000003336002986 */ /* 0x0001e2000c101508 */
[----:B------:R-:W-:Y:S01]  /*5c230*/  ISETP.LT.AND P2, PT, R31, UR71, !P5 ;  /* 0x000000471f007c0c */ /* 0x000fe2000ef41270 */
[----:B------:R-:W-:Y:S01]  /*5c240*/  VIADD R56, R26, 0x1a ;  /* 0x0000001a1a387836 */ /* 0x000fe20000000000 */
[----:B------:R-:W1:Y:S03]  /*5c250*/  LDCU UR70, c[0x0][0x398] ;  /* 0x00007300ff4677ac */ /* 0x000e660008000800 */
[----:B------:R1:W-:Y:S01]  /*5c260*/  @P6 STG.E.U16 desc[UR8][R52.64], R7 ;  /* 0x0000000734006986 */ /* 0x0003e2000c101508 */
[----:B------:R-:W2:Y:S01]  /*5c270*/  LDCU UR72, c[0x0][0x398] ;  /* 0x00007300ff4877ac */ /* 0x000ea20008000800 */
[----:B------:R-:W2:Y:S01]  /*5c280*/  LDCU UR20, c[0x0][0x398] ;  /* 0x00007300ff1477ac */ /* 0x000ea20008000800 */
[C---:B0-----:R-:W-:Y:S01]  /*5c290*/  IMAD.WIDE R54, R50.reuse, 0x2, R44 ;  /* 0x0000000232367825 */ /* 0x041fe200078e022c */
[----:B------:R-:W-:Y:S01]  /*5c2a0*/  PRMT R51, R7, 0x7632, R51 ;  /* 0x0000763207337816 */ /* 0x000fe20000000033 */
[----:B------:R-:W0:Y:S02]  /*5c2b0*/  LDCU UR29, c[0x0][0x398] ;  /* 0x00007300ff1d77ac */ /* 0x000e240008000800 */
[----:B-1----:R-:W-:-:S02]  /*5c2c0*/  IMAD.WIDE R52, R50, 0x2, R46 ;  /* 0x0000000232347825 */ /* 0x002fc400078e022e */
[----:B------:R1:W-:Y:S01]  /*5c2d0*/  @P1 STG.E.U16 desc[UR8][R54.64], R51 ;  /* 0x0000003336001986 */ /* 0x0003e2000c101508 */
[----:B------:R-:W0:Y:S03]  /*5c2e0*/  LDCU UR71, c[0x0][0x398] ;  /* 0x00007300ff4777ac */ /* 0x000e260008000800 */
[----:B------:R-:W2:Y:S01]  /*5c2f0*/  LDL.LU R7, [R1+0x44] ;  /* 0x0000440001077983 */ /* 0x000ea20000300800 */
[----:B-1----:R-:W-:Y:S01]  /*5c300*/  IMAD.WIDE R54, R50, 0x2, R48 ;  /* 0x0000000232367825 */ /* 0x002fe200078e0230 */
[----:B----4-:R-:W-:Y:S02]  /*5c310*/  PRMT R57, R58, 0x7632, R57 ;  /* 0x000076323a397816 */ /* 0x010fe40000000039 */
[----:B------:R1:W-:Y:S01]  /*5c320*/  @P3 STG.E.U16 desc[UR8][R52.64], R58 ;  /* 0x0000003a34003986 */ /* 0x0003e2000c101508 */
[----:B------:R-:W-:Y:S02]  /*5c330*/  ISETP.GE.AND P3, PT, R56, UR51, PT ;  /* 0x0000003338007c0c */ /* 0x000fe4000bf66270 */
[----:B------:R-:W-:Y:S01]  /*5c340*/  ISETP.LT.AND P6, PT, R61, UR18, !P5 ;  /* 0x000000123d007c0c */ /* 0x000fe2000efc1270 */
[----:B------:R4:W-:Y:S01]  /*5c350*/  @P4 STG.E.U16 desc[UR8][R54.64], R57 ;  /* 0x0000003936004986 */ /* 0x0009e2000c101508 */
[----:B-1----:R-:W-:Y:S01]  /*5c360*/  IMAD.WIDE R52, R50, 0x2, R2 ;  /* 0x0000000232347825 */ /* 0x002fe200078e0202 */
[----:B------:R-:W-:Y:S01]  /*5c370*/  ISETP.LT.AND P1, PT, R60, UR42, !P5 ;  /* 0x0000002a3c007c0c */ /* 0x000fe2000ef21270 */
[----:B------:R-:W1:Y:S02]  /*5c380*/  LDCU UR18, c[0x0][0x398] ;  /* 0x00007300ff1277ac */ /* 0x000e640008000800 */
[C---:B------:R-:W-:Y:S01]  /*5c390*/  VIADD R51, R50.reuse, UR68 ;  /* 0x0000004432337c36 */ /* 0x040fe20008000000 */
[----:B------:R-:W0:Y:S01]  /*5c3a0*/  LDCU UR51, c[0x0][0x398] ;  /* 0x00007300ff3377ac */ /* 0x000e220008000800 */
[----:B---3--:R-:W-:Y:S01]  /*5c3b0*/  PRMT R56, R5, 0x7632, R56 ;  /* 0x0000763205387816 */ /* 0x008fe20000000038 */
[----:B------:R3:W-:Y:S01]  /*5c3c0*/  @P2 STG.E.U16 desc[UR8][R52.64], R5 ;  /* 0x0000000534002986 */ /* 0x0007e2000c101508 */
[----:B------:R-:W-:Y:S01]  /*5c3d0*/  ISETP.LT.AND P5, PT, R59, UR49, !P5 ;  /* 0x000000313b007c0c */ /* 0x000fe2000efa1270 */
[----:B----4-:R-:W-:Y:S01]  /*5c3e0*/  IMAD.WIDE R54, R50, 0x2, R16 ;  /* 0x0000000232367825 */ /* 0x010fe200078e0210 */
[----:B------:R-:W-:Y:S01]  /*5c3f0*/  ISETP.LT.AND P4, PT, R6, UR33, !P3 ;  /* 0x0000002106007c0c */ /* 0x000fe2000df81270 */
[----:B------:R-:W4:Y:S01]  /*5c400*/  LDCU UR68, c[0x0][0x39c] ;  /* 0x00007380ff4477ac */ /* 0x000f220008000800 */
[----:B------:R-:W0:Y:S01]  /*5c410*/  LDCU UR42, c[0x0][0x398] ;  /* 0x00007300ff2a77ac */ /* 0x000e220008000800 */
[----:B---3--:R-:W3:Y:S01]  /*5c420*/  LDL.LU R5, [R1+0x34] ;  /* 0x0000340001057983 */ /* 0x008ee20000300800 */
[C---:B------:R-:W-:Y:S01]  /*5c430*/  IMAD.WIDE R52, R50.reuse, 0x2, R18 ;  /* 0x0000000232347825 */ /* 0x040fe200078e0212 */
[----:B------:R-:W-:Y:S01]  /*5c440*/  ISETP.LT.AND P2, PT, R39, UR69, !P3 ;  /* 0x0000004527007c0c */ /* 0x000fe2000df41270 */
[----:B------:R-:W0:Y:S01]  /*5c450*/  LDCU UR33, c[0x0][0x398] ;  /* 0x00007300ff2177ac */ /* 0x000e220008000800 */
[----:B------:R-:W4:Y:S01]  /*5c460*/  LDL.LU R57, [R1+0x24] ;  /* 0x0000240001397983 */ /* 0x000f220000300800 */
[----:B------:R-:W0:Y:S03]  /*5c470*/  LDCU UR49, c[0x0][0x3b8] ;  /* 0x00007700ff3177ac */ /* 0x000e260008000800 */
[----:B------:R1:W-:Y:S01]  /*5c480*/  @P6 STG.E.U16 desc[UR8][R54.64], R56 ;  /* 0x0000003836006986 */ /* 0x0003e2000c101508 */
[----:B------:R-:W-:Y:S01]  /*5c490*/  ISETP.LT.AND P6, PT, R27, UR28, !P3 ;  /* 0x0000001c1b007c0c */ /* 0x000fe2000dfc1270 */
[----:B------:R-:W0:Y:S02]  /*5c4a0*/  LDCU UR69, c[0x0][0x398] ;  /* 0x00007300ff4577ac */ /* 0x000e240008000800 */
[----:B--2---:R2:W-:Y:S04]  /*5c4b0*/  @P1 STG.E.U16 desc[UR8][R52.64], R4 ;  /* 0x0000000434001986 */ /* 0x0045e8000c101508 */
[----:B------:R-:W4:Y:S01]  /*5c4c0*/  LDL.LU R58, [R1+0x284] ;  /* 0x00028400013a7983 */ /* 0x000f220000300800 */
[----:B-1----:R-:W-:Y:S01]  /*5c4d0*/  IMAD.WIDE R54, R50, 0x2, R40 ;  /* 0x0000000232367825 */ /* 0x002fe200078e0228 */
[----:B------:R-:W-:Y:S01]  /*5c4e0*/  PRMT R50, R4, 0x7632, R50 ;  /* 0x0000763204327816 */ /* 0x000fe20000000032 */
[----:B------:R-:W1:Y:S02]  /*5c4f0*/  LDCU UR28, c[0x0][0x398] ;  /* 0x00007300ff1c77ac */ /* 0x000e640008000800 */
[----:B--2---:R-:W-:Y:S01]  /*5c500*/  IMAD.WIDE R52, R51, 0x2, R42 ;  /* 0x0000000233347825 */ /* 0x004fe200078e022a */
[----:B------:R-:W-:Y:S01]  /*5c510*/  ISETP.LT.AND P1, PT, R35, UR16, !P3 ;  /* 0x0000001023007c0c */ /* 0x000fe2000df21270 */
[----:B------:R2:W-:Y:S01]  /*5c520*/  @P5 STG.E.U16 desc[UR8][R54.64], R50 ;  /* 0x0000003236005986 */ /* 0x0005e2000c101508 */
[----:B------:R-:W-:Y:S01]  /*5c530*/  ISETP.LT.AND P5, PT, R31, UR38, !P3 ;  /* 0x000000261f007c0c */ /* 0x000fe2000dfa1270 */
[----:B------:R-:W0:Y:S01]  /*5c540*/  LDCU UR16, c[0x0][0x398] ;  /* 0x00007300ff1077ac */ /* 0x000e220008000800 */
[----:B------:R-:W-:Y:S01]  /*5c550*/  PRMT R4, R7, 0x7632, R4 ;  /* 0x0000763207047816 */ /* 0x000fe20000000004 */
[----:B------:R1:W-:Y:S01]  /*5c560*/  @P4 STG.E.U16 desc[UR8][R52.64], R7 ;  /* 0x0000000734004986 */ /* 0x0003e2000c101508 */
[----:B------:R-:W0:Y:S01]  /*5c570*/  LDCU UR38, c[0x0][0x398] ;  /* 0x00007300ff2677ac */ /* 0x000e220008000800 */
[----:B--2---:R-:W-:-:S04]  /*5c580*/  IMAD.WIDE R54, R51, 0x2, R44 ;  /* 0x0000000233367825 */ /* 0x004fc800078e022c */
[C---:B-1----:R-:W-:Y:S01]  /*5c590*/  IMAD.WIDE R52, R51.reuse, 0x2, R46 ;  /* 0x0000000233347825 */ /* 0x042fe200078e022e */
[----:B------:R1:W-:Y:S03]  /*5c5a0*/  @P2 STG.E.U16 desc[UR8][R54.64], R4 ;  /* 0x0000000436002986 */ /* 0x0003e6000c101508 */
[----:B------:R-:W-:Y:S01]  /*5c5b0*/  VIADD R50, R26, 0x1b ;  /* 0x0000001b1a327836 */ /* 0x000fe20000000000 */
[----:B------:R-:W2:Y:S01]  /*5c5c0*/  LDL.LU R7, [R1+0x2c4] ;  /* 0x0002c40001077983 */ /* 0x000ea20000300800 */
[----:B-1----:R-:W-:Y:S01]  /*5c5d0*/  IMAD.WIDE R54, R51, 0x2, R48 ;  /* 0x0000000233367825 */ /* 0x002fe200078e0230 */
[----:B---3--:R-:W-:Y:S02]  /*5c5e0*/  PRMT R56, R5, 0x7632, R56 ;  /* 0x0000763205387816 */ /* 0x008fe40000000038 */
[----:B------:R1:W-:Y:S01]  /*5c5f0*/  @P6 STG.E.U16 desc[UR8][R52.64], R5 ;  /* 0x0000000534006986 */ /* 0x0003e2000c101508 */
[----:B------:R-:W-:-:S02]  /*5c600*/  ISETP.GE.AND P6, PT, R50, UR47, PT ;  /* 0x0000002f32007c0c */ /* 0x000fc4000bfc6270 */
[----:B------:R-:W-:Y:S01]  /*5c610*/  ISETP.LT.AND P4, PT, R61, UR67, !P3 ;  /* 0x000000433d007c0c */ /* 0x000fe2000df81270 */
[----:B------:R3:W-:Y:S01]  /*5c620*/  @P1 STG.E.U16 desc[UR8][R54.64], R56 ;  /* 0x0000003836001986 */ /* 0x0007e2000c101508 */
[----:B----4-:R-:W-:Y:S01]  /*5c630*/  PRMT R50, R57, 0x7632, R50 ;  /* 0x0000763239327816 */ /* 0x010fe20000000032 */
[C---:B------:R-:W-:Y:S02]  /*5c640*/  VIADD R4, R51.reuse, UR46 ;  /* 0x0000002e33047c36 */ /* 0x040fe40008000000 */
[C---:B-1----:R-:W-:Y:S01]  /*5c650*/  IMAD.WIDE R52, R51.reuse, 0x2, R2 ;  /* 0x0000000233347825 */ /* 0x042fe200078e0202 */
[----:B------:R-:W4:Y:S01]  /*5c660*/  LDL.LU R5, [R1+0x23ac] ;  /* 0x0023ac0001057983 */ /* 0x000f220000300800 */
[----:B------:R-:W-:Y:S01]  /*5c670*/  ISETP.LT.AND P2, PT, R60, UR66, !P3 ;  /* 0x000000423c007c0c */ /* 0x000fe2000df41270 */
[----:B------:R-:W1:Y:S02]  /*5c680*/  LDCU UR67, c[0x0][0x398] ;  /* 0x00007300ff4377ac */ /* 0x000e640008000800 */
[----:B------:R0:W-:Y:S01]  /*5c690*/  @P5 STG.E.U16 desc[UR8][R52.64], R57 ;  /* 0x0000003934005986 */ /* 0x0001e2000c101508 */
[----:B---3--:R-:W-:Y:S01]  /*5c6a0*/  IMAD.WIDE R54, R51, 0x2, R16 ;  /* 0x0000000233367825 */ /* 0x008fe200078e0210 */
[----:B------:R-:W-:Y:S01]  /*5c6b0*/  ISETP.LT.AND P1, PT, R6, UR63, !P6 ;  /* 0x0000003f06007c0c */ /* 0x000fe2000f721270 */
[----:B------:R-:W3:Y:S01]  /*5c6c0*/  LDCU UR46, c[0x0][0x39c] ;  /* 0x00007380ff2e77ac */ /* 0x000ee20008000800 */
[----:B------:R-:W1:Y:S01]  /*5c6d0*/  LDCU UR66, c[0x0][0x398] ;  /* 0x00007300ff4277ac */ /* 0x000e620008000800 */
[----:B------:R-:W1:Y:S01]  /*5c6e0*/  LDCU UR47, c[0x0][0x398] ;  /* 0x00007300ff2f77ac */ /* 0x000e620008000800 */
[----:B0-----:R-:W3:Y:S01]  /*5c6f0*/  LDL.LU R57, [R1+0x14] ;  /* 0x0000140001397983 */ /* 0x001ee20000300800 */
[----:B------:R-:W-:Y:S01]  /*5c700*/  ISETP.LT.AND P3, PT, R59, UR31, !P3 ;  /* 0x0000001f3b007c0c */ /* 0x000fe2000df61270 */
[----:B------:R-:W-:Y:S01]  /*5c710*/  IMAD.WIDE R52, R51, 0x2, R18 ;  /* 0x0000000233347825 */ /* 0x000fe200078e0212 */
[----:B------:R-:W-:Y:S01]  /*5c720*/  ISETP.LT.AND P5, PT, R39, UR65, !P6 ;  /* 0x0000004127007c0c */ /* 0x000fe2000f7a1270 */
[----:B------:R0:W-:Y:S01]  /*5c730*/  @P4 STG.E.U16 desc[UR8][R54.64], R50 ;  /* 0x0000003236004986 */ /* 0x0001e2000c101508 */
[----:B------:R-:W1:Y:S03]  /*5c740*/  LDCU UR31, c[0x0][0x3b8] ;  /* 0x00007700ff1f77ac */ /* 0x000e660008000800 */
[----:B------:R2:W-:Y:S01]  /*5c750*/  @P2 STG.E.U16 desc[UR8][R52.64], R58 ;  /* 0x0000003a34002986 */ /* 0x0005e2000c101508 */
[----:B------:R-:W1:Y:S01]  /*5c760*/  LDCU UR63, c[0x0][0x398] ;  /* 0x00007300ff3f77ac */ /* 0x000e620008000800 */
[----:B------:R-:W1:Y:S01]  /*5c770*/  LDCU UR65, c[0x0][0x398] ;  /* 0x00007300ff4177ac */ /* 0x000e620008000800 */
[----:B0-----:R-:W-:Y:S01]  /*5c780*/  PRMT R54, R58, 0x7632, R54 ;  /* 0x000076323a367816 */ /* 0x001fe20000000036 */
[----:B------:R-:W-:Y:S01]  /*5c790*/  IMAD.WIDE R50, R51, 0x2, R40 ;  /* 0x0000000233327825 */ /* 0x000fe200078e0228 */
[----:B--2---:R-:W2:Y:S01]  /*5c7a0*/  LDL.LU R58, [R1+0x4] ;  /* 0x00000400013a7983 */ /* 0x004ea20000300800 */
[----:B------:R-:W-:-:S02]  /*5c7b0*/  ISETP.LT.AND P4, PT, R27, UR24, !P6 ;  /* 0x000000181b007c0c */ /* 0x000fc4000f781270 */
[C---:B------:R-:W-:Y:S01]  /*5c7c0*/  IMAD.WIDE R52, R4.reuse, 0x2, R44 ;  /* 0x0000000204347825 */ /* 0x040fe200078e022c */
[----:B------:R-:W-:Y:S01]  /*5c7d0*/  ISETP.LT.AND P2, PT, R35, UR77, !P6 ;  /* 0x0000004d23007c0c */ /* 0x000fe2000f741270 */
[----:B------:R0:W-:Y:S01]  /*5c7e0*/  @P3 STG.E.U16 desc[UR8][R50.64], R54 ;  /* 0x0000003632003986 */ /* 0x0001e2000c101508 */
[----:B------:R-:W1:Y:S01]  /*5c7f0*/  LDCU UR24, c[0x0][0x398] ;  /* 0x00007300ff1877ac */ /* 0x000e620008000800 */
[----:B------:R-:W1:Y:S01]  /*5c800*/  LDCU UR77, c[0x0][0x398] ;  /* 0x00007300ff4d77ac */ /* 0x000e620008000800 */
[----:B0-----:R-:W-:Y:S01]  /*5c810*/  IMAD.WIDE R50, R4, 0x2, R42 ;  /* 0x0000000204327825 */ /* 0x001fe200078e022a */
[----:B------:R-:W-:-:S04]  /*5c820*/  PRMT R54, R7, 0x7632, R54 ;  /* 0x0000763207367816 */ /* 0x000fc80000000036 */
[----:B------:R0:W-:Y:S04]  /*5c830*/  @P1 STG.E.U16 desc[UR8][R50.64], R7 ;  /* 0x0000000732001986 */ /* 0x0001e8000c101508 */
[----:B------:R1:W-:Y:S04]  /*5c840*/  @P5 STG.E.U16 desc[UR8][R52.64], R54 ;  /* 0x0000003634005986 */ /* 0x0003e8000c101508 */
[----:B0-----:R-:W4:Y:S01]  /*5c850*/  LDL.LU R7, [R1+0x48] ;  /* 0x0000480001077983 */ /* 0x001f220000300800 */
[----:B-1----:R-:W-:-:S04]  /*5c860*/  IMAD.WIDE R52, R4, 0x2, R46 ;  /* 0x0000000204347825 */ /* 0x002fc800078e022e */
[----:B------:R-:W-:Y:S01]  /*5c870*/  IMAD.WIDE R54, R4, 0x2, R48 ;  /* 0x0000000204367825 */ /* 0x000fe200078e0230 */
[----:B---3--:R-:W-:Y:S01]  /*5c880*/  PRMT R56, R57, 0x7632, R56 ;  /* 0x0000763239387816 */ /* 0x008fe20000000038 */
[----:B------:R-:W-:Y:S04]  /*5c890*/  @P4 STG.E.U16 desc[UR8][R52.64], R57 ;  /* 0x0000003934004986 */ /* 0x000fe8000c101508 */
[----:B------:R0:W-:Y:S04]  /*5c8a0*/  @P2 STG.E.U16 desc[UR8][R54.64], R56 ;  /* 0x0000003836002986 */ /* 0x0001e8000c101508 */
[----:B0-----:R-:W3:Y:S04]  /*5c8b0*/  LDL.LU R56, [R1+0x38] ;  /* 0x0000380001387983 */ /* 0x001ee80000300800 */
[----:B------:R-:W3:Y:S01]  /*5c8c0*/  LDL.LU R57, [R1+0x28] ;  /* 0x0000280001397983 */ /* 0x000ee20000300800 */
[----:B------:R-:W-:-:S02]  /*5c8d0*/  ISETP.LT.AND P3, PT, R31, UR64, !P6 ;  /* 0x000000401f007c0c */ /* 0x000fc4000f761270 */
[----:B------:R-:W-:Y:S01]  /*5c8e0*/  ISETP.LT.AND P1, PT, R61, UR48, !P6 ;  /* 0x000000303d007c0c */ /* 0x000fe2000f721270 */
[----:B------:R-:W-:Y:S01]  /*5c8f0*/  VIADD R51, R26, 0x1c ;  /* 0x0000001c1a337836 */ /* 0x000fe20000000000 */
[----:B------:R-:W-:Y:S01]  /*5c900*/  ISETP.LT.AND P5, PT, R60, UR37, !P6 ;  /* 0x000000253c007c0c */ /* 0x000fe2000f7a1270 */
[C---:B------:R-:W-:Y:S01]  /*5c910*/  IMAD.WIDE R52, R4.reuse, 0x2, R2 ;  /* 0x0000000204347825 */ /* 0x040fe200078e0202 */
[----:B------:R-:W-:Y:S01]  /*5c920*/  ISETP.LT.AND P6, PT, R59, UR25, !P6 ;  /* 0x000000193b007c0c */ /* 0x000fe2000f7c1270 */
[----:B------:R-:W0:Y:S01]  /*5c930*/  LDCU UR64, c[0x0][0x398] ;  /* 0x00007300ff4077ac */ /* 0x000e220008000800 */
[----:B------:R-:W-:Y:S01]  /*5c940*/  ISETP.GE.AND P4, PT, R51, UR30, PT ;  /* 0x0000001e33007c0c */ /* 0x000fe2000bf86270 */
[----:B------:R-:W-:Y:S01]  /*5c950*/  IMAD.WIDE R54, R4, 0x2, R16 ;  /* 0x0000000204367825 */ /* 0x000fe200078e0210 */
[----:B--2---:R-:W-:Y:S01]  /*5c960*/  PRMT R51, R58, 0x7632, R51 ;  /* 0x000076323a337816 */ /* 0x004fe20000000033 */
[----:B------:R-:W1:Y:S01]  /*5c970*/  LDCU UR48, c[0x0][0x398] ;  /* 0x00007300ff3077ac */ /* 0x000e620008000800 */
[----:B------:R-:W-:Y:S01]  /*5c980*/  ISETP.LT.AND P2, PT, R6, UR14, !P4 ;  /* 0x0000000e06007c0c */ /* 0x000fe2000e741270 */
[----:B------:R2:W-:Y:S01]  /*5c990*/  @P3 STG.E.U16 desc[UR8][R52.64], R58 ;  /* 0x0000003a34003986 */ /* 0x0005e2000c101508 */
[C---:B------:R-:W-:Y:S01]  /*5c9a0*/  VIADD R50, R4.reuse, UR62 ;  /* 0x0000003e04327c36 */ /* 0x040fe20008000000 */
[----:B------:R-:W-:Y:S01]  /*5c9b0*/  ISETP.LT.AND P3, PT, R39, UR59, !P4 ;  /* 0x0000003b27007c0c */ /* 0x000fe2000e761270 */
[----:B------:R-:W0:Y:S01]  /*5c9c0*/  LDCU UR62, c[0x0][0x39c] ;  /* 0x00007380ff3e77ac */ /* 0x000e220008000800 */
[----:B------:R1:W-:Y:S01]  /*5c9d0*/  @P1 STG.E.U16 desc[UR8][R54.64], R51 ;  /* 0x0000003336001986 */ /* 0x0003e2000c101508 */
[----:B------:R-:W-:Y:S01]  /*5c9e0*/  ISETP.LT.AND P1, PT, R27, UR61, !P4 ;  /* 0x0000003d1b007c0c */ /* 0x000fe2000e721270 */
[----:B------:R-:W0:Y:S01]  /*5c9f0*/  LDCU UR37, c[0x0][0x398] ;  /* 0x00007300ff2577ac */ /* 0x000e220008000800 */
[----:B------:R-:W0:Y:S01]  /*5ca00*/  LDCU UR30, c[0x0][0x398] ;  /* 0x00007300ff1e77ac */ /* 0x000e220008000800 */
[C---:B--2---:R-:W-:Y:S01]  /*5ca10*/  IMAD.WIDE R52, R4.reuse, 0x2, R18 ;  /* 0x0000000204347825 */ /* 0x044fe200078e0212 */
[----:B------:R-:W2:Y:S03]  /*5ca20*/  LDCU UR14, c[0x0][0x398] ;  /* 0x00007300ff0e77ac */ /* 0x000ea60008000800 */
[----:B-1----:R-:W-:Y:S01]  /*5ca30*/  IMAD.WIDE R54, R4, 0x2, R40 ;  /* 0x0000000204367825 */ /* 0x002fe200078e0228 */
[----:B----4-:R-:W-:Y:S01]  /*5ca40*/  PRMT R4, R5, 0x7632, R4 ;  /* 0x0000763205047816 */ /* 0x010fe20000000004 */
[----:B------:R1:W-:Y:S01]  /*5ca50*/  @P5 STG.E.U16 desc[UR8][R52.64], R5 ;  /* 0x0000000534005986 */ /* 0x0003e2000c101508 */
[----:B------:R-:W-:Y:S01]  /*5ca60*/  PRMT R51, R7, 0x7632, R51 ;  /* 0x0000763207337816 */ /* 0x000fe20000000033 */
[----:B------:R-:W4:Y:S02]  /*5ca70*/  LDCU UR25, c[0x0][0x3b8] ;  /* 0x00007700ff1977ac */ /* 0x000f240008000800 */
[----:B------:R0:W-:Y:S01]  /*5ca80*/  @P6 STG.E.U16 desc[UR8][R54.64], R4 ;  /* 0x0000000436006986 */ /* 0x0001e2000c101508 */
[----:B------:R-:W-:Y:S01]  /*5ca90*/  ISETP.LT.AND P5, PT, R35, UR39, !P4 ;  /* 0x0000002723007c0c */ /* 0x000fe2000e7a1270 */
[----:B------:R-:W2:Y:S01]  /*5caa0*/  LDCU UR59, c[0x0][0x398] ;  /* 0x00007300ff3b77ac */ /* 0x000ea20008000800 */
[----:B------:R-:W-:Y:S01]  /*5cab0*/  ISETP.LT.AND P6, PT, R31, UR60, !P4 ;  /* 0x0000003c1f007c0c */ /* 0x000fe2000e7c1270 */
[----:B------:R-:W2:Y:S01]  /*5cac0*/  LDCU UR61, c[0x0][0x398] ;  /* 0x00007300ff3d77ac */ /* 0x000ea20008000800 */
[C---:B-1----:R-:W-:Y:S01]  /*5cad0*/  IMAD.WIDE R52, R50.reuse, 0x2, R44 ;  /* 0x0000000232347825 */ /* 0x042fe200078e022c */
[----:B------:R-:W1:Y:S03]  /*5cae0*/  LDCU UR39, c[0x0][0x398] ;  /* 0x00007300ff2777ac */ /* 0x000e660008000800 */
[C---:B0-----:R-:W-:Y:S01]  /*5caf0*/  IMAD.WIDE R4, R50.reuse, 0x2, R42 ;  /* 0x0000000232047825 */ /* 0x041fe200078e022a */
[----:B------:R-:W0:Y:S04]  /*5cb00*/  LDCU UR60, c[0x0][0x398] ;  /* 0x00007300ff3c77ac */ /* 0x000e280008000800 */
[----:B------:R1:W-:Y:S04]  /*5cb10*/  @P2 STG.E.U16 desc[UR8][R4.64], R7 ;  /* 0x0000000704002986 */ /* 0x0003e8000c101508 */
[----:B------:R0:W-:Y:S01]  /*5cb20*/  @P3 STG.E.U16 desc[UR8][R52.64], R51 ;  /* 0x0000003334003986 */ /* 0x0001e2000c101508 */
[----:B------:R-:W-:-:S03]  /*5cb30*/  IMAD.WIDE R54, R50, 0x2, R48 ;  /* 0x0000000232367825 */ /* 0x000fc600078e0230 */
[----:B-1----:R-:W2:Y:S01]  /*5cb40*/  LDL.LU R7, [R1+0x288] ;  /* 0x0002880001077983 */ /* 0x002ea20000300800 */
[----:B------:R-:W-:Y:S02]  /*5cb50*/  VIADD R5, R26, 0x1d ;  /* 0x0000001d1a057836 */ /* 0x000fe40000000000 */
[----:B0-----:R-:W-:Y:S01]  /*5cb60*/  IMAD.WIDE R52, R50, 0x2, R46 ;  /* 0x0000000232347825 */ /* 0x001fe200078e022e */
[----:B------:R-:W4:Y:S01]  /*5cb70*/  LDL.LU R58, [R1+0x2c8] ;  /* 0x0002c800013a7983 */ /* 0x000f220000300800 */
[----:B---3--:R-:W-:-:S03]  /*5cb80*/  PRMT R51, R56, 0x7632, R51 ;  /* 0x0000763238337816 */ /* 0x008fc60000000033 */
[----:B------:R0:W-:Y:S01]  /*5cb90*/  @P1 STG.E.U16 desc[UR8][R52.64], R56 ;  /* 0x0000003834001986 */ /* 0x0001e2000c101508 */
[----:B------:R-:W-:Y:S01]  /*5cba0*/  ISETP.GE.AND P1, PT, R5, UR43, PT ;  /* 0x0000002b05007c0c */ /* 0x000fe2000bf26270 */
[----:B------:R-:W-:Y:S02]  /*5cbb0*/  VIADD R4, R50, UR58 ;  /* 0x0000003a32047c36 */ /* 0x000fe40008000000 */
[----:B------:R1:W-:Y:S01]  /*5cbc0*/  @P5 STG.E.U16 desc[UR8][R54.64], R51 ;  /* 0x0000003336005986 */ /* 0x0003e2000c101508 */
[----:B------:R-:W-:Y:S01]  /*5cbd0*/  ISETP.LT.AND P5, PT, R6, UR76, !P1 ;  /* 0x0000004c06007c0c */ /* 0x000fe2000cfa1270 */
[----:B------:R-:W3:Y:S01]  /*5cbe0*/  LDCU UR58, c[0x0][0x39c] ;  /* 0x00007380ff3a77ac */ /* 0x000ee20008000800 */
[----:B------:R-:W-:Y:S01]  /*5cbf0*/  PRMT R5, R57, 0x7632, R5 ;  /* 0x0000763239057816 */ /* 0x000fe20000000005 */
[----:B------:R-:W3:Y:S01]  /*5cc00*/  LDL.LU R6, [R1+0x23a8] ;  /* 0x0023a80001067983 */ /* 0x000ee20000300800 */
[----:B------:R-:W-:Y:S01]  /*5cc10*/  ISETP.LT.AND P2, PT, R61, UR22, !P4 ;  /* 0x000000163d007c0c */ /* 0x000fe2000e741270 */
[----:B------:R-:W2:Y:S01]  /*5cc20*/  LDCU UR22, c[0x0][0x398] ;  /* 0x00007300ff1677ac */ /* 0x000ea20008000800 */
[----:B0-----:R-:W-:Y:S01]  /*5cc30*/  IMAD.WIDE R52, R50, 0x2, R2 ;  /* 0x0000000232347825 */ /* 0x001fe200078e0202 */
[----:B------:R-:W-:Y:S01]  /*5cc40*/  ISETP.LT.AND P3, PT, R60, UR44, !P4 ;  /* 0x0000002c3c007c0c */ /* 0x000fe2000e761270 */
[----:B------:R-:W0:Y:S03]  /*5cc50*/  LDCU UR44, c[0x0][0x398] ;  /* 0x00007300ff2c77ac */ /* 0x000e260008000800 */
[----:B------:R0:W-:Y:S01]  /*5cc60*/  @P6 STG.E.U16 desc[UR8][R52.64], R57 ;  /* 0x0000003934006986 */ /* 0x0001e2000c101508 */
[C---:B-1----:R-:W-:Y:S01]  /*5cc70*/  IMAD.WIDE R54, R50.reuse, 0x2, R16 ;  /* 0x0000000232367825 */ /* 0x042fe200078e0210 */
[----:B------:R-:W1:Y:S01]  /*5cc80*/  LDCU UR43, c[0x0][0x398] ;  /* 0x00007300ff2b77ac */ /* 0x000e620008000800 */
[----:B------:R-:W1:Y:S01]  /*5cc90*/  LDCU UR76, c[0x0][0x398] ;  /* 0x00007300ff4c77ac */ /* 0x000e620008000800 */
[----:B0-----:R-:W3:Y:S01]  /*5cca0*/  LDL.LU R57, [R1+0x18] ;  /* 0x0000180001397983 */ /* 0x001ee20000300800 */
[----:B------:R-:W-:Y:S01]  /*5ccb0*/  ISETP.LT.AND P4, PT, R59, UR27, !P4 ;  /* 0x0000001b3b007c0c */ /* 0x000fe2000e781270 */
[C---:B------:R-:W-:Y:S01]  /*5ccc0*/  IMAD.WIDE R52, R50.reuse, 0x2, R18 ;  /* 0x0000000232347825 */ /* 0x040fe200078e0212 */
[----:B------:R-:W-:Y:S01]  /*5ccd0*/  ISETP.LT.AND P6, PT, R39, UR55, !P1 ;  /* 0x0000003727007c0c */ /* 0x000fe2000cfc1270 */
[----:B------:R2:W-:Y:S01]  /*5cce0*/  @P2 STG.E.U16 desc[UR8][R54.64], R5 ;  /* 0x0000000536002986 */ /* 0x0005e2000c101508 */
[----:B------:R-:W0:Y:S01]  /*5ccf0*/  LDCU UR27, c[0x0][0x3b8] ;  /* 0x00007700ff1b77ac */ /* 0x000e220008000800 */
[----:B------:R-:W-:Y:S01]  /*5cd00*/  IMAD.WIDE R50, R50, 0x2, R40 ;  /* 0x0000000232327825 */ /* 0x000fe200078e0228 */
[----:B------:R-:W-:Y:S01]  /*5cd10*/  ISETP.LT.AND P2, PT, R27, UR32, !P1 ;  /* 0x000000201b007c0c */ /* 0x000fe2000cf41270 */
[----:B------:R-:W0:Y:S01]  /*5cd20*/  LDCU UR55, c[0x0][0x398] ;  /* 0x00007300ff3777ac */ /* 0x000e220008000800 */
[----:B------:R-:W0:Y:S01]  /*5cd30*/  LDCU UR32, c[0x0][0x398] ;  /* 0x00007300ff2077ac */ /* 0x000e220008000800 */
[----:B--2---:R-:W-:Y:S01]  /*5cd40*/  PRMT R5, R7, 0x7632, R5 ;  /* 0x0000763207057816 */ /* 0x004fe20000000005 */
[----:B------:R2:W-:Y:S01]  /*5cd50*/  @P3 STG.E.U16 desc[UR8][R52.64], R7 ;  /* 0x0000000734003986 */ /* 0x0005e2000c101508 */
[----:B------:R-:W-:-:S02]  /*5cd60*/  ISETP.LT.AND P3, PT, R35, UR36, !P1 ;  /* 0x0000002423007c0c */ /* 0x000fc4000cf61270 */
[----:B---3--:R-:W-:Y:S01]  /*5cd70*/  PRMT R55, R57, 0x7632, R55 ;  /* 0x0000763239377816 */ /* 0x008fe20000000037 */
[----:B------:R3:W-:Y:S01]  /*5cd80*/  @P4 STG.E.U16 desc[UR8][R50.64], R5 ;  /* 0x0000000532004986 */ /* 0x0007e2000c101508 */
[C---:B--2---:R-:W-:Y:S01]  /*5cd90*/  IMAD.WIDE R52, R4.reuse, 0x2, R44 ;  /* 0x0000000204347825 */ /* 0x044fe200078e022c */
[----:B------:R-:W2:Y:S02]  /*5cda0*/  LDCU UR36, c[0x0][0x398] ;  /* 0x00007300ff2477ac */ /* 0x000ea40008000800 */
[----:B------:R-:W2:Y:S01]  /*5cdb0*/  LDL.LU R7, [R1+0x8] ;  /* 0x0000080001077983 */ /* 0x000ea20000300800 */
[----:B---3--:R-:W-:Y:S01]  /*5cdc0*/  IMAD.WIDE R50, R4, 0x2, R42 ;  /* 0x0000000204327825 */ /* 0x008fe200078e022a */
[----:B----4-:R-:W-:-:S04]  /*5cdd0*/  PRMT R5, R58, 0x7632, R5 ;  /* 0x000076323a057816 */ /* 0x010fc80000000005 */
[----:B------:R3:W-:Y:S04]  /*5cde0*/  @P5 STG.E.U16 desc[UR8][R50.64], R58 ;  /* 0x0000003a32005986 */ /* 0x0007e8000c101508 */
[----:B------:R4:W-:Y:S01]  /*5cdf0*/  @P6 STG.E.U16 desc[UR8][R52.64], R5 ;  /* 0x0000000534006986 */ /* 0x0009e2000c101508 */
[----:B---3--:R-:W-:-:S03]  /*5ce00*/  IMAD.WIDE R50, R4, 0x2, R46 ;  /* 0x0000000204327825 */ /* 0x008fc600078e022e */
[----:B------:R-:W3:Y:S01]  /*5ce10*/  LDL.LU R58, [R1+0x4c] ;  /* 0x00004c00013a7983 */ /* 0x000ee20000300800 */
[----:B----4-:R-:W-:-:S03]  /*5ce20*/  IMAD.WIDE R52, R4, 0x2, R48 ;  /* 0x0000000204347825 */ /* 0x010fc600078e0230 */
[----:B------:R-:W-:Y:S04]  /*5ce30*/  @P2 STG.E.U16 desc[UR8][R50.64], R57 ;  /* 0x0000003932002986 */ /* 0x000fe8000c101508 */
[----:B------:R4:W-:Y:S04]  /*5ce40*/  @P3 STG.E.U16 desc[UR8][R52.64], R55 ;  /* 0x0000003734003986 */ /* 0x0009e8000c101508 */
[----:B----4-:R-:W4:Y:S01]  /*5ce50*/  LDL.LU R55, [R1+0xf88] ;  /* 0x000f880001377983 */ /* 0x010f220000300800 */
[----:B------:R-:W-:Y:S01]  /*5ce60*/  ISETP.LT.AND P4, PT, R31, UR56, !P1 ;  /* 0x000000381f007c0c */ /* 0x000fe2000cf81270 */
[----:B------:R-:W-:Y:S01]  /*5ce70*/  VIADD R54, R26, 0x1e ;  /* 0x0000001e1a367836 */ /* 0x000fe20000000000 */
[----:B------:R-:W-:Y:S01]  /*5ce80*/  ISETP.LT.AND P5, PT, R61, UR45, !P1 ;  /* 0x0000002d3d007c0c */ /* 0x000fe2000cfa1270 */
[----:B------:R-:W-:Y:S01]  /*5ce90*/  IMAD.WIDE R50, R4, 0x2, R2 ;  /* 0x0000000204327825 */ /* 0x000fe200078e0202 */
[----:B------:R-:W-:Y:S01]  /*5cea0*/  ISETP.LT.AND P6, PT, R60, UR35, !P1 ;  /* 0x000000233c007c0c */ /* 0x000fe2000cfc1270 */
[----:B------:R-:W0:Y:S01]  /*5ceb0*/  LDCU UR56, c[0x0][0x398] ;  /* 0x00007300ff3877ac */ /* 0x000e220008000800 */
[----:B------:R-:W-:Y:S01]  /*5cec0*/  ISETP.GE.AND P2, PT, R54, UR52, PT ;  /* 0x0000003436007c0c */ /* 0x000fe2000bf46270 */
[C---:B------:R-:W-:Y:S01]  /*5ced0*/  IMAD.WIDE R52, R4.reuse, 0x2, R16 ;  /* 0x0000000204347825 */ /* 0x040fe200078e0210 */
[----:B------:R-:W-:Y:S01]  /*5cee0*/  ISETP.LT.AND P1, PT, R59, UR12, !P1 ;  /* 0x0000000c3b007c0c */ /* 0x000fe2000cf21270 */
[----:B------:R-:W0:Y:S02]  /*5cef0*/  LDCU UR45, c[0x0][0x398] ;  /* 0x00007300ff2d77ac */ /* 0x000e240008000800 */
[C---:B------:R-:W-:Y:S01]  /*5cf00*/  VIADD R5, R4.reuse, UR57 ;  /* 0x0000003904057c36 */ /* 0x040fe20008000000 */
[----:B------:R-:W0:Y:S01]  /*5cf10*/  LDCU UR57, c[0x0][0x39c] ;  /* 0x00007380ff3977ac */ /* 0x000e220008000800 */
[----:B------:R-:W0:Y:S01]  /*5cf20*/  LDCU UR35, c[0x0][0x398] ;  /* 0x00007300ff2377ac */ /* 0x000e220008000800 */
[----:B------:R-:W0:Y:S01]  /*5cf30*/  LDCU UR52, c[0x0][0x398] ;  /* 0x00007300ff3477ac */ /* 0x000e220008000800 */
[----:B------:R-:W0:Y:S01]  /*5cf40*/  LDCU UR12, c[0x0][0x3b8] ;  /* 0x00007700ff0c77ac */ /* 0x000e220008000800 */
[----:B--2---:R-:W-:Y:S01]  /*5cf50*/  PRMT R54, R7, 0x7632, R54 ;  /* 0x0000763207367816 */ /* 0x004fe20000000036 */
[----:B------:R2:W-:Y:S04]  /*5cf60*/  @P4 STG.E.U16 desc[UR8][R50.64], R7 ;  /* 0x0000000732004986 */ /* 0x0005e8000c101508 */
[----:B--2---:R-:W2:Y:S01]  /*5cf70*/  LDL.LU R7, [R1+0x3c] ;  /* 0x00003c0001077983 */ /* 0x004ea20000300800 */
[----:B------:R-:W-:-:S03]  /*5cf80*/  IMAD.WIDE R50, R4, 0x2, R18 ;  /* 0x0000000204327825 */ /* 0x000fc600078e0212 */
[----:B------:R-:W2:Y:S04]  /*5cf90*/  LDL.LU R57, [R1+0x2c] ;  /* 0x00002c0001397983 */ /* 0x000ea80000300800 */
[----:B------:R0:W-:Y:S04]  /*5cfa0*/  @P5 STG.E.U16 desc[UR8][R52.64], R54 ;  /* 0x0000003634005986 */ /* 0x0001e8000c101508 */
[----:B------:R1:W-:Y:S01]  /*5cfb0*/  @P6 STG.E.U16 desc[UR8][R50.64], R6 ;  /* 0x0000000632006986 */ /* 0x0003e2000c101508 */
[----:B0-----:R-:W-:Y:S01]  /*5cfc0*/  IMAD.WIDE R52, R4, 0x2, R40 ;  /* 0x0000000204347825 */ /* 0x001fe200078e0228 */
[----:B------:R-:W-:-:S03]  /*5cfd0*/  PRMT R4, R6, 0x7632, R4 ;  /* 0x0000763206047816 */ /* 0x000fc60000000004 */
[----:B-1----:R-:W-:Y:S01]  /*5cfe0*/  IMAD.WIDE R50, R5, 0x2, R42 ;  /* 0x0000000205327825 */ /* 0x002fe200078e022a */
[----:B----4-:R-:W-:Y:S01]  /*5cff0*/  ISETP.LT.AND P3, PT, R55, UR34, !P2 ;  /* 0x0000002237007c0c */ /* 0x010fe2000d761270 */
[----:B------:R3:W-:Y:S01]  /*5d000*/  @P1 STG.E.U16 desc[UR8][R52.64], R4 ;  /* 0x0000000434001986 */ /* 0x0007e2000c101508 */
[----:B------:R-:W-:Y:S02]  /*5d010*/  ISETP.LT.AND P4, PT, R39, UR74, !P2 ;  /* 0x0000004a27007c0c */ /* 0x000fe4000d781270 */
[----:B------:R-:W-:Y:S02]  /*5d020*/  ISETP.LT.AND P5, PT, R27, UR53, !P2 ;  /* 0x000000351b007c0c */ /* 0x000fe4000d7a1270 */
[----:B------:R-:W-:Y:S01]  /*5d030*/  ISETP.LT.AND P6, PT, R35, UR54, !P2 ;  /* 0x0000003623007c0c */ /* 0x000fe2000d7c1270 */
[----:B------:R-:W-:Y:S01]  /*5d040*/  VIADD R6, R26, 0x1f ;  /* 0x0000001f1a067836 */ /* 0x000fe20000000000 */
[----:B------:R-:W0:Y:S01]  /*5d050*/  LDCU UR34, c[0x0][0x398] ;  /* 0x00007300ff2277ac */ /* 0x000e220008000800 */
[----:B---3--:R-:W-:-:S04]  /*5d060*/  PRMT R4, R58, 0x7632, R4 ;  /* 0x000076323a047816 */ /* 0x008fc80000000004 */
[----:B------:R1:W-:Y:S01]  /*5d070*/  @P3 STG.E.U16 desc[UR8][R50.64], R58 ;  /* 0x0000003a32003986 */ /* 0x0003e2000c101508 */
[----:B------:R-:W-:Y:S01]  /*5d080*/  ISETP.LT.AND P1, PT, R31, UR6, !P2 ;  /* 0x000000061f007c0c */ /* 0x000fe2000d721270 */
[C---:B------:R-:W-:Y:S01]  /*5d090*/  IMAD.WIDE R52, R5.reuse, 0x2, R44 ;  /* 0x0000000205347825 */ /* 0x040fe200078e022c */
[----:B------:R-:W3:Y:S01]  /*5d0a0*/  LDCU UR74, c[0x0][0x398] ;  /* 0x00007300ff4a77ac */ /* 0x000ee20008000800 */
[----:B------:R-:W4:Y:S01]  /*5d0b0*/  LDCU UR53, c[0x0][0x398] ;  /* 0x00007300ff3577ac */ /* 0x000f220008000800 */
[----:B------:R-:W0:Y:S01]  /*5d0c0*/  LDCU UR54, c[0x0][0x398] ;  /* 0x00007300ff3677ac */ /* 0x000e220008000800 */
[----:B-1----:R-:W3:Y:S01]  /*5d0d0*/  LDL.LU R58, [R1+0x28c] ;  /* 0x00028c00013a7983 */ /* 0x002ee20000300800 */
[----:B------:R-:W-:Y:S01]  /*5d0e0*/  IMAD.WIDE R50, R5, 0x2, R46 ;  /* 0x0000000205327825 */ /* 0x000fe200078e022e */
[----:B------:R-:W-:Y:S01]  /*5d0f0*/  ISETP.LT.AND P3, PT, R61, UR75, !P2 ;  /* 0x0000004b3d007c0c */ /* 0x000fe2000d761270 */
[----:B------:R-:W1:Y:S01]  /*5d100*/  LDCU UR6, c[0x0][0x398] ;  /* 0x00007300ff0677ac */ /* 0x000e620008000800 */
[----:B------:R0:W-:Y:S04]  /*5d110*/  @P4 STG.E.U16 desc[UR8][R52.64], R4 ;  /* 0x0000000434004986 */ /* 0x0001e8000c101508 */
[----:B------:R-:W4:Y:S01]  /*5d120*/  LDL.LU R56, [R1+0x2cc] ;  /* 0x0002cc0001387983 */ /* 0x000f220000300800 */
[----:B------:R-:W-:Y:S01]  /*5d130*/  ISETP.LT.AND P4, PT, R60, UR40, !P2 ;  /* 0x000000283c007c0c */ /* 0x000fe2000d781270 */
[----:B------:R-:W1:Y:S01]  /*5d140*/  LDCU UR75, c[0x0][0x398] ;  /* 0x00007300ff4b77ac */ /* 0x000e620008000800 */
[----:B0-----:R-:W-:-:S04]  /*5d150*/  IMAD.WIDE R52, R5, 0x2, R48 ;  /* 0x0000000205347825 */ /* 0x001fc800078e0230 */
[----:B------:R-:W-:Y:S01]  /*5d160*/  VIADD R4, R5, UR41 ;  /* 0x0000002905047c36 */ /* 0x000fe20008000000 */
[----:B--2---:R-:W-:Y:S01]  /*5d170*/  PRMT R54, R7, 0x7632, R54 ;  /* 0x0000763207367816 */ /* 0x004fe20000000036 */
[----:B------:R0:W-:Y:S01]  /*5d180*/  @P5 STG.E.U16 desc[UR8][R50.64], R7 ;  /* 0x0000000732005986 */ /* 0x0001e2000c101508 */
[----:B------:R-:W-:Y:S01]  /*5d190*/  ISETP.GE.AND P5, PT, R6, UR73, PT ;  /* 0x0000004906007c0c */ /* 0x000fe2000bfa6270 */
[----:B------:R-:W2:Y:S01]  /*5d1a0*/  LDCU UR41, c[0x0][0x39c] ;  /* 0x00007380ff2977ac */ /* 0x000ea20008000800 */
[----:B------:R-:W-:Y:S01]  /*5d1b0*/  PRMT R6, R57, 0x7632, R6 ;  /* 0x0000763239067816 */ /* 0x000fe20000000006 */
[----:B------:R1:W-:Y:S01]  /*5d1c0*/  @P6 STG.E.U16 desc[UR8][R52.64], R54 ;  /* 0x0000003634006986 */ /* 0x0003e2000c101508 */
[----:B------:R-:W-:Y:S01]  /*5d1d0*/  ISETP.LT.AND P2, PT, R59, UR26, !P2 ;  /* 0x0000001a3b007c0c */ /* 0x000fe2000d741270 */
[----:B------:R-:W2:Y:S01]  /*5d1e0*/  LDCU UR40, c[0x0][0x398] ;  /* 0x00007300ff2877ac */ /* 0x000ea20008000800 */
[----:B------:R-:W2:Y:S01]  /*5d1f0*/  LDCU UR73, c[0x0][0x398] ;  /* 0x00007300ff4977ac */ /* 0x000ea20008000800 */
[C---:B0-----:R-:W-:Y:S01]  /*5d200*/  IMAD.WIDE R50, R5.reuse, 0x2, R2 ;  /* 0x0000000205327825 */ /* 0x041fe200078e0202 */
[----:B------:R-:W2:Y:S03]  /*5d210*/  LDL.LU R7, [R1+0x23a4] ;  /* 0x0023a40001077983 */ /* 0x000ea60000300800 */
[----:B-1----:R-:W-:Y:S01]  /*5d220*/  IMAD.WIDE R52, R5, 0x2, R16 ;  /* 0x0000000205347825 */ /* 0x002fe200078e0210 */
[----:B------:R0:W-:Y:S01]  /*5d230*/  @P1 STG.E.U16 desc[UR8][R50.64], R57 ;  /* 0x0000003932001986 */ /* 0x0001e2000c101508 */
[----:B------:R-:W-:Y:S01]  /*5d240*/  ISETP.LT.AND P6, PT, R55, UR50, !P5 ;  /* 0x0000003237007c0c */ /* 0x000fe2000efc1270 */
[----:B------:R-:W1:Y:S02]  /*5d250*/  LDCU UR26, c[0x0][0x3b8] ;  /* 0x00007700ff1a77ac */ /* 0x000e640008000800 */
[----:B0-----:R-:W2:Y:S01]  /*5d260*/  LDL.LU R57, [R1+0x1c] ;  /* 0x00001c0001397983 */ /* 0x001ea20000300800 */
[----:B------:R-:W-:Y:S01]  /*5d270*/  IMAD.WIDE R50, R5, 0x2, R18 ;  /* 0x0000000205327825 */ /* 0x000fe200078e0212 */
[----:B------:R-:W-:Y:S01]  /*5d280*/  ISETP.LT.AND P1, PT, R39, UR70, !P5 ;  /* 0x0000004627007c0c */ /* 0x000fe2000ef21270 */
[----:B------:R-:W0:Y:S01]  /*5d290*/  LDCU UR50, c[0x0][0x398] ;  /* 0x00007300ff3277ac */ /* 0x000e220008000800 */
[----:B------:R1:W-:Y:S01]  /*5d2a0*/  @P3 STG.E.U16 desc[UR8][R52.64], R6 ;  /* 0x0000000634003986 */ /* 0x0003e2000c101508 */
[----:B------:R-:W0:Y:S01]  /*5d2b0*/  LDCU UR70, c[0x0][0x398] ;  /* 0x00007300ff4677ac */ /* 0x000e220008000800 */
[----:B-1----:R-:W-:Y:S01]  /*5d2c0*/  IMAD.WIDE R52, R5, 0x2, R40 ;  /* 0x0000000205347825 */ /* 0x002fe200078e0228 */
[----:B---3--:R-:W-:Y:S01]  /*5d2d0*/  PRMT R5, R58, 0x7632, R5 ;  /* 0x000076323a057816 */ /* 0x008fe20000000005 */
[----:B------:R1:W-:Y:S04]  /*5d2e0*/  @P4 STG.E.U16 desc[UR8][R50.64], R58 ;  /* 0x0000003a32004986 */ /* 0x0003e8000c101508 */
[----:B-1----:R-:W3:Y:S01]  /*5d2f0*/  LDL.LU R58, [R1+0xc] ;  /* 0x00000c00013a7983 */ /* 0x002ee20000300800 */
[----:B------:R-:W-:Y:S01]  /*5d300*/  ISETP.LT.AND P3, PT, R27, UR72, !P5 ;  /* 0x000000481b007c0c */ /* 0x000fe2000ef61270 */
[----:B------:R-:W-:Y:S01]  /*5d310*/  IMAD.WIDE R50, R4, 0x2, R42 ;  /* 0x0000000204327825 */ /* 0x000fe200078e022a */
[----:B------:R-:W-:Y:S01]  /*5d320*/  ISETP.LT.AND P4, PT, R35, UR20, !P5 ;  /* 0x0000001423007c0c */ /* 0x000fe2000ef81270 */
[----:B------:R1:W-:Y:S01]  /*5d330*/  @P2 STG.E.U16 desc[UR8][R52.64], R5 ;  /* 0x0000000534002986 */ /* 0x0003e2000c101508 */
[----:B------:R-:W0:Y:S03]  /*5d340*/  LDCU UR72, c[0x0][0x398] ;  /* 0x00007300ff4877ac */ /* 0x000e260008000800 */
[----:B----4-:R4:W-:Y:S01]  /*5d350*/  @P6 STG.E.U16 desc[UR8][R50.64], R56 ;  /* 0x0000003832006986 */ /* 0x0109e2000c101508 */
[----:B------:R-:W-:Y:S01]  /*5d360*/  ISETP.LT.AND P2, PT, R31, UR29, !P5 ;  /* 0x0000001d1f007c0c */ /* 0x000fe2000ef41270 */
[----:B------:R-:W-:Y:S01]  /*5d370*/  VIADD R6, R26, 0x20 ;  /* 0x000000201a067836 */ /* 0x000fe20000000000 */
[----:B------:R-:W0:Y:S01]  /*5d380*/  LDCU UR20, c[0x0][0x398] ;  /* 0x00007300ff1477ac */ /* 0x000e220008000800 */
[----:B-1----:R-:W-:Y:S01]  /*5d390*/  IMAD.WIDE R52, R4, 0x2, R44 ;  /* 0x0000000204347825 */ /* 0x002fe200078e022c */
[----:B------:R-:W-:Y:S01]  /*5d3a0*/  PRMT R5, R56, 0x7632, R5 ;  /* 0x0000763238057816 */ /* 0x000fe20000000005 */
[----:B------:R-:W1:Y:S02]  /*5d3b0*/  LDCU UR29, c[0x0][0x398] ;  /* 0x00007300ff1d77ac */ /* 0x000e640008000800 */
[C---:B----4-:R-:W-:Y:S01]  /*5d3c0*/  IMAD.WIDE R50, R4.reuse, 0x2, R46 ;  /* 0x0000000204327825 */ /* 0x050fe200078e022e */
[----:B------:R-:W4:Y:S04]  /*5d3d0*/  LDL.LU R56, [R1+0x2d0] ;  /* 0x0002d00001387983 */ /* 0x000f280000300800 */
[----:B------:R0:W-:Y:S02]  /*5d3e0*/  @P1 STG.E.U16 desc[UR8][R52.64], R5 ;  /* 0x0000000534001986 */ /* 0x0001e4000c101508 */
[C---:B0-----:R-:W-:Y:S01]  /*5d3f0*/  IMAD.WIDE R52, R4.reuse, 0x2, R48 ;  /* 0x0000000204347825 */ /* 0x041fe200078e0230 */
[----:B--2---:R-:W-:Y:S01]  /*5d400*/  PRMT R54, R57, 0x7632, R54 ;  /* 0x0000763239367816 */ /* 0x004fe20000000036 */
[----:B------:R0:W-:Y:S04]  /*5d410*/  @P3 STG.E.U16 desc[UR8][R50.64], R57 ;  /* 0x0000003932003986 */ /* 0x0001e8000c101508 */
[----:B0-----:R-:W2:Y:S01]  /*5d420*/  LDL.LU R57, [R1+0x2e0] ;  /* 0x0002e00001397983 */ /* 0x001ea20000300800 */
[----:B------:R-:W-:Y:S01]  /*5d430*/  IMAD.WIDE R50, R4, 0x2, R2 ;  /* 0x0000000204327825 */ /* 0x000fe200078e0202 */
[----:B------:R-:W-:Y:S01]  /*5d440*/  ISETP.GE.AND P3, PT, R6, UR68, PT ;  /* 0x0000004406007c0c */ /* 0x000fe2000bf66270 */
[----:B------:R-:W0:Y:S01]  /*5d450*/  LDCU UR68, c[0x0][0x398] ;  /* 0x00007300ff4477ac */ /* 0x000e220008000800 */
[----:B------:R-:W-:Y:S01]  /*5d460*/  @P4 STG.E.U16 desc[UR8][R52.64], R54 ;  /* 0x0000003634004986 */ /* 0x000fe2000c101508 */
[----:B---3--:R-:W-:-:S03]  /*5d470*/  PRMT R6, R58, 0x7632, R6 ;  /* 0x000076323a067816 */ /* 0x008fc60000000006 */
[----:B------:R3:W-:Y:S04]  /*5d480*/  @P2 STG.E.U16 desc[UR8][R50.64], R58 ;  /* 0x0000003a32002986 */ /* 0x0007e8000c101508 */
[----:B---3--:R-:W3:Y:S01]  /*5d490*/  LDL.LU R58, [R1+0x2f0] ;  /* 0x0002f000013a7983 */ /* 0x008ee20000300800 */
[----:B------:R-:W-:Y:S02]  /*5d4a0*/  ISETP.LT.AND P6, PT, R61, UR71, !P5 ;  /* 0x000000473d007c0c */ /* 0x000fe4000efc1270 */
[----:B------:R-:W-:Y:S01]  /*5d4b0*/  ISETP.LT.AND P1, PT, R60, UR18, !P5 ;  /* 0x000000123c007c0c */ /* 0x000fe2000ef21270 */
[C---:B------:R-:W-:Y:S01]  /*5d4c0*/  IMAD.WIDE R52, R4.reuse, 0x2, R16 ;  /* 0x0000000204347825 */ /* 0x040fe200078e0210 */
[----:B------:R-:W-:Y:S01]  /*5d4d0*/  ISETP.LT.AND P5, PT, R59, UR42, !P5 ;  /* 0x0000002a3b007c0c */ /* 0x000fe2000efa1270 */
[----:B------:R-:W0:Y:S01]  /*5d4e0*/  LDCU UR71, c[0x0][0x398] ;  /* 0x00007300ff4777ac */ /* 0x000e220008000800 */
[----:B------:R-:W-:Y:S01]  /*5d4f0*/  ISETP.LT.AND P4, PT, R55, UR51, !P3 ;  /* 0x0000003337007c0c */ /* 0x000fe2000df81270 */
[C---:B------:R-:W-:Y:S01]  /*5d500*/  IMAD.WIDE R50, R4.reuse, 0x2, R18 ;  /* 0x0000000204327825 */ /* 0x040fe200078e0212 */
[----:B------:R-:W-:Y:S01]  /*5d510*/  ISETP.LT.AND P2, PT, R39, UR33, !P3 ;  /* 0x0000002127007c0c */ /* 0x000fe2000df41270 */
[----:B------:R-:W0:Y:S02]  /*5d520*/  LDCU UR18, c[0x0][0x398] ;  /* 0x00007300ff1277ac */ /* 0x000e240008000800 */
[----:B------:R-:W-:-:S02]  /*5d530*/  VIADD R5, R4, UR49 ;  /* 0x0000003104057c36 */ /* 0x000fc40008000000 */
[----:B------:R1:W-:Y:S01]  /*5d540*/  @P6 STG.E.U16 desc[UR8][R52.64], R6 ;  /* 0x0000000634006986 */ /* 0x0003e2000c101508 */
[----:B------:R-:W-:Y:S01]  /*5d550*/  ISETP.LT.AND P6, PT, R27, UR69, !P3 ;  /* 0x000000451b007c0c */ /* 0x000fe2000dfc1270 */
[----:B------:R-:W0:Y:S02]  /*5d560*/  LDCU UR49, c[0x0][0x39c] ;  /* 0x00007380ff3177ac */ /* 0x000e240008000800 */
[----:B------:R4:W-:Y:S01]  /*5d570*/  @P1 STG.E.U16 desc[UR8][R50.64], R7 ;  /* 0x0000000732001986 */ /* 0x0009e2000c101508 */
[----:B------:R-:W-:Y:S01]  /*5d580*/  ISETP.LT.AND P1, PT, R35, UR28, !P3 ;  /* 0x0000001c23007c0c */ /* 0x000fe2000df21270 */
[----:B------:R-:W0:Y:S01]  /*5d590*/  LDCU UR42, c[0x0][0x3b8] ;  /* 0x00007700ff2a77ac */ /* 0x000e220008000800 */
[----:B------:R-:W0:Y:S01]  /*5d5a0*/  LDCU UR51, c[0x0][0x398] ;  /* 0x00007300ff3377ac */ /* 0x000e220008000800 */
[----:B-1----:R-:W-:Y:S01]  /*5d5b0*/  IMAD.WIDE R52, R4, 0x2, R40 ;  /* 0x0000000204347825 */ /* 0x002fe200078e0228 */
[----:B------:R-:W-:Y:S01]  /*5d5c0*/  PRMT R4, R7, 0x7632, R4 ;  /* 0x0000763207047816 */ /* 0x000fe20000000004 */
[----:B------:R-:W1:Y:S02]  /*5d5d0*/  LDCU UR33, c[0x0][0x398] ;  /* 0x00007300ff2177ac */ /* 0x000e640008000800 */
[----:B----4-:R-:W-:-:S02]  /*5d5e0*/  IMAD.WIDE R6, R5, 0x2, R42 ;  /* 0x0000000205067825 */ /* 0x010fc400078e022a */
[----:B------:R4:W-:Y:S01]  /*5d5f0*/  @P5 STG.E.U16 desc[UR8][R52.64], R4 ;  /* 0x0000000434005986 */ /* 0x0009e2000c101508 */
[----:B------:R-:W-:Y:S01]  /*5d600*/  ISETP.LT.AND P5, PT, R31, UR16, !P3 ;  /* 0x000000101f007c0c */ /* 0x000fe2000dfa1270 */
[----:B------:R-:W-:Y:S01]  /*5d610*/  IMAD.WIDE R50, R5, 0x2, R44 ;  /* 0x0000000205327825 */ /* 0x000fe200078e022c */
[----:B------:R-:W0:Y:S01]  /*5d620*/  LDCU UR69, c[0x0][0x398] ;  /* 0x00007300ff4577ac */ /* 0x000e220008000800 */
[----:B------:R1:W-:Y:S01]  /*5d630*/  @P4 STG.E.U16 desc[UR8][R6.64], R8 ;  /* 0x0000000806004986 */ /* 0x0003e2000c101508 */
[----:B------:R-:W-:Y:S01]  /*5d640*/  ISETP.LT.AND P4, PT, R61, UR38, !P3 ;  /* 0x000000263d007c0c */ /* 0x000fe2000df81270 */
[----:B------:R-:W0:Y:S01]  /*5d650*/  LDCU UR28, c[0x0][0x398] ;  /* 0x00007300ff1c77ac */ /* 0x000e220008000800 */
[----:B------:R-:W0:Y:S01]  /*5d660*/  LDCU UR16, c[0x0][0x398] ;  /* 0x00007300ff1077ac */ /* 0x000e220008000800 */
[----:B----4-:R-:W-:Y:S02]  /*5d670*/  PRMT R4, R8, 0x7632, R4 ;  /* 0x0000763208047816 */ /* 0x010fe40000000004 */
[----:B------:R-:W-:Y:S01]  /*5d680*/  PRMT R52, R56, 0x7632, R52 ;  /* 0x0000763238347816 */ /* 0x000fe20000000034 */
[----:B------:R-:W4:Y:S01]  /*5d690*/  LDCU UR38, c[0x0][0x398] ;  /* 0x00007300ff2677ac */ /* 0x000f220008000800 */
[----:B-1----:R-:W-:Y:S01]  /*5d6a0*/  IMAD.WIDE R6, R5, 0x2, R46 ;  /* 0x0000000205067825 */ /* 0x002fe200078e022e */
[----:B------:R1:W-:Y:S03]  /*5d6b0*/  @P2 STG.E.U16 desc[UR8][R50.64], R4 ;  /* 0x0000000432002986 */ /* 0x0003e6000c101508 */
[----:B------:R-:W-:Y:S01]  /*5d6c0*/  VIADD R8, R26, 0x21 ;  /* 0x000000211a087836 */ /* 0x000fe20000000000 */
[----:B------:R-:W-:Y:S01]  /*5d6d0*/  ISETP.LT.AND P2, PT, R60, UR67, !P3 ;  /* 0x000000433c007c0c */ /* 0x000fe2000df41270 */
[----:B------:R0:W-:Y:S01]  /*5d6e0*/  @P6 STG.E.U16 desc[UR8][R6.64], R56 ;  /* 0x0000003806006986 */ /* 0x0001e2000c101508 */
[----:B------:R-:W-:Y:S01]  /*5d6f0*/  ISETP.LT.AND P3, PT, R59, UR66, !P3 ;  /* 0x000000423b007c0c */ /* 0x000fe2000df61270 */
[----:B------:R-:W2:Y:S01]  /*5d700*/  LDCU UR67, c[0x0][0x398] ;  /* 0x00007300ff4377ac */ /* 0x000ea20008000800 */
[----:B------:R-:W-:Y:S01]  /*5d710*/  ISETP.GE.AND P6, PT, R8, UR46, PT ;  /* 0x0000002e08007c0c */ /* 0x000fe2000bfc6270 */
[----:B------:R-:W2:Y:S01]  /*5d720*/  LDCU UR46, c[0x0][0x398] ;  /* 0x00007300ff2e77ac */ /* 0x000ea20008000800 */
[C---:B-1----:R-:W-:Y:S01]  /*5d730*/  IMAD.WIDE R50, R5.reuse, 0x2, R48 ;  /* 0x0000000205327825 */ /* 0x042fe200078e0230 */
[----:B------:R-:W1:Y:S03]  /*5d740*/  LDCU UR66, c[0x0][0x3b8] ;  /* 0x00007700ff4277ac */ /* 0x000e660008000800 */
[----:B0-----:R-:W-:Y:S01]  /*5d750*/  IMAD.WIDE R6, R5, 0x2, R2 ;  /* 0x0000000205067825 */ /* 0x001fe200078e0202 */
[----:B------:R0:W-:Y:S01]  /*5d760*/  @P1 STG.E.U16 desc[UR8][R50.64], R52 ;  /* 0x0000003432001986 */ /* 0x0001e2000c101508 */
[----:B------:R-:W-:Y:S01]  /*5d770*/  ISETP.LT.AND P1, PT, R55, UR47, !P6 ;  /* 0x0000002f37007c0c */ /* 0x000fe2000f721270 */
[----:B------:R-:W1:Y:S01]  /*5d780*/  LDCU UR47, c[0x0][0x398] ;  /* 0x00007300ff2f77ac */ /* 0x000e620008000800 */
[C---:B------:R-:W-:Y:S01]  /*5d790*/  VIADD R4, R5.reuse, UR31 ;  /* 0x0000001f05047c36 */ /* 0x040fe20008000000 */
[----:B------:R-:W1:Y:S01]  /*5d7a0*/  LDCU UR31, c[0x0][0x39c] ;  /* 0x00007380ff1f77ac */ /* 0x000e620008000800 */
[----:B0-----:R-:W-:Y:S01]  /*5d7b0*/  IMAD.WIDE R50, R5, 0x2, R16 ;  /* 0x0000000205327825 */ /* 0x001fe200078e0210 */
[----:B--2---:R-:W-:Y:S01]  /*5d7c0*/  PRMT R8, R57, 0x7632, R8 ;  /* 0x0000763239087816 */ /* 0x004fe20000000008 */
[----:B------:R0:W-:Y:S01]  /*5d7d0*/  @P5 STG.E.U16 desc[UR8][R6.64], R57 ;  /* 0x0000003906005986 */ /* 0x0001e2000c101508 */
[----:B------:R-:W-:Y:S01]  /*5d7e0*/  ISETP.LT.AND P5, PT, R39, UR63, !P6 ;  /* 0x0000003f27007c0c */ /* 0x000fe2000f7a1270 */
[----:B------:R-:W2:Y:S02]  /*5d7f0*/  LDCU UR63, c[0x0][0x398] ;  /* 0x00007300ff3f77ac */ /* 0x000ea40008000800 */
[----:B------:R1:W-:Y:S01]  /*5d800*/  @P4 STG.E.U16 desc[UR8][R50.64], R8 ;  /* 0x0000000832004986 */ /* 0x0003e2000c101508 */
[----:B------:R-:W-:Y:S01]  /*5d810*/  ISETP.LT.AND P4, PT, R27, UR65, !P6 ;  /* 0x000000411b007c0c */ /* 0x000fe2000f781270 */
[----:B------:R-:W2:Y:S01]  /*5d820*/  LDCU UR65, c[0x0][0x398] ;  /* 0x00007300ff4177ac */ /* 0x000ea20008000800 */
[----:B0-----:R-:W-:-:S04]  /*5d830*/  IMAD.WIDE R6, R5, 0x2, R18 ;  /* 0x0000000205067825 */ /* 0x001fc800078e0212 */
[----:B-1----:R-:W-:Y:S01]  /*5d840*/  IMAD.WIDE R50, R5, 0x2, R40 ;  /* 0x0000000205327825 */ /* 0x002fe200078e0228 */
[----:B------:R-:W-:Y:S01]  /*5d850*/  PRMT R5, R12, 0x7632, R5 ;  /* 0x000076320c057816 */ /* 0x000fe20000000005 */
[----:B------:R0:W-:Y:S01]  /*5d860*/  @P2 STG.E.U16 desc[UR8][R6.64], R12 ;  /* 0x0000000c06002986 */ /* 0x0001e2000c101508 */
[----:B------:R-:W-:Y:S01]  /*5d870*/  ISETP.LT.AND P2, PT, R35, UR24, !P6 ;  /* 0x0000001823007c0c */ /* 0x000fe2000f741270 */
[----:B------:R-:W-:Y:S01]  /*5d880*/  VIADD R8, R26, 0x22 ;  /* 0x000000221a087836 */ /* 0x000fe20000000000 */
[----:B------:R-:W1:Y:S01]  /*5d890*/  LDCU UR24, c[0x0][0x398] ;  /* 0x00007300ff1877ac */ /* 0x000e620008000800 */
[----:B------:R2:W-:Y:S01]  /*5d8a0*/  @P3 STG.E.U16 desc[UR8][R50.64], R5 ;  /* 0x0000000532003986 */ /* 0x0005e2000c101508 */
[----:B------:R-:W-:Y:S01]  /*5d8b0*/  ISETP.LT.AND P3, PT, R31, UR77, !P6 ;  /* 0x0000004d1f007c0c */ /* 0x000fe2000f761270 */
[----:B------:R-:W1:Y:S01]  /*5d8c0*/  LDCU UR77, c[0x0][0x398] ;  /* 0x00007300ff4d77ac */ /* 0x000e620008000800 */
[----:B0-----:R-:W-:-:S04]  /*5d8d0*/  IMAD.WIDE R6, R4, 0x2, R42 ;  /* 0x0000000204067825 */ /* 0x001fc800078e022a */
[----:B--2---:R-:W-:Y:S01]  /*5d8e0*/  IMAD.WIDE R50, R4, 0x2, R44 ;  /* 0x0000000204327825 */ /* 0x004fe200078e022c */
[----:B------:R-:W-:Y:S02]  /*5d8f0*/  PRMT R12, R13, 0x7632, R12 ;  /* 0x000076320d0c7816 */ /* 0x000fe4000000000c */
[----:B---3--:R-:W-:Y:S01]  /*5d900*/  PRMT R5, R58, 0x7632, R5 ;  /* 0x000076323a057816 */ /* 0x008fe20000000005 */
[----:B------:R0:W-:Y:S04]  /*5d910*/  @P1 STG.E.U16 desc[UR8][R6.64], R58 ;  /* 0x0000003a06001986 */ /* 0x0001e8000c101508 */
[----:B------:R2:W-:Y:S01]  /*5d920*/  @P5 STG.E.U16 desc[UR8][R50.64], R5 ;  /* 0x0000000532005986 */ /* 0x0005e2000c101508 */
[----:B0-----:R-:W-:-:S04]  /*5d930*/  IMAD.WIDE R6, R4, 0x2, R46 ;  /* 0x0000000204067825 */ /* 0x001fc800078e022e */
[----:B--2---:R-:W-:Y:S01]  /*5d940*/  IMAD.WIDE R50, R4, 0x2, R48 ;  /* 0x0000000204327825 */ /* 0x004fe200078e0230 */
[----:B------:R0:W-:Y:S01]  /*5d950*/  @P4 STG.E.U16 desc[UR8][R6.64], R13 ;  /* 0x0000000d06004986 */ /* 0x0001e2000c101508 */
[----:B------:R-:W-:Y:S01]  /*5d960*/  ISETP.GE.AND P4, PT, R8, UR62, PT ;  /* 0x0000003e08007c0c */ /* 0x000fe2000bf86270 */
[----:B------:R-:W2:Y:S01]  /*5d970*/  LDCU UR62, c[0x0][0x398] ;  /* 0x00007300ff3e77ac */ /* 0x000ea20008000800 */
[----:B------:R-:W-:Y:S01]  /*5d980*/  PRMT R8, R9, 0x7632, R8 ;  /* 0x0000763209087816 */ /* 0x000fe20000000008 */
[----:B------:R-:W-:Y:S01]  /*5d990*/  @P2 STG.E.U16 desc[UR8][R50.64], R12 ;  /* 0x0000000c32002986 */ /* 0x000fe2000c101508 */
[----:B0-----:R-:W-:-:S03]  /*5d9a0*/  IMAD.WIDE R6, R4, 0x2, R2 ;  /* 0x0000000204067825 */ /* 0x001fc600078e0202 */
[----:B------:R-:W3:Y:S04]  /*5d9b0*/  LDL.LU R13, [R1+0x23a0] ;  /* 0x0023a000010d7983 */ /* 0x000ee80000300800 */
[----:B------:R0:W-:Y:S04]  /*5d9c0*/  @P3 STG.E.U16 desc[UR8][R6.64], R9 ;  /* 0x0000000906003986 */ /* 0x0001e8000c101508 */
[----:B0-----:R-:W2:Y:S04]  /*5d9d0*/  LDL.LU R9, [R1+0x239c] ;  /* 0x00239c0001097983 */ /* 0x001ea80000300800 */
[----:B------:R-:W3:Y:S04]  /*5d9e0*/  LDL.LU R56, [R1+0x2d4] ;  /* 0x0002d40001387983 */ /* 0x000ee80000300800 */
[----:B------:R-:W4:Y:S04]  /*5d9f0*/  LDL.LU R57, [R1+0x2e4] ;  /* 0x0002e40001397983 */ /* 0x000f280000300800 */
[----:B------:R-:W4:Y:S01]  /*5da00*/  LDL.LU R58, [R1+0x2f4] ;  /* 0x0002f400013a7983 */ /* 0x000f220000300800 */
[----:B------:R-:W-:-:S02]  /*5da10*/  ISETP.LT.AND P1, PT, R61, UR64, !P6 ;  /* 0x000000403d007c0c */ /* 0x000fc4000f721270 */
        /* <DEDUP_REMOVED lines=8> */
[C---:B------:R-:W-:Y:S02]  /*5daa0*/  VIADD R5, R4.reuse, UR25 ;  /* 0x0000001904057c36 */ /* 0x040fe40008000000 */
[----:B------:R1:W-:Y:S01]  /*5dab0*/  @P1 STG.E.U16 desc[UR8][R50.64], R8 ;  /* 0x0000000832001986 */ /* 0x0003e2000c101508 */
[----:B------:R-:W-:Y:S01]  /*5dac0*/  ISETP.LT.AND P1, PT, R27, UR59, !P4 ;  /* 0x0000003b1b007c0c */ /* 0x000fe2000e721270 */
[----:B------:R-:W-:Y:S01]  /*5dad0*/  VIADD R12, R5, UR27 ;  /* 0x0000001b050c7c36 */ /* 0x000fe20008000000 */
[----:B------:R-:W0:Y:S01]  /*5dae0*/  LDCU UR25, c[0x0][0x39c] ;  /* 0x00007380ff1977ac */ /* 0x000e220008000800 */
[----:B------:R1:W-:Y:S01]  /*5daf0*/  @P5 STG.E.U16 desc[UR8][R6.64], R20 ;  /* 0x0000001406005986 */ /* 0x0003e2000c101508 */
[----:B------:R-:W-:Y:S01]  /*5db00*/  ISETP.LT.AND P5, PT, R35, UR61, !P4 ;  /* 0x0000003d23007c0c */ /* 0x000fe2000e7a1270 */
[----:B------:R-:W0:Y:S01]  /*5db10*/  LDCU UR37, c[0x0][0x3b8] ;  /* 0x00007700ff2577ac */ /* 0x000e220008000800 */
[----:B------:R-:W0:Y:S01]  /*5db20*/  LDCU UR30, c[0x0][0x398] ;  /* 0x00007300ff1e77ac */ /* 0x000e220008000800 */
[----:B-1----:R-:W-:Y:S01]  /*5db30*/  IMAD.WIDE R50, R4, 0x2, R40 ;  /* 0x0000000204327825 */ /* 0x002fe200078e0228 */
[----:B------:R-:W-:Y:S01]  /*5db40*/  PRMT R4, R20, 0x7632, R4 ;  /* 0x0000763214047816 */ /* 0x000fe20000000004 */
[----:B------:R-:W1:Y:S02]  /*5db50*/  LDCU UR14, c[0x0][0x398] ;  /* 0x00007300ff0e77ac */ /* 0x000e640008000800 */
[----:B------:R-:W-:-:S02]  /*5db60*/  IMAD.WIDE R6, R5, 0x2, R42 ;  /* 0x0000000205067825 */ /* 0x000fc400078e022a */
[----:B------:R0:W-:Y:S01]  /*5db70*/  @P6 STG.E.U16 desc[UR8][R50.64], R4 ;  /* 0x0000000432006986 */ /* 0x0001e2000c101508 */
[----:B------:R-:W-:Y:S01]  /*5db80*/  ISETP.LT.AND P6, PT, R31, UR39, !P4 ;  /* 0x000000271f007c0c */ /* 0x000fe2000e7c1270 */
[----:B------:R-:W1:Y:S01]  /*5db90*/  LDCU UR59, c[0x0][0x398] ;  /* 0x00007300ff3b77ac */ /* 0x000e620008000800 */
[----:B------:R-:W1:Y:S01]  /*5dba0*/  LDCU UR61, c[0x0][0x398] ;  /* 0x00007300ff3d77ac */ /* 0x000e620008000800 */
[----:B------:R-:W1:Y:S01]  /*5dbb0*/  LDCU UR27, c[0x0][0x39c] ;  /* 0x00007380ff1b77ac */ /* 0x000e620008000800 */
[----:B0-----:R-:W-:Y:S01]  /*5dbc0*/  IMAD.WIDE R50, R5, 0x2, R44 ;  /* 0x0000000205327825 */ /* 0x001fe200078e022c */
[----:B------:R-:W0:Y:S01]  /*5dbd0*/  LDCU UR39, c[0x0][0x398] ;  /* 0x00007300ff2777ac */ /* 0x000e220008000800 */
[----:B--2---:R-:W-:Y:S01]  /*5dbe0*/  PRMT R4, R9, 0x7632, R4 ;  /* 0x0000763209047816 */ /* 0x004fe20000000004 */
[----:B------:R2:W-:Y:S01]  /*5dbf0*/  @P2 STG.E.U16 desc[UR8][R6.64], R9 ;  /* 0x0000000906002986 */ /* 0x0005e2000c101508 */
[----:B------:R-:W-:Y:S01]  /*5dc00*/  ISETP.LT.AND P2, PT, R61, UR60, !P4 ;  /* 0x0000003c3d007c0c */ /* 0x000fe2000e741270 */
[----:B------:R-:W0:Y:S01]  /*5dc10*/  LDCU UR60, c[0x0][0x398] ;  /* 0x00007300ff3c77ac */ /* 0x000e220008000800 */
[----:B---3--:R-:W-:Y:S01]  /*5dc20*/  PRMT R20, R56, 0x7632, R20 ;  /* 0x0000763238147816 */ /* 0x008fe20000000014 */
[----:B------:R3:W-:Y:S01]  /*5dc30*/  @P3 STG.E.U16 desc[UR8][R50.64], R4 ;  /* 0x0000000432003986 */ /* 0x0007e2000c101508 */
[----:B------:R-:W-:Y:S01]  /*5dc40*/  ISETP.LT.AND P3, PT, R60, UR22, !P4 ;  /* 0x000000163c007c0c */ /* 0x000fe2000e761270 */
[----:B------:R-:W0:Y:S01]  /*5dc50*/  LDCU UR22, c[0x0][0x398] ;  /* 0x00007300ff1677ac */ /* 0x000e220008000800 */
[----:B------:R-:W-:Y:S01]  /*5dc60*/  ISETP.LT.AND P4, PT, R59, UR44, !P4 ;  /* 0x0000002c3b007c0c */ /* 0x000fe2000e781270 */
[----:B------:R-:W0:Y:S01]  /*5dc70*/  LDCU UR44, c[0x0][0x3b8] ;  /* 0x00007700ff2c77ac */ /* 0x000e220008000800 */
[----:B--2---:R-:W-:-:S04]  /*5dc80*/  IMAD.WIDE R6, R5, 0x2, R46 ;  /* 0x0000000205067825 */ /* 0x004fc800078e022e */
[----:B---3--:R-:W-:Y:S02]  /*5dc90*/  VIADD R4, R26, 0x23 ;  /* 0x000000231a047836 */ /* 0x008fe40000000000 */
[----:B------:R-:W-:Y:S01]  /*5dca0*/  IMAD.WIDE R8, R5, 0x2, R48 ;  /* 0x0000000205087825 */ /* 0x000fe200078e0230 */
[----:B------:R2:W-:Y:S02]  /*5dcb0*/  @P1 STG.E.U16 desc[UR8][R6.64], R56 ;  /* 0x0000003806001986 */ /* 0x0005e4000c101508 */
[----:B------:R-:W-:Y:S01]  /*5dcc0*/  ISETP.GE.AND P1, PT, R4, UR58, PT ;  /* 0x0000003a04007c0c */ /* 0x000fe2000bf26270 */
[----:B------:R-:W3:Y:S01]  /*5dcd0*/  LDCU UR58, c[0x0][0x398] ;  /* 0x00007300ff3a77ac */ /* 0x000ee20008000800 */
[----:B------:R0:W-:Y:S01]  /*5dce0*/  @P5 STG.E.U16 desc[UR8][R8.64], R20 ;  /* 0x0000001408005986 */ /* 0x0001e2000c101508 */
[----:B----4-:R-:W-:Y:S02]  /*5dcf0*/  PRMT R4, R57, 0x7632, R4 ;  /* 0x0000763239047816 */ /* 0x010fe40000000004 */
[----:B------:R-:W-:Y:S01]  /*5dd00*/  ISETP.LT.AND P5, PT, R55, UR43, !P1 ;  /* 0x0000002b37007c0c */ /* 0x000fe2000cfa1270 */
[----:B------:R-:W4:Y:S01]  /*5dd10*/  LDCU UR43, c[0x0][0x398] ;  /* 0x00007300ff2b77ac */ /* 0x000f220008000800 */
[----:B--2---:R-:W-:-:S04]  /*5dd20*/  IMAD.WIDE R6, R5, 0x2, R2 ;  /* 0x0000000205067825 */ /* 0x004fc800078e0202 */
[----:B0-----:R-:W-:Y:S01]  /*5dd30*/  IMAD.WIDE R8, R5, 0x2, R16 ;  /* 0x0000000205087825 */ /* 0x001fe200078e0210 */
[----:B------:R0:W-:Y:S04]  /*5dd40*/  @P6 STG.E.U16 desc[UR8][R6.64], R57 ;  /* 0x0000003906006986 */ /* 0x0001e8000c101508 */
[----:B------:R2:W-:Y:S01]  /*5dd50*/  @P2 STG.E.U16 desc[UR8][R8.64], R4 ;  /* 0x0000000408002986 */ /* 0x0005e2000c101508 */
[----:B------:R-:W-:Y:S01]  /*5dd60*/  ISETP.LT.AND P6, PT, R39, UR76, !P1 ;  /* 0x0000004c27007c0c */ /* 0x000fe2000cfc1270 */
[----:B------:R-:W1:Y:S01]  /*5dd70*/  LDCU UR76, c[0x0][0x398] ;  /* 0x00007300ff4c77ac */ /* 0x000e620008000800 */
[----:B------:R-:W-:Y:S01]  /*5dd80*/  ISETP.LT.AND P2, PT, R27, UR55, !P1 ;  /* 0x000000371b007c0c */ /* 0x000fe2000cf41270 */
[----:B------:R-:W1:Y:S01]  /*5dd90*/  LDCU UR55, c[0x0][0x398] ;  /* 0x00007300ff3777ac */ /* 0x000e620008000800 */
[----:B0-----:R-:W-:-:S04]  /*5dda0*/  IMAD.WIDE R6, R5, 0x2, R18 ;  /* 0x0000000205067825 */ /* 0x001fc800078e0212 */
[----:B--2---:R-:W-:Y:S01]  /*5ddb0*/  IMAD.WIDE R4, R5, 0x2, R40 ;  /* 0x0000000205047825 */ /* 0x004fe200078e0228 */
[----:B------:R-:W-:Y:S01]  /*5ddc0*/  PRMT R8, R13, 0x7632, R8 ;  /* 0x000076320d087816 */ /* 0x000fe20000000008 */
[----:B------:R0:W-:Y:S04]  /*5ddd0*/  @P3 STG.E.U16 desc[UR8][R6.64], R13 ;  /* 0x0000000d06003986 */ /* 0x0001e8000c101508 */
[----:B------:R2:W-:Y:S01]  /*5dde0*/  @P4 STG.E.U16 desc[UR8][R4.64], R8 ;  /* 0x0000000804004986 */ /* 0x0005e2000c101508 */
[----:B------:R-:W-:Y:S01]  /*5ddf0*/  ISETP.LT.AND P3, PT, R35, UR32, !P1 ;  /* 0x0000002023007c0c */ /* 0x000fe2000cf61270 */
[----:B------:R-:W-:Y:S01]  /*5de00*/  VIADD R9, R26, 0x24 ;  /* 0x000000241a097836 */ /* 0x000fe20000000000 */
[----:B------:R-:W-:Y:S01]  /*5de10*/  ISETP.LT.AND P4, PT, R31, UR36, !P1 ;  /* 0x000000241f007c0c */ /* 0x000fe2000cf81270 */
[----:B------:R-:W1:Y:S01]  /*5de20*/  LDCU UR32, c[0x0][0x398] ;  /* 0x00007300ff2077ac */ /* 0x000e620008000800 */
[----:B0-----:R-:W-:Y:S01]  /*5de30*/  IMAD.WIDE R6, R12, 0x2, R44 ;  /* 0x000000020c067825 */ /* 0x001fe200078e022c */
[----:B------:R-:W-:Y:S01]  /*5de40*/  PRMT R13, R14, 0x7632, R13 ;  /* 0x000076320e0d7816 */ /* 0x000fe2000000000d */
[----:B------:R-:W0:Y:S02]  /*5de50*/  LDCU UR36, c[0x0][0x398] ;  /* 0x00007300ff2477ac */ /* 0x000e240008000800 */
[----:B--2---:R-:W-:Y:S01]  /*5de60*/  IMAD.WIDE R4, R12, 0x2, R42 ;  /* 0x000000020c047825 */ /* 0x004fe200078e022a */
[----:B------:R-:W-:-:S04]  /*5de70*/  PRMT R8, R58, 0x7632, R8 ;  /* 0x000076323a087816 */ /* 0x000fc80000000008 */
[----:B------:R2:W-:Y:S04]  /*5de80*/  @P5 STG.E.U16 desc[UR8][R4.64], R58 ;  /* 0x0000003a04005986 */ /* 0x0005e8000c101508 */
[----:B------:R0:W-:Y:S01]  /*5de90*/  @P6 STG.E.U16 desc[UR8][R6.64], R8 ;  /* 0x0000000806006986 */ /* 0x0001e2000c101508 */
[----:B--2---:R-:W-:-:S04]  /*5dea0*/  IMAD.WIDE R4, R12, 0x2, R46 ;  /* 0x000000020c047825 */ /* 0x004fc800078e022e */
[----:B0-----:R-:W-:Y:S01]  /*5deb0*/  IMAD.WIDE R6, R12, 0x2, R48 ;  /* 0x000000020c067825 */ /* 0x001fe200078e0230 */
[----:B------:R0:W-:Y:S01]  /*5dec0*/  @P2 STG.E.U16 desc[UR8][R4.64], R14 ;  /* 0x0000000e04002986 */ /* 0x0001e2000c101508 */
[----:B------:R-:W-:Y:S01]  /*5ded0*/  ISETP.GE.AND P2, PT, R9, UR57, PT ;  /* 0x0000003909007c0c */ /* 0x000fe2000bf46270 */
[----:B------:R-:W2:Y:S01]  /*5dee0*/  LDCU UR57, c[0x0][0x398] ;  /* 0x00007300ff3977ac */ /* 0x000ea20008000800 */
[----:B------:R-:W-:Y:S01]  /*5def0*/  PRMT R9, R10, 0x7632, R9 ;  /* 0x000076320a097816 */ /* 0x000fe20000000009 */
[----:B------:R-:W-:Y:S01]  /*5df00*/  @P3 STG.E.U16 desc[UR8][R6.64], R13 ;  /* 0x0000000d06003986 */ /* 0x000fe2000c101508 */
[----:B0-----:R-:W-:-:S03]  /*5df10*/  IMAD.WIDE R4, R12, 0x2, R2 ;  /* 0x000000020c047825 */ /* 0x001fc600078e0202 */
[----:B------:R-:W2:Y:S04]  /*5df20*/  LDL.LU R14, [R1+0x2398] ;  /* 0x00239800010e7983 */ /* 0x000ea80000300800 */
        /* <DEDUP_REMOVED lines=17> */
[----:B------:R-:W0:Y:S02]  /*5e040*/  LDCU UR12, c[0x0][0x39c] ;  /* 0x00007380ff0c77ac */ /* 0x000e240008000800 */
[----:B------:R0:W-:Y:S01]  /*5e050*/  @P6 STG.E.U16 desc[UR8][R4.64], R21 ;  /* 0x0000001504006986 */ /* 0x0001e2000c101508 */
[----:B------:R-:W-:Y:S01]  /*5e060*/  ISETP.LT.AND P6, PT, R35, UR53, !P2 ;  /* 0x0000003523007c0c */ /* 0x000fe2000d7c1270 */
[----:B------:R-:W2:Y:S01]  /*5e070*/  LDCU UR35, c[0x0][0x3b8] ;  /* 0x00007700ff2377ac */ /* 0x000ea20008000800 */
[----:B------:R-:W2:Y:S01]  /*5e080*/  LDCU UR52, c[0x0][0x398] ;  /* 0x00007300ff3477ac */ /* 0x000ea20008000800 */
[----:B-1----:R-:W-:Y:S01]  /*5e090*/  IMAD.WIDE R6, R12, 0x2, R40 ;  /* 0x000000020c067825 */ /* 0x002fe200078e0228 */
[----:B------:R-:W-:Y:S01]  /*5e0a0*/  PRMT R9, R21, 0x7632, R9 ;  /* 0x0000763215097816 */ /* 0x000fe20000000009 */
[----:B------:R-:W1:Y:S02]  /*5e0b0*/  LDCU UR34, c[0x0][0x398] ;  /* 0x00007300ff2277ac */ /* 0x000e640008000800 */
[----:B0-----:R-:W-:-:S02]  /*5e0c0*/  IMAD.WIDE R4, R8, 0x2, R42 ;  /* 0x0000000208047825 */ /* 0x001fc400078e022a */
[----:B------:R0:W-:Y:S01]  /*5e0d0*/  @P1 STG.E.U16 desc[UR8][R6.64], R9 ;  /* 0x0000000906001986 */ /* 0x0001e2000c101508 */
[----:B------:R-:W-:Y:S01]  /*5e0e0*/  ISETP.LT.AND P1, PT, R31, UR54, !P2 ;  /* 0x000000361f007c0c */ /* 0x000fe2000d721270 */
[----:B------:R-:W1:Y:S01]  /*5e0f0*/  LDCU UR74, c[0x0][0x398] ;  /* 0x00007300ff4a77ac */ /* 0x000e620008000800 */
[----:B------:R-:W1:Y:S01]  /*5e100*/  LDCU UR53, c[0x0][0x398] ;  /* 0x00007300ff3577ac */ /* 0x000e620008000800 */
[----:B------:R-:W1:Y:S01]  /*5e110*/  LDCU UR54, c[0x0][0x398] ;  /* 0x00007300ff3677ac */ /* 0x000e620008000800 */
[----:B0-----:R-:W-:Y:S01]  /*5e120*/  IMAD.WIDE R6, R8, 0x2, R44 ;  /* 0x0000000208067825 */ /* 0x001fe200078e022c */
[----:B--2---:R-:W-:Y:S01]  /*5e130*/  PRMT R9, R10, 0x7632, R9 ;  /* 0x000076320a097816 */ /* 0x004fe20000000009 */
[----:B------:R0:W-:Y:S01]  /*5e140*/  @P3 STG.E.U16 desc[UR8][R4.64], R10 ;  /* 0x0000000a04003986 */ /* 0x0001e2000c101508 */
[----:B------:R-:W-:Y:S01]  /*5e150*/  ISETP.LT.AND P3, PT, R61, UR6, !P2 ;  /* 0x000000063d007c0c */ /* 0x000fe2000d761270 */
[----:B------:R-:W2:Y:S01]  /*5e160*/  LDCU UR6, c[0x0][0x398] ;  /* 0x00007300ff0677ac */ /* 0x000ea20008000800 */
[----:B---3--:R-:W-:Y:S01]  /*5e170*/  PRMT R12, R56, 0x7632, R12 ;  /* 0x00007632380c7816 */ /* 0x008fe2000000000c */
[----:B------:R3:W-:Y:S01]  /*5e180*/  @P4 STG.E.U16 desc[UR8][R6.64], R9 ;  /* 0x0000000906004986 */ /* 0x0007e2000c101508 */
[----:B------:R-:W-:Y:S01]  /*5e190*/  ISETP.LT.AND P4, PT, R60, UR75, !P2 ;  /* 0x0000004b3c007c0c */ /* 0x000fe2000d781270 */
[----:B------:R-:W1:Y:S01]  /*5e1a0*/  LDCU UR75, c[0x0][0x398] ;  /* 0x00007300ff4b77ac */ /* 0x000e620008000800 */
[----:B0-----:R-:W-:-:S04]  /*5e1b0*/  IMAD.WIDE R4, R8, 0x2, R46 ;  /* 0x0000000208047825 */ /* 0x001fc800078e022e */
[----:B------:R-:W-:Y:S02]  /*5e1c0*/  VIADD R10, R26, 0x25 ;  /* 0x000000251a0a7836 */ /* 0x000fe40000000000 */
[----:B---3--:R-:W-:Y:S01]  /*5e1d0*/  IMAD.WIDE R6, R8, 0x2, R48 ;  /* 0x0000000208067825 */ /* 0x008fe200078e0230 */
[----:B------:R0:W-:Y:S02]  /*5e1e0*/  @P5 STG.E.U16 desc[UR8][R4.64], R56 ;  /* 0x0000003804005986 */ /* 0x0001e4000c101508 */
[----:B------:R-:W-:Y:S01]  /*5e1f0*/  ISETP.GE.AND P5, PT, R10, UR41, PT ;  /* 0x000000290a007c0c */ /* 0x000fe2000bfa6270 */
[C---:B------:R-:W-:Y:S01]  /*5e200*/  VIADD R9, R8.reuse, UR26 ;  /* 0x0000001a08097c36 */ /* 0x040fe20008000000 */
[----:B------:R-:W-:Y:S01]  /*5e210*/  ISETP.LT.AND P2, PT, R59, UR40, !P2 ;  /* 0x000000283b007c0c */ /* 0x000fe2000d741270 */
[----:B------:R3:W-:Y:S01]  /*5e220*/  @P6 STG.E.U16 desc[UR8][R6.64], R12 ;  /* 0x0000000c06006986 */ /* 0x0007e2000c101508 */
[----:B----4-:R-:W-:Y:S01]  /*5e230*/  PRMT R10, R57, 0x7632, R10 ;  /* 0x00007632390a7816 */ /* 0x010fe2000000000a */
[----:B------:R-:W4:Y:S01]  /*5e240*/  LDCU UR26, c[0x0][0x39c] ;  /* 0x00007380ff1a77ac */ /* 0x000f220008000800 */
[----:B------:R-:W-:Y:S01]  /*5e250*/  ISETP.LT.AND P6, PT, R55, UR73, !P5 ;  /* 0x0000004937007c0c */ /* 0x000fe2000efc1270 */
[----:B------:R-:W1:Y:S01]  /*5e260*/  LDCU UR41, c[0x0][0x398] ;  /* 0x00007300ff2977ac */ /* 0x000e620008000800 */
[C---:B0-----:R-:W-:Y:S01]  /*5e270*/  IMAD.WIDE R4, R8.reuse, 0x2, R2 ;  /* 0x0000000208047825 */ /* 0x041fe200078e0202 */
[----:B------:R-:W0:Y:S03]  /*5e280*/  LDCU UR40, c[0x0][0x3b8] ;  /* 0x00007700ff2877ac */ /* 0x000e260008000800 */
[C---:B---3--:R-:W-:Y:S01]  /*5e290*/  IMAD.WIDE R6, R8.reuse, 0x2, R16 ;  /* 0x0000000208067825 */ /* 0x048fe200078e0210 */
[----:B------:R3:W-:Y:S01]  /*5e2a0*/  @P1 STG.E.U16 desc[UR8][R4.64], R57 ;  /* 0x0000003904001986 */ /* 0x0007e2000c101508 */
[----:B------:R-:W-:Y:S01]  /*5e2b0*/  ISETP.LT.AND P1, PT, R39, UR50, !P5 ;  /* 0x0000003227007c0c */ /* 0x000fe2000ef21270 */
[----:B------:R-:W0:Y:S02]  /*5e2c0*/  LDCU UR73, c[0x0][0x398] ;  /* 0x00007300ff4977ac */ /* 0x000e240008000800 */
[----:B------:R1:W-:Y:S01]  /*5e2d0*/  @P3 STG.E.U16 desc[UR8][R6.64], R10 ;  /* 0x0000000a06003986 */ /* 0x0003e2000c101508 */
[----:B------:R-:W-:Y:S01]  /*5e2e0*/  ISETP.LT.AND P3, PT, R27, UR70, !P5 ;  /* 0x000000461b007c0c */ /* 0x000fe2000ef61270 */
[----:B------:R-:W0:Y:S01]  /*5e2f0*/  LDCU UR50, c[0x0][0x398] ;  /* 0x00007300ff3277ac */ /* 0x000e220008000800 */
[----:B------:R-:W-:Y:S01]  /*5e300*/  PRMT R12, R15, 0x7632, R12 ;  /* 0x000076320f0c7816 */ /* 0x000fe2000000000c */
[----:B------:R-:W0:Y:S01]  /*5e310*/  LDCU UR70, c[0x0][0x398] ;  /* 0x00007300ff4677ac */ /* 0x000e220008000800 */
[----:B---3--:R-:W-:-:S04]  /*5e320*/  IMAD.WIDE R4, R8, 0x2, R18 ;  /* 0x0000000208047825 */ /* 0x008fc800078e0212 */
[----:B-1----:R-:W-:Y:S01]  /*5e330*/  IMAD.WIDE R6, R8, 0x2, R40 ;  /* 0x0000000208067825 */ /* 0x002fe200078e0228 */
[----:B------:R-:W-:Y:S01]  /*5e340*/  PRMT R8, R14, 0x7632, R8 ;  /* 0x000076320e087816 */ /* 0x000fe20000000008 */
[----:B------:R1:W-:Y:S01]  /*5e350*/  @P4 STG.E.U16 desc[UR8][R4.64], R14 ;  /* 0x0000000e04004986 */ /* 0x0003e2000c101508 */
[----:B------:R-:W-:Y:S01]  /*5e360*/  ISETP.LT.AND P4, PT, R35, UR72, !P5 ;  /* 0x0000004823007c0c */ /* 0x000fe2000ef81270 */
[----:B------:R-:W-:Y:S01]  /*5e370*/  VIADD R10, R26, 0x26 ;  /* 0x000000261a0a7836 */ /* 0x000fe20000000000 */
[----:B------:R-:W3:Y:S01]  /*5e380*/  LDCU UR72, c[0x0][0x398] ;  /* 0x00007300ff4877ac */ /* 0x000ee20008000800 */
[----:B------:R0:W-:Y:S01]  /*5e390*/  @P2 STG.E.U16 desc[UR8][R6.64], R8 ;  /* 0x0000000806002986 */ /* 0x0001e2000c101508 */
[----:B------:R-:W-:Y:S01]  /*5e3a0*/  ISETP.LT.AND P2, PT, R31, UR20, !P5 ;  /* 0x000000141f007c0c */ /* 0x000fe2000ef41270 */
[----:B------:R-:W2:Y:S01]  /*5e3b0*/  LDCU UR20, c[0x0][0x398] ;  /* 0x00007300ff1477ac */ /* 0x000ea20008000800 */
[----:B-1----:R-:W-:-:S04]  /*5e3c0*/  IMAD.WIDE R4, R9, 0x2, R42 ;  /* 0x0000000209047825 */ /* 0x002fc800078e022a */
[C---:B0-----:R-:W-:Y:S01]  /*5e3d0*/  IMAD.WIDE R6, R9.reuse, 0x2, R44 ;  /* 0x0000000209067825 */ /* 0x041fe200078e022c */
[----:B------:R-:W-:Y:S01]  /*5e3e0*/  PRMT R8, R58, 0x7632, R8 ;  /* 0x000076323a087816 */ /* 0x000fe20000000008 */
[----:B------:R0:W-:Y:S04]  /*5e3f0*/  @P6 STG.E.U16 desc[UR8][R4.64], R58 ;  /* 0x0000003a04006986 */ /* 0x0001e8000c101508 */
[----:B------:R1:W-:Y:S01]  /*5e400*/  @P1 STG.E.U16 desc[UR8][R6.64], R8 ;  /* 0x0000000806001986 */ /* 0x0003e2000c101508 */
[----:B0-----:R-:W-:-:S04]  /*5e410*/  IMAD.WIDE R4, R9, 0x2, R46 ;  /* 0x0000000209047825 */ /* 0x001fc800078e022e */
[----:B-1----:R-:W-:Y:S01]  /*5e420*/  IMAD.WIDE R6, R9, 0x2, R48 ;  /* 0x0000000209067825 */ /* 0x002fe200078e0230 */
[----:B------:R0:W-:Y:S01]  /*5e430*/  @P3 STG.E.U16 desc[UR8][R4.64], R15 ;  /* 0x0000000f04003986 */ /* 0x0001e2000c101508 */
[----:B------:R-:W-:Y:S01]  /*5e440*/  ISETP.GE.AND P3, PT, R10, UR49, PT ;  /* 0x000000310a007c0c */ /* 0x000fe2000bf66270 */
[----:B------:R-:W1:Y:S01]  /*5e450*/  LDCU UR49, c[0x0][0x398] ;  /* 0x00007300ff3177ac */ /* 0x000e620008000800 */
[----:B------:R-:W-:Y:S01]  /*5e460*/  PRMT R10, R11, 0x7632, R10 ;  /* 0x000076320b0a7816 */ /* 0x000fe2000000000a */
[----:B------:R-:W-:Y:S01]  /*5e470*/  @P4 STG.E.U16 desc[UR8][R6.64], R12 ;  /* 0x0000000c06004986 */ /* 0x000fe2000c101508 */
[----:B0-----:R-:W-:-:S03]  /*5e480*/  IMAD.WIDE R4, R9, 0x2, R2 ;  /* 0x0000000209047825 */ /* 0x001fc600078e0202 */
[----:B------:R-:W2:Y:S04]  /*5e490*/  LDL.LU R15, [R1+0x2390] ;  /* 0x00239000010f7983 */ /* 0x000ea80000300800 */
[----:B------:R0:W-:Y:S04]  /*5e4a0*/  @P2 STG.E.U16 desc[UR8][R4.64], R11 ;  /* 0x0000000b04002986 */ /* 0x0001e8000c101508 */
[----:B0-----:R-:W2:Y:S04]  /*5e4b0*/  LDL.LU R11, [R1+0x238c] ;  /* 0x00238c00010b7983 */ /* 0x001ea80000300800 */
[----:B------:R-:W3:Y:S04]  /*5e4c0*/  LDL.LU R56, [R1+0x2dc] ;  /* 0x0002dc0001387983 */ /* 0x000ee80000300800 */
[----:B------:R-:W3:Y:S04]  /*5e4d0*/  LDL.LU R57, [R1+0x2ec] ;  /* 0x0002ec0001397983 */ /* 0x000ee80000300800 */
[----:B------:R-:W3:Y:S01]  /*5e4e0*/  LDL.LU R58, [R1+0x2fc] ;  /* 0x0002fc00013a7983 */ /* 0x000ee20000300800 */
[----:B------:R-:W-:-:S02]  /*5e4f0*/  ISETP.LT.AND P6, PT, R61, UR29, !P5 ;  /* 0x0000001d3d007c0c */ /* 0x000fc4000efc1270 */
[----:B------:R-:W-:Y:S01]  /*5e500*/  ISETP.LT.AND P1, PT, R60, UR71, !P5 ;  /* 0x000000473c007c0c */ /* 0x000fe2000ef21270 */
[----:B------:R-:W-:Y:S01]  /*5e510*/  IMAD.WIDE R6, R9, 0x2, R16 ;  /* 0x0000000209067825 */ /* 0x000fe200078e0210 */
[----:B------:R-:W-:Y:S01]  /*5e520*/  ISETP.LT.AND P5, PT, R59, UR18, !P5 ;  /* 0x000000123b007c0c */ /* 0x000fe2000efa1270 */
[----:B------:R-:W0:Y:S01]  /*5e530*/  LDCU UR29, c[0x0][0x398] ;  /* 0x00007300ff1d77ac */ /* 0x000e220008000800 */
[----:B------:R-:W-:Y:S01]  /*5e540*/  ISETP.LT.AND P4, PT, R55, UR68, !P3 ;  /* 0x0000004437007c0c */ /* 0x000fe2000df81270 */
[----:B------:R-:W-:Y:S01]  /*5e550*/  IMAD.WIDE R4, R9, 0x2, R18 ;  /* 0x0000000209047825 */ /* 0x000fe200078e0212 */
[----:B------:R-:W-:Y:S01]  /*5e560*/  ISETP.LT.AND P2, PT, R39, UR51, !P3 ;  /* 0x0000003327007c0c */ /* 0x000fe2000df41270 */
[----:B------:R-:W0:Y:S02]  /*5e570*/  LDCU UR71, c[0x0][0x398] ;  /* 0x00007300ff4777ac */ /* 0x000e240008000800 */
[----:B------:R-:W-:Y:S02]  /*5e580*/  VIADD R8, R9, UR42 ;  /* 0x0000002a09087c36 */ /* 0x000fe40008000000 */
        /* <DEDUP_REMOVED lines=13> */
[----:B------:R-:W-:Y:S01]  /*5e660*/  VIADD R10, R26, 0x27 ;  /* 0x000000271a0a7836 */ /* 0x000fe20000000000 */
[----:B------:R-:W0:Y:S01]  /*5e670*/  LDCU UR33, c[0x0][0x398] ;  /* 0x00007300ff2177ac */ /* 0x000e220008000800 */
[----:B------:R-:W0:Y:S01]  /*5e680*/  LDCU UR69, c[0x0][0x398] ;  /* 0x00007300ff4577ac */ /* 0x000e220008000800 */
[----:B------:R-:W0:Y:S01]  /*5e690*/  LDCU UR28, c[0x0][0x398] ;  /* 0x00007300ff1c77ac */ /* 0x000e220008000800 */
[C---:B----4-:R-:W-:Y:S01]  /*5e6a0*/  IMAD.WIDE R6, R8.reuse, 0x2, R44 ;  /* 0x0000000208067825 */ /* 0x050fe200078e022c */
[----:B--2---:R-:W-:Y:S01]  /*5e6b0*/  PRMT R9, R11, 0x7632, R9 ;  /* 0x000076320b097816 */ /* 0x004fe20000000009 */
[----:B------:R2:W-:Y:S04]  /*5e6c0*/  @P4 STG.E.U16 desc[UR8][R4.64], R11 ;  /* 0x0000000b04004986 */ /* 0x0005e8000c101508 */
[----:B------:R4:W-:Y:S01]  /*5e6d0*/  @P2 STG.E.U16 desc[UR8][R6.64], R9 ;  /* 0x0000000906002986 */ /* 0x0009e2000c101508 */
[----:B--2---:R-:W-:Y:S01]  /*5e6e0*/  IMAD.WIDE R4, R8, 0x2, R46 ;  /* 0x0000000208047825 */ /* 0x004fe200078e022e */
[----:B---3--:R-:W-:-:S04]  /*5e6f0*/  PRMT R11, R56, 0x7632, R11 ;  /* 0x00007632380b7816 */ /* 0x008fc8000000000b */
[----:B------:R2:W-:Y:S01]  /*5e700*/  @P6 STG.E.U16 desc[UR8][R4.64], R56 ;  /* 0x0000003804006986 */ /* 0x0005e2000c101508 */
[----:B----4-:R-:W-:Y:S01]  /*5e710*/  IMAD.WIDE R6, R8, 0x2, R48 ;  /* 0x0000000208067825 */ /* 0x010fe200078e0230 */
[----:B------:R-:W-:Y:S01]  /*5e720*/  ISETP.GE.AND P6, PT, R10, UR31, PT ;  /* 0x0000001f0a007c0c */ /* 0x000fe2000bfc6270 */
[----:B------:R-:W3:Y:S01]  /*5e730*/  LDCU UR31, c[0x0][0x398] ;  /* 0x00007300ff1f77ac */ /* 0x000ee20008000800 */
[----:B------:R-:W-:Y:S02]  /*5e740*/  PRMT R10, R57, 0x7632, R10 ;  /* 0x00007632390a7816 */ /* 0x000fe4000000000a */
[----:B------:R-:W-:Y:S04]  /*5e750*/  @P1 STG.E.U16 desc[UR8][R6.64], R11 ;  /* 0x0000000b06001986 */ /* 0x000fe8000c101508 */
[----:B--2---:R-:W2:Y:S01]  /*5e760*/  LDL.LU R56, [R1+0x30c] ;  /* 0x00030c0001387983 */ /* 0x004ea20000300800 */
[----:B------:R-:W-:-:S05]  /*5e770*/  IMAD.WIDE R4, R8, 0x2, R2 ;  /* 0x0000000208047825 */ /* 0x000fca00078e0202 */
[----:B------:R4:W-:Y:S04]  /*5e780*/  @P5 STG.E.U16 desc[UR8][R4.64], R57 ;  /* 0x0000003904005986 */ /* 0x0009e8000c101508 */
[----:B----4-:R-:W4:Y:S01]  /*5e790*/  LDL.LU R57, [R1+0x31c] ;  /* 0x00031c0001397983 */ /* 0x010f220000300800 */
[----:B------:R-:W-:Y:S02]  /*5e7a0*/  ISETP.LT.AND P4, PT, R61, UR16, !P3 ;  /* 0x000000103d007c0c */ /* 0x000fe4000df81270 */
[----:B------:R-:W-:Y:S01]  /*5e7b0*/  ISETP.LT.AND P2, PT, R60, UR38, !P3 ;  /* 0x000000263c007c0c */ /* 0x000fe2000df41270 */
[C---:B------:R-:W-:Y:S01]  /*5e7c0*/  IMAD.WIDE R6, R8.reuse, 0x2, R16 ;  /* 0x0000000208067825 */ /* 0x040fe200078e0210 */
[----:B------:R-:W-:Y:S01]  /*5e7d0*/  ISETP.LT.AND P3, PT, R59, UR67, !P3 ;  /* 0x000000433b007c0c */ /* 0x000fe2000df61270 */
[----:B------:R-:W0:Y:S01]  /*5e7e0*/  LDCU UR16, c[0x0][0x398] ;  /* 0x00007300ff1077ac */ /* 0x000e220008000800 */
[----:B------:R-:W-:Y:S01]  /*5e7f0*/  ISETP.LT.AND P1, PT, R55, UR46, !P6 ;  /* 0x0000002e37007c0c */ /* 0x000fe2000f721270 */
[----:B------:R-:W-:-:S04]  /*5e800*/  IMAD.WIDE R4, R8, 0x2, R18 ;  /* 0x0000000208047825 */ /* 0x000fc800078e0212 */
[C---:B------:R-:W-:Y:S01]  /*5e810*/  VIADD R9, R8.reuse, UR66 ;  /* 0x0000004208097c36 */ /* 0x040fe20008000000 */
[----:B------:R-:W-:Y:S01]  /*5e820*/  ISETP.LT.AND P5, PT, R39, UR47, !P6 ;  /* 0x0000002f27007c0c */ /* 0x000fe2000f7a1270 */
[----:B------:R0:W-:Y:S01]  /*5e830*/  @P4 STG.E.U16 desc[UR8][R6.64], R10 ;  /* 0x0000000a06004986 */ /* 0x0001e2000c101508 */
[----:B------:R-:W1:Y:S03]  /*5e840*/  LDCU UR66, c[0x0][0x39c] ;  /* 0x00007380ff4277ac */ /* 0x000e660008000800 */
[----:B------:R3:W-:Y:S01]  /*5e850*/  @P2 STG.E.U16 desc[UR8][R4.64], R15 ;  /* 0x0000000f04002986 */ /* 0x0007e2000c101508 */
[----:B------:R-:W1:Y:S01]  /*5e860*/  LDCU UR38, c[0x0][0x398] ;  /* 0x00007300ff2677ac */ /* 0x000e620008000800 */
[----:B------:R-:W1:Y:S01]  /*5e870*/  LDCU UR67, c[0x0][0x3b8] ;  /* 0x00007700ff4377ac */ /* 0x000e620008000800 */
[----:B0-----:R-:W-:Y:S01]  /*5e880*/  IMAD.WIDE R6, R8, 0x2, R40 ;  /* 0x0000000208067825 */ /* 0x001fe200078e0228 */
[----:B------:R-:W-:Y:S01]  /*5e890*/  PRMT R8, R15, 0x7632, R8 ;  /* 0x000076320f087816 */ /* 0x000fe20000000008 */
[----:B------:R-:W0:Y:S02]  /*5e8a0*/  LDCU UR46, c[0x0][0x398] ;  /* 0x00007300ff2e77ac */ /* 0x000e240008000800 */
[----:B---3--:R-:W-:-:S02]  /*5e8b0*/  IMAD.WIDE R4, R9, 0x2, R42 ;  /* 0x0000000209047825 */ /* 0x008fc400078e022a */
[----:B------:R3:W-:Y:S01]  /*5e8c0*/  @P3 STG.E.U16 desc[UR8][R6.64], R8 ;  /* 0x0000000806003986 */ /* 0x0007e2000c101508 */
[----:B------:R-:W0:Y:S03]  /*5e8d0*/  LDCU UR47, c[0x0][0x398] ;  /* 0x00007300ff2f77ac */ /* 0x000e260008000800 */
[----:B------:R1:W-:Y:S01]  /*5e8e0*/  @P1 STG.E.U16 desc[UR8][R4.64], R58 ;  /* 0x0000003a04001986 */ /* 0x0003e2000c101508 */
[----:B---3--:R-:W-:-:S03]  /*5e8f0*/  PRMT R8, R58, 0x7632, R8 ;  /* 0x000076323a087816 */ /* 0x008fc60000000008 */
[----:B-1----:R-:W3:Y:S01]  /*5e900*/  LDL.LU R58, [R1+0x330] ;  /* 0x00033000013a7983 */ /* 0x002ee20000300800 */
[----:B------:R-:W-:Y:S01]  /*5e910*/  ISETP.LT.AND P4, PT, R27, UR63, !P6 ;  /* 0x0000003f1b007c0c */ /* 0x000fe2000f781270 */
[----:B------:R-:W-:Y:S01]  /*5e920*/  IMAD.WIDE R6, R9, 0x2, R44 ;  /* 0x0000000209067825 */ /* 0x000fe200078e022c */
[----:B------:R-:W-:Y:S01]  /*5e930*/  ISETP.LT.AND P2, PT, R35, UR65, !P6 ;  /* 0x0000004123007c0c */ /* 0x000fe2000f741270 */
[----:B------:R-:W1:Y:S01]  /*5e940*/  LDCU UR63, c[0x0][0x398] ;  /* 0x00007300ff3f77ac */ /* 0x000e620008000800 */
[----:B------:R-:W-:Y:S01]  /*5e950*/  ISETP.LT.AND P3, PT, R31, UR24, !P6 ;  /* 0x000000181f007c0c */ /* 0x000fe2000f761270 */
[----:B------:R-:W-:Y:S01]  /*5e960*/  IMAD.WIDE R4, R9, 0x2, R46 ;  /* 0x0000000209047825 */ /* 0x000fe200078e022e */
[----:B------:R0:W-:Y:S03]  /*5e970*/  @P5 STG.E.U16 desc[UR8][R6.64], R8 ;  /* 0x0000000806005986 */ /* 0x0001e6000c101508 */
[----:B------:R-:W-:Y:S01]  /*5e980*/  VIADD R10, R26, 0x28 ;  /* 0x000000281a0a7836 */ /* 0x000fe20000000000 */
[----:B------:R-:W-:Y:S01]  /*5e990*/  ISETP.LT.AND P1, PT, R61, UR77, !P6 ;  /* 0x0000004d3d007c0c */ /* 0x000fe2000f721270 */
[----:B------:R-:W1:Y:S01]  /*5e9a0*/  LDCU UR65, c[0x0][0x398] ;  /* 0x00007300ff4177ac */ /* 0x000e620008000800 */
[----:B------:R-:W1:Y:S01]  /*5e9b0*/  LDCU UR24, c[0x0][0x398] ;  /* 0x00007300ff1877ac */ /* 0x000e620008000800 */
[C---:B0-----:R-:W-:Y:S01]  /*5e9c0*/  IMAD.WIDE R6, R9.reuse, 0x2, R48 ;  /* 0x0000000209067825 */ /* 0x041fe200078e0230 */
[----:B--2---:R-:W-:Y:S01]  /*5e9d0*/  PRMT R11, R56, 0x7632, R11 ;  /* 0x00007632380b7816 */ /* 0x004fe2000000000b */
[----:B------:R0:W-:Y:S01]  /*5e9e0*/  @P4 STG.E.U16 desc[UR8][R4.64], R56 ;  /* 0x0000003804004986 */ /* 0x0001e2000c101508 */
[----:B------:R-:W-:Y:S01]  /*5e9f0*/  ISETP.GE.AND P4, PT, R10, UR25, PT ;  /* 0x000000190a007c0c */ /* 0x000fe2000bf86270 */
[C---:B------:R-:W-:Y:S01]  /*5ea00*/  VIADD R8, R9.reuse, UR37 ;  /* 0x0000002509087c36 */ /* 0x040fe20008000000 */
[----:B------:R-:W-:Y:S01]  /*5ea10*/  ISETP.LT.AND P5, PT, R60, UR64, !P6 ;  /* 0x000000403c007c0c */ /* 0x000fe2000f7a1270 */
[----:B------:R-:W-:Y:S01]  /*5ea20*/  @P2 STG.E.U16 desc[UR8][R6.64], R11 ;  /* 0x0000000b06002986 */ /* 0x000fe2000c101508 */
[----:B------:R-:W2:Y:S03]  /*5ea30*/  LDCU UR77, c[0x0][0x398] ;  /* 0x00007300ff4d77ac */ /* 0x000ea60008000800 */
[----:B0-----:R-:W2:Y:S01]  /*5ea40*/  LDL.LU R56, [R1+0x320] ;  /* 0x0003200001387983 */ /* 0x001ea20000300800 */
[----:B------:R-:W-:Y:S01]  /*5ea50*/  IMAD.WIDE R4, R9, 0x2, R2 ;  /* 0x0000000209047825 */ /* 0x000fe200078e0202 */
[----:B------:R-:W0:Y:S01]  /*5ea60*/  LDCU UR37, c[0x0][0x39c] ;  /* 0x00007380ff2577ac */ /* 0x000e220008000800 */
[----:B----4-:R-:W-:-:S03]  /*5ea70*/  PRMT R10, R57, 0x7632, R10 ;  /* 0x00007632390a7816 */ /* 0x010fc6000000000a */
[----:B------:R4:W-:Y:S01]  /*5ea80*/  @P3 STG.E.U16 desc[UR8][R4.64], R57 ;  /* 0x0000003904003986 */ /* 0x0009e2000c101508 */
[----:B------:R-:W0:Y:S01]  /*5ea90*/  LDCU UR64, c[0x0][0x398] ;  /* 0x00007300ff4077ac */ /* 0x000e220008000800 */
[----:B------:R-:W0:Y:S02]  /*5eaa0*/  LDCU UR25, c[0x0][0x398] ;  /* 0x00007300ff1977ac */ /* 0x000e240008000800 */
[----:B----4-:R-:W4:Y:S01]  /*5eab0*/  LDL.LU R57, [R1+0x360] ;  /* 0x0003600001397983 */ /* 0x010f220000300800 */
[----:B------:R-:W-:Y:S01]  /*5eac0*/  ISETP.LT.AND P6, PT, R59, UR48, !P6 ;  /* 0x000000303b007c0c */ /* 0x000fe2000f7c1270 */
[----:B------:R-:W-:Y:S01]  /*5ead0*/  IMAD.WIDE R6, R9, 0x2, R16 ;  /* 0x0000000209067825 */ /* 0x000fe200078e0210 */
[----:B------:R-:W-:Y:S01]  /*5eae0*/  ISETP.LT.AND P2, PT, R55, UR62, !P4 ;  /* 0x0000003e37007c0c */ /* 0x000fe2000e741270 */
[----:B------:R-:W4:Y:S02]  /*5eaf0*/  LDL.LU R54, [R1+0x350] ;  /* 0x0003500001367983 */ /* 0x000f240000300800 */
[----:B------:R-:W-:Y:S01]  /*5eb00*/  IMAD.WIDE R4, R9, 0x2, R18 ;  /* 0x0000000209047825 */ /* 0x000fe200078e0212 */
[----:B------:R-:W-:Y:S01]  /*5eb10*/  ISETP.LT.AND P3, PT, R39, UR30, !P4 ;  /* 0x0000001e27007c0c */ /* 0x000fe2000e761270 */
[----:B------:R0:W-:Y:S01]  /*5eb20*/  @P1 STG.E.U16 desc[UR8][R6.64], R10 ;  /* 0x0000000a06001986 */ /* 0x0001e2000c101508 */
[----:B------:R-:W1:Y:S03]  /*5eb30*/  LDCU UR48, c[0x0][0x3b8] ;  /* 0x00007700ff3077ac */ /* 0x000e660008000800 */
[----:B------:R-:W-:Y:S01]  /*5eb40*/  @P5 STG.E.U16 desc[UR8][R4.64], R23 ;  /* 0x0000001704005986 */ /* 0x000fe2000c101508 */
[----:B------:R-:W1:Y:S01]  /*5eb50*/  LDCU UR62, c[0x0][0x398] ;  /* 0x00007300ff3e77ac */ /* 0x000e620008000800 */
[----:B------:R-:W1:Y:S01]  /*5eb60*/  LDCU UR30, c[0x0][0x398] ;  /* 0x00007300ff1e77ac */ /* 0x000e620008000800 */
[----:B0-----:R-:W-:Y:S01]  /*5eb70*/  IMAD.WIDE R6, R9, 0x2, R40 ;  /* 0x0000000209067825 */ /* 0x001fe200078e0228 */
[----:B------:R-:W-:-:S05]  /*5eb80*/  PRMT R9, R23, 0x7632, R9 ;  /* 0x0000763217097816 */ /* 0x000fca0000000009 */
[----:B------:R0:W-:Y:S02]  /*5eb90*/  @P6 STG.E.U16 desc[UR8][R6.64], R9 ;  /* 0x0000000906006986 */ /* 0x0001e4000c101508 */
[----:B0-----:R-:W-:Y:S01]  /*5eba0*/  IMAD.WIDE R6, R8, 0x2, R42 ;  /* 0x0000000208067825 */ /* 0x001fe200078e022a */
[----:B---3--:R-:W-:-:S04]  /*5ebb0*/  PRMT R9, R58, 0x7632, R9 ;  /* 0x000076323a097816 */ /* 0x008fc80000000009 */
[----:B------:R0:W-:Y:S04]  /*5ebc0*/  @P2 STG.E.U16 desc[UR8][R6.64], R58 ;  /* 0x0000003a06002986 */ /* 0x0001e8000c101508 */
[----:B0-----:R-:W3:Y:S01]  /*5ebd0*/  LDL.LU R58, [R1+0x210] ;  /* 0x00021000013a7983 */ /* 0x001ee20000300800 */
[----:B------:R-:W-:Y:S01]  /*5ebe0*/  ISETP.LT.AND P1, PT, R27, UR14, !P4 ;  /* 0x0000000e1b007c0c */ /* 0x000fe2000e721270 */
[C---:B------:R-:W-:Y:S01]  /*5ebf0*/  IMAD.WIDE R4, R8.reuse, 0x2, R44 ;  /* 0x0000000208047825 */ /* 0x040fe200078e022c */
[----:B------:R-:W-:Y:S01]  /*5ec00*/  ISETP.LT.AND P5, PT, R35, UR59, !P4 ;  /* 0x0000003b23007c0c */ /* 0x000fe2000e7a1270 */
[----:B------:R-:W0:Y:S01]  /*5ec10*/  LDCU UR14, c[0x0][0x398] ;  /* 0x00007300ff0e77ac */ /* 0x000e220008000800 */
[----:B------:R-:W-:Y:S01]  /*5ec20*/  ISETP.LT.AND P6, PT, R31, UR61, !P4 ;  /* 0x0000003d1f007c0c */ /* 0x000fe2000e7c1270 */
[----:B------:R-:W-:Y:S01]  /*5ec30*/  IMAD.WIDE R6, R8, 0x2, R46 ;  /* 0x0000000208067825 */ /* 0x000fe200078e022e */
[----:B------:R0:W-:Y:S01]  /*5ec40*/  @P3 STG.E.U16 desc[UR8][R4.64], R9 ;  /* 0x0000000904003986 */ /* 0x0001e2000c101508 */
[----:B------:R-:W-:Y:S01]  /*5ec50*/  ISETP.LT.AND P2, PT, R61, UR39, !P4 ;  /* 0x000000273d007c0c */ /* 0x000fe2000e741270 */
[----:B------:R-:W0:Y:S01]  /*5ec60*/  LDCU UR59, c[0x0][0x398] ;  /* 0x00007300ff3b77ac */ /* 0x000e220008000800 */
[----:B--2---:R-:W-:Y:S01]  /*5ec70*/  PRMT R12, R56, 0x7632, R12 ;  /* 0x00007632380c7816 */ /* 0x004fe2000000000c */
[----:B0-----:R-:W-:-:S03]  /*5ec80*/  VIADD R4, R26, 0x29 ;  /* 0x000000291a047836 */ /* 0x001fc60000000000 */
[----:B------:R0:W-:Y:S01]  /*5ec90*/  @P1 STG.E.U16 desc[UR8][R6.64], R56 ;  /* 0x0000003806001986 */ /* 0x0001e2000c101508 */
[----:B----4-:R-:W-:-:S03]  /*5eca0*/  PRMT R13, R57, 0x7632, R13 ;  /* 0x00007632390d7816 */ /* 0x010fc6000000000d */
[----:B0-----:R-:W2:Y:S01]  /*5ecb0*/  LDL.LU R56, [R1+0x200] ;  /* 0x0002000001387983 */ /* 0x001ea20000300800 */
[----:B------:R-:W-:Y:S01]  /*5ecc0*/  ISETP.GE.AND P1, PT, R4, UR27, PT ;  /* 0x0000001b04007c0c */ /* 0x000fe2000bf26270 */
[----:B------:R-:W-:Y:S01]  /*5ecd0*/  IMAD.WIDE R4, R8, 0x2, R48 ;  /* 0x0000000208047825 */ /* 0x000fe200078e0230 */
[----:B------:R-:W-:Y:S01]  /*5ece0*/  ISETP.LT.AND P3, PT, R60, UR60, !P4 ;  /* 0x0000003c3c007c0c */ /* 0x000fe2000e761270 */
[----:B------:R-:W0:Y:S02]  /*5ecf0*/  LDCU UR61, c[0x0][0x398] ;  /* 0x00007300ff3d77ac */ /* 0x000e240008000800 */
[C---:B------:R-:W-:Y:S01]  /*5ed00*/  IMAD.WIDE R6, R8.reuse, 0x2, R2 ;  /* 0x0000000208067825 */ /* 0x040fe200078e0202 */
[----:B------:R-:W-:Y:S01]  /*5ed10*/  @P5 STG.E.U16 desc[UR8][R4.64], R12 ;  /* 0x0000000c04005986 */ /* 0x000fe2000c101508 */
[----:B------:R-:W4:Y:S03]  /*5ed20*/  LDCU UR39, c[0x0][0x398] ;  /* 0x00007300ff2777ac */ /* 0x000f260008000800 */
[----:B------:R0:W-:Y:S01]  /*5ed30*/  @P6 STG.E.U16 desc[UR8][R6.64], R57 ;  /* 0x0000003906006986 */ /* 0x0001e2000c101508 */
[C---:B------:R-:W-:Y:S01]  /*5ed40*/  IMAD.WIDE R10, R8.reuse, 0x2, R16 ;  /* 0x00000002080a7825 */ /* 0x040fe200078e0210 */
[----:B------:R-:W1:Y:S03]  /*5ed50*/  LDCU UR60, c[0x0][0x398] ;  /* 0x00007300ff3c77ac */ /* 0x000e660008000800 */
[----:B------:R-:W-:Y:S01]  /*5ed60*/  VIADD R9, R8, UR44 ;  /* 0x0000002c08097c36 */ /* 0x000fe20008000000 */
[----:B------:R-:W1:Y:S01]  /*5ed70*/  LDCU UR27, c[0x0][0x398] ;  /* 0x00007300ff1b77ac */ /* 0x000e620008000800 */
[----:B0-----:R-:W4:Y:S01]  /*5ed80*/  LDL.LU R57, [R1+0x1f0] ;  /* 0x0001f00001397983 */ /* 0x001f220000300800 */
[----:B------:R-:W-:-:S02]  /*5ed90*/  ISETP.LT.AND P4, PT, R59, UR22, !P4 ;  /* 0x000000163b007c0c */ /* 0x000fc4000e781270 */
[----:B------:R-:W-:Y:S01]  /*5eda0*/  ISETP.LT.AND P5, PT, R55, UR58, !P1 ;  /* 0x0000003a37007c0c */ /* 0x000fe2000cfa1270 */
[C---:B------:R-:W-:Y:S01]  /*5edb0*/  IMAD.WIDE R4, R8.reuse, 0x2, R18 ;  /* 0x0000000208047825 */ /* 0x040fe200078e0212 */
[----:B------:R0:W-:Y:S03]  /*5edc0*/  @P2 STG.E.U16 desc[UR8][R10.64], R13 ;  /* 0x0000000d0a002986 */ /* 0x0001e6000c101508 */
[----:B------:R-:W-:Y:S01]  /*5edd0*/  IMAD.WIDE R6, R8, 0x2, R40 ;  /* 0x0000000208067825 */ /* 0x000fe200078e0228 */
[----:B------:R-:W-:Y:S01]  /*5ede0*/  PRMT R8, R54, 0x7632, R8 ;  /* 0x0000763236087816 */ /* 0x000fe20000000008 */
[----:B------:R1:W-:Y:S01]  /*5edf0*/  @P3 STG.E.U16 desc[UR8][R4.64], R54 ;  /* 0x0000003604003986 */ /* 0x0003e2000c101508 */
[----:B------:R-:W-:Y:S01]  /*5ee00*/  ISETP.LT.AND P6, PT, R31, UR32, !P1 ;  /* 0x000000201f007c0c */ /* 0x000fe2000cfc1270 */
[----:B------:R-:W2:Y:S01]  /*5ee10*/  LDCU UR44, c[0x0][0x39c] ;  /* 0x00007380ff2c77ac */ /* 0x000ea20008000800 */
[----:B------:R-:W2:Y:S01]  /*5ee20*/  LDCU UR22, c[0x0][0x3b8] ;  /* 0x00007700ff1677ac */ /* 0x000ea20008000800 */
[----:B0-----:R-:W-:Y:S01]  /*5ee30*/  IMAD.WIDE R10, R9, 0x2, R42 ;  /* 0x00000002090a7825 */ /* 0x001fe200078e022a */
[----:B------:R3:W-:Y:S01]  /*5ee40*/  @P4 STG.E.U16 desc[UR8][R6.64], R8 ;  /* 0x0000000806004986 */ /* 0x0007e2000c101508 */
[----:B------:R-:W-:Y:S01]  /*5ee50*/  ISETP.LT.AND P2, PT, R39, UR43, !P1 ;  /* 0x0000002b27007c0c */ /* 0x000fe2000cf41270 */
[----:B------:R-:W0:Y:S01]  /*5ee60*/  LDCU UR58, c[0x0][0x398] ;  /* 0x00007300ff3a77ac */ /* 0x000e220008000800 */
[----:B-1----:R-:W-:Y:S01]  /*5ee70*/  IMAD.WIDE R4, R9, 0x2, R44 ;  /* 0x0000000209047825 */ /* 0x002fe200078e022c */
[----:B------:R-:W1:Y:S01]  /*5ee80*/  LDCU UR32, c[0x0][0x398] ;  /* 0x00007300ff2077ac */ /* 0x000e620008000800 */
[----:B---3--:R-:W-:Y:S01]  /*5ee90*/  PRMT R8, R58, 0x7632, R8 ;  /* 0x000076323a087816 */ /* 0x008fe20000000008 */
[----:B------:R3:W-:Y:S01]  /*5eea0*/  @P5 STG.E.U16 desc[UR8][R10.64], R58 ;  /* 0x0000003a0a005986 */ /* 0x0007e2000c101508 */
[----:B------:R-:W-:Y:S01]  /*5eeb0*/  ISETP.LT.AND P4, PT, R27, UR76, !P1 ;  /* 0x0000004c1b007c0c */ /* 0x000fe2000cf81270 */
[----:B------:R-:W-:Y:S01]  /*5eec0*/  IMAD.WIDE R6, R9, 0x2, R46 ;  /* 0x0000000209067825 */ /* 0x000fe200078e022e */
[----:B------:R-:W0:Y:S01]  /*5eed0*/  LDCU UR43, c[0x0][0x398] ;  /* 0x00007300ff2b77ac */ /* 0x000e220008000800 */
[----:B---3--:R-:W3:Y:S01]  /*5eee0*/  LDL.LU R58, [R1+0x1d0] ;  /* 0x0001d000013a7983 */ /* 0x008ee20000300800 */
[----:B------:R-:W-:Y:S01]  /*5eef0*/  ISETP.LT.AND P5, PT, R35, UR55, !P1 ;  /* 0x0000003723007c0c */ /* 0x000fe2000cfa1270 */
[----:B------:R-:W-:Y:S01]  /*5ef00*/  VIADD R10, R26, 0x2a ;  /* 0x0000002a1a0a7836 */ /* 0x000fe20000000000 */
[----:B------:R-:W0:Y:S01]  /*5ef10*/  LDCU UR76, c[0x0][0x398] ;  /* 0x00007300ff4c77ac */ /* 0x000e220008000800 */
[----:B------:R-:W3:Y:S04]  /*5ef20*/  LDL.LU R54, [R1+0x334] ;  /* 0x0003340001367983 */ /* 0x000ee80000300800 */
[----:B------:R1:W-:Y:S01]  /*5ef30*/  @P2 STG.E.U16 desc[UR8][R4.64], R8 ;  /* 0x0000000804002986 */ /* 0x0003e2000c101508 */
[----:B------:R-:W0:Y:S01]  /*5ef40*/  LDCU UR55, c[0x0][0x398] ;  /* 0x00007300ff3777ac */ /* 0x000e220008000800 */
[----:B-1----:R-:W-:-:S02]  /*5ef50*/  IMAD.WIDE R4, R9, 0x2, R48 ;  /* 0x0000000209047825 */ /* 0x002fc400078e0230 */
[----:B--2---:R1:W-:Y:S01]  /*5ef60*/  @P4 STG.E.U16 desc[UR8][R6.64], R56 ;  /* 0x0000003806004986 */ /* 0x0043e2000c101508 */
[----:B------:R-:W-:-:S05]  /*5ef70*/  PRMT R8, R56, 0x7632, R8 ;  /* 0x0000763238087816 */ /* 0x000fca0000000008 */
[----:B------:R-:W-:Y:S04]  /*5ef80*/  @P5 STG.E.U16 desc[UR8][R4.64], R8 ;  /* 0x0000000804005986 */ /* 0x000fe8000c101508 */
[----:B-1----:R-:W2:Y:S01]  /*5ef90*/  LDL.LU R56, [R1+0x324] ;  /* 0x0003240001387983 */ /* 0x002ea20000300800 */
[----:B------:R-:W-:Y:S01]  /*5efa0*/  IMAD.WIDE R6, R9, 0x2, R2 ;  /* 0x0000000209067825 */ /* 0x000fe200078e0202 */
[----:B----4-:R-:W-:-:S04]  /*5efb0*/  PRMT R12, R57, 0x7632, R12 ;  /* 0x00007632390c7816 */ /* 0x010fc8000000000c */
[----:B------:R1:W-:Y:S04]  /*5efc0*/  @P6 STG.E.U16 desc[UR8][R6.64], R57 ;  /* 0x0000003906006986 */ /* 0x0003e8000c101508 */
[----:B-1----:R-:W4:Y:S01]  /*5efd0*/  LDL.LU R57, [R1+0x364] ;  /* 0x0003640001397983 */ /* 0x002f220000300800 */
[----:B------:R-:W-:Y:S02]  /*5efe0*/  ISETP.LT.AND P2, PT, R61, UR36, !P1 ;  /* 0x000000243d007c0c */ /* 0x000fe4000cf41270 */
[----:B------:R-:W-:Y:S02]  /*5eff0*/  ISETP.LT.AND P4, PT, R60, UR56, !P1 ;  /* 0x000000383c007c0c */ /* 0x000fe4000cf81270 */
[----:B------:R-:W-:Y:S01]  /*5f000*/  ISETP.GE.AND P3, PT, R10, UR12, PT ;  /* 0x0000000c0a007c0c */ /* 0x000fe2000bf66270 */
[----:B------:R-:W-:-:S04]  /*5f010*/  IMAD.WIDE R10, R9, 0x2, R16 ;  /* 0x00000002090a7825 */ /* 0x000fc800078e0210 */
[----:B------:R-:W-:Y:S01]  /*5f020*/  IMAD.WIDE R4, R9, 0x2, R18 ;  /* 0x0000000209047825 */ /* 0x000fe200078e0212 */
[----:B---3--:R-:W-:-:S03]  /*5f030*/  PRMT R13, R58, 0x7632, R13 ;  /* 0x000076323a0d7816 */ /* 0x008fc6000000000d */
[----:B------:R1:W-:Y:S01]  /*5f040*/  @P2 STG.E.U16 desc[UR8][R10.64], R12 ;  /* 0x0000000c0a002986 */ /* 0x0003e2000c101508 */
[----:B------:R-:W-:Y:S01]  /*5f050*/  ISETP.LT.AND P1, PT, R59, UR45, !P1 ;  /* 0x0000002d3b007c0c */ /* 0x000fe2000cf21270 */
[----:B------:R-:W3:Y:S02]  /*5f060*/  LDCU UR12, c[0x0][0x398] ;  /* 0x00007300ff0c77ac */ /* 0x000ee40008000800 */
[----:B------:R0:W-:Y:S01]  /*5f070*/  @P4 STG.E.U16 desc[UR8][R4.64], R58 ;  /* 0x0000003a04004986 */ /* 0x0001e2000c101508 */
[----:B------:R-:W-:Y:S01]  /*5f080*/  ISETP.LT.AND P2, PT, R55, UR57, !P3 ;  /* 0x0000003937007c0c */ /* 0x000fe2000df41270 */
[----:B------:R-:W2:Y:S01]  /*5f090*/  LDCU UR56, c[0x0][0x39c] ;  /* 0x00007380ff3877ac */ /* 0x000ea20008000800 */
[----:B------:R-:W-:Y:S02]  /*5f0a0*/  ISETP.LT.AND P5, PT, R39, UR52, !P3 ;  /* 0x0000003427007c0c */ /* 0x000fe4000dfa1270 */
[----:B------:R-:W-:Y:S01]  /*5f0b0*/  ISETP.LT.AND P6, PT, R27, UR34, !P3 ;  /* 0x000000221b007c0c */ /* 0x000fe2000dfc1270 */
[----:B------:R-:W2:Y:S01]  /*5f0c0*/  LDCU UR36, c[0x0][0x398] ;  /* 0x00007300ff2477ac */ /* 0x000ea20008000800 */
[C---:B-1----:R-:W-:Y:S01]  /*5f0d0*/  VIADD R12, R9.reuse, UR35 ;  /* 0x00000023090c7c36 */ /* 0x042fe20008000000 */
[----:B------:R-:W-:Y:S01]  /*5f0e0*/  PRMT R14, R54, 0x7632, R14 ;  /* 0x00007632360e7816 */ /* 0x000fe2000000000e */
[----:B------:R-:W1:Y:S01]  /*5f0f0*/  LDCU UR52, c[0x0][0x398] ;  /* 0x00007300ff3477ac */ /* 0x000e620008000800 */
[----:B0-----:R-:W3:Y:S01]  /*5f100*/  LDL.LU R58, [R1+0x354] ;  /* 0x00035400013a7983 */ /* 0x001ee20000300800 */
[----:B------:R-:W-:Y:S01]  /*5f110*/  IMAD.WIDE R4, R9, 0x2, R40 ;  /* 0x0000000209047825 */ /* 0x000fe200078e0228 */
[----:B------:R-:W-:Y:S01]  /*5f120*/  ISETP.LT.AND P4, PT, R31, UR53, !P3 ;  /* 0x000000351f007c0c */ /* 0x000fe2000df81270 */
[----:B------:R-:W0:Y:S02]  /*5f130*/  LDCU UR45, c[0x0][0x3b8] ;  /* 0x00007700ff2d77ac */ /* 0x000e240008000800 */
[C---:B------:R-:W-:Y:S01]  /*5f140*/  IMAD.WIDE R6, R12.reuse, 0x2, R42 ;  /* 0x000000020c067825 */ /* 0x040fe200078e022a */
[----:B------:R1:W-:Y:S01]  /*5f150*/  @P1 STG.E.U16 desc[UR8][R4.64], R13 ;  /* 0x0000000d04001986 */ /* 0x0003e2000c101508 */
[----:B------:R-:W-:Y:S01]  /*5f160*/  ISETP.LT.AND P1, PT, R35, UR74, !P3 ;  /* 0x0000004a23007c0c */ /* 0x000fe2000df21270 */
[----:B------:R-:W0:Y:S02]  /*5f170*/  LDCU UR34, c[0x0][0x398] ;  /* 0x00007300ff2277ac */ /* 0x000e240008000800 */
[----:B------:R1:W-:Y:S01]  /*5f180*/  @P2 STG.E.U16 desc[UR8][R6.64], R54 ;  /* 0x0000003606002986 */ /* 0x0003e2000c101508 */
[C---:B------:R-:W-:Y:S01]  /*5f190*/  IMAD.WIDE R8, R12.reuse, 0x2, R44 ;  /* 0x000000020c087825 */ /* 0x040fe200078e022c */
[----:B------:R-:W0:Y:S03]  /*5f1a0*/  LDCU UR35, c[0x0][0x398] ;  /* 0x00007300ff2377ac */ /* 0x000e260008000800 */
[----:B------:R-:W-:Y:S01]  /*5f1b0*/  IMAD.WIDE R10, R12, 0x2, R46 ;  /* 0x000000020c0a7825 */ /* 0x000fe200078e022e */
[----:B------:R-:W0:Y:S03]  /*5f1c0*/  LDCU UR53, c[0x0][0x398] ;  /* 0x00007300ff3577ac */ /* 0x000e260008000800 */
[----:B-1----:R-:W-:Y:S01]  /*5f1d0*/  VIADD R4, R26, 0x2b ;  /* 0x0000002b1a047836 */ /* 0x002fe20000000000 */
[----:B------:R-:W3:Y:S04]  /*5f1e0*/  LDL.LU R54, [R1+0x214] ;  /* 0x0002140001367983 */ /* 0x000ee80000300800 */
[----:B------:R-:W-:Y:S01]  /*5f1f0*/  ISETP.GE.AND P2, PT, R4, UR26, PT ;  /* 0x0000001a04007c0c */ /* 0x000fe2000bf46270 */
[C---:B------:R-:W-:Y:S01]  /*5f200*/  IMAD.WIDE R4, R12.reuse, 0x2, R48 ;  /* 0x000000020c047825 */ /* 0x040fe200078e0230 */
[----:B------:R-:W-:Y:S01]  /*5f210*/  @P5 STG.E.U16 desc[UR8][R8.64], R14 ;  /* 0x0000000e08005986 */ /* 0x000fe2000c101508 */
[----:B------:R-:W1:Y:S02]  /*5f220*/  LDCU UR26, c[0x0][0x398] ;  /* 0x00007300ff1a77ac */ /* 0x000e640008000800 */
[----:B------:R-:W-:Y:S01]  /*5f230*/  IMAD.WIDE R6, R12, 0x2, R2 ;  /* 0x000000020c067825 */ /* 0x000fe200078e0202 */
[----:B--2---:R2:W-:Y:S01]  /*5f240*/  @P6 STG.E.U16 desc[UR8][R10.64], R56 ;  /* 0x000000380a006986 */ /* 0x0045e2000c101508 */
[----:B------:R-:W-:-:S05]  /*5f250*/  PRMT R13, R56, 0x7632, R13 ;  /* 0x00007632380d7816 */ /* 0x000fca000000000d */
[----:B------:R-:W-:Y:S04]  /*5f260*/  @P1 STG.E.U16 desc[UR8][R4.64], R13 ;  /* 0x0000000d04001986 */ /* 0x000fe8000c101508 */
[----:B--2---:R-:W2:Y:S01]  /*5f270*/  LDL.LU R56, [R1+0x204] ;  /* 0x0002040001387983 */ /* 0x004ea20000300800 */
[----:B----4-:R-:W-:-:S03]  /*5f280*/  PRMT R14, R57, 0x7632, R14 ;  /* 0x00007632390e7816 */ /* 0x010fc6000000000e */
[----:B------:R4:W-:Y:S04]  /*5f290*/  @P4 STG.E.U16 desc[UR8][R6.64], R57 ;  /* 0x0000003906004986 */ /* 0x0009e8000c101508 */
[----:B----4-:R-:W4:Y:S01]  /*5f2a0*/  LDL.LU R57, [R1+0x1f4] ;  /* 0x0001f40001397983 */ /* 0x010f220000300800 */
[----:B------:R-:W-:Y:S02]  /*5f2b0*/  ISETP.LT.AND P5, PT, R61, UR54, !P3 ;  /* 0x000000363d007c0c */ /* 0x000fe4000dfa1270 */
[----:B------:R-:W-:Y:S01]  /*5f2c0*/  ISETP.LT.AND P6, PT, R60, UR6, !P3 ;  /* 0x000000063c007c0c */ /* 0x000fe2000dfc1270 */
[----:B------:R-:W-:-:S04]  /*5f2d0*/  IMAD.WIDE R8, R12, 0x2, R16 ;  /* 0x000000020c087825 */ /* 0x000fc800078e0210 */
[----:B------:R-:W-:Y:S01]  /*5f2e0*/  IMAD.WIDE R10, R12, 0x2, R18 ;  /* 0x000000020c0a7825 */ /* 0x000fe200078e0212 */
[----:B------:R-:W-:Y:S01]  /*5f2f0*/  ISETP.LT.AND P4, PT, R55, UR41, !P2 ;  /* 0x0000002937007c0c */ /* 0x000fe2000d781270 */
[----:B------:R-:W0:Y:S04]  /*5f300*/  LDCU UR6, c[0x0][0x398] ;  /* 0x00007300ff0677ac */ /* 0x000e280008000800 */
[----:B------:R0:W-:Y:S01]  /*5f310*/  @P5 STG.E.U16 desc[UR8][R8.64], R14 ;  /* 0x0000000e08005986 */ /* 0x0001e2000c101508 */
[----:B------:R-:W-:Y:S01]  /*5f320*/  ISETP.LT.AND P3, PT, R59, UR75, !P3 ;  /* 0x0000004b3b007c0c */ /* 0x000fe2000df61270 */
[----:B------:R-:W-:Y:S01]  /*5f330*/  VIADD R4, R26, 0x2c ;  /* 0x0000002c1a047836 */ /* 0x000fe20000000000 */
[----:B------:R-:W1:Y:S01]  /*5f340*/  LDCU UR41, c[0x0][0x398] ;  /* 0x00007300ff2977ac */ /* 0x000e620008000800 */
[----:B---3--:R3:W-:Y:S01]  /*5f350*/  @P6 STG.E.U16 desc[UR8][R10.64], R58 ;  /* 0x0000003a0a006986 */ /* 0x0087e2000c101508 */
[----:B0-----:R-:W-:-:S03]  /*5f360*/  PRMT R14, R58, 0x7632, R14 ;  /* 0x000076323a0e7816 */ /* 0x001fc6000000000e */
[----:B---3--:R-:W3:Y:S01]  /*5f370*/  LDL.LU R58, [R1+0x1d4] ;  /* 0x0001d400013a7983 */ /* 0x008ee20000300800 */
[----:B------:R-:W-:Y:S01]  /*5f380*/  VIADD R13, R12, UR40 ;  /* 0x000000280c0d7c36 */ /* 0x000fe20008000000 */
[----:B------:R-:W-:Y:S01]  /*5f390*/  ISETP.GE.AND P1, PT, R4, UR42, PT ;  /* 0x0000002a04007c0c */ /* 0x000fe2000bf26270 */
[----:B------:R-:W-:Y:S01]  /*5f3a0*/  IMAD.WIDE R4, R12, 0x2, R40 ;  /* 0x000000020c047825 */ /* 0x000fe200078e0228 */
[----:B------:R-:W-:Y:S01]  /*5f3b0*/  ISETP.LT.AND P5, PT, R39, UR73, !P2 ;  /* 0x0000004927007c0c */ /* 0x000fe2000d7a1270 */
[----:B------:R-:W3:Y:S01]  /*5f3c0*/  LDL.LU R53, [R1+0x338] ;  /* 0x0003380001357983 */ /* 0x000ee20000300800 */
[----:B------:R-:W-:Y:S01]  /*5f3d0*/  ISETP.LT.AND P6, PT, R27, UR50, !P2 ;  /* 0x000000321b007c0c */ /* 0x000fe2000d7c1270 */
[----:B------:R-:W-:Y:S01]  /*5f3e0*/  IMAD.WIDE R6, R13, 0x2, R42 ;  /* 0x000000020d067825 */ /* 0x000fe200078e022a */
[----:B------:R-:W0:Y:S01]  /*5f3f0*/  LDCU UR40, c[0x0][0x398] ;  /* 0x00007300ff2877ac */ /* 0x000e220008000800 */
[----:B------:R1:W-:Y:S01]  /*5f400*/  @P3 STG.E.U16 desc[UR8][R4.64], R14 ;  /* 0x0000000e04003986 */ /* 0x0003e2000c101508 */
[----:B------:R-:W-:Y:S01]  /*5f410*/  ISETP.LT.AND P3, PT, R35, UR70, !P2 ;  /* 0x0000004623007c0c */ /* 0x000fe2000d761270 */
[----:B------:R-:W-:Y:S01]  /*5f420*/  IMAD.WIDE R8, R13, 0x2, R44 ;  /* 0x000000020d087825 */ /* 0x000fe200078e022c */
[----:B------:R-:W-:Y:S01]  /*5f430*/  PRMT R12, R54, 0x7632, R12 ;  /* 0x00007632360c7816 */ /* 0x000fe2000000000c */
[----:B------:R0:W-:Y:S01]  /*5f440*/  @P4 STG.E.U16 desc[UR8][R6.64], R54 ;  /* 0x0000003606004986 */ /* 0x0001e2000c101508 */
[----:B------:R-:W-:Y:S01]  /*5f450*/  ISETP.LT.AND P4, PT, R31, UR72, !P2 ;  /* 0x000000481f007c0c */ /* 0x000fe2000d781270 */
[C---:B------:R-:W-:Y:S01]  /*5f460*/  IMAD.WIDE R10, R13.reuse, 0x2, R46 ;  /* 0x000000020d0a7825 */ /* 0x040fe200078e022e */
[----:B------:R-:W2:Y:S01]  /*5f470*/  LDCU UR50, c[0x0][0x398] ;  /* 0x00007300ff3277ac */ /* 0x000ea20008000800 */
[----:B------:R2:W-:Y:S01]  /*5f480*/  @P5 STG.E.U16 desc[UR8][R8.64], R12 ;  /* 0x0000000c08005986 */ /* 0x0005e2000c101508 */
[----:B------:R-:W2:Y:S01]  /*5f490*/  LDCU UR42, c[0x0][0x3b8] ;  /* 0x00007700ff2a77ac */ /* 0x000ea20008000800 */
[----:B-1----:R-:W-:-:S02]  /*5f4a0*/  IMAD.WIDE R4, R13, 0x2, R48 ;  /* 0x000000020d047825 */ /* 0x002fc400078e0230 */
[----:B0-----:R-:W3:Y:S02]  /*5f4b0*/  LDL.LU R54, [R1+0x328] ;  /* 0x0003280001367983 */ /* 0x001ee40000300800 */
[----:B------:R-:W-:Y:S01]  /*5f4c0*/  IMAD.WIDE R6, R13, 0x2, R2 ;  /* 0x000000020d067825 */ /* 0x000fe200078e0202 */
[----:B--2---:R-:W-:Y:S01]  /*5f4d0*/  PRMT R12, R56, 0x7632, R12 ;  /* 0x00007632380c7816 */ /* 0x004fe2000000000c */
[----:B------:R-:W-:Y:S04]  /*5f4e0*/  @P6 STG.E.U16 desc[UR8][R10.64], R56 ;  /* 0x000000380a006986 */ /* 0x000fe8000c101508 */
[----:B------:R-:W-:Y:S01]  /*5f4f0*/  @P3 STG.E.U16 desc[UR8][R4.64], R12 ;  /* 0x0000000c04003986 */ /* 0x000fe2000c101508 */
[----:B----4-:R-:W-:-:S03]  /*5f500*/  PRMT R14, R57, 0x7632, R14 ;  /* 0x00007632390e7816 */ /* 0x010fc6000000000e */
[----:B------:R0:W-:Y:S04]  /*5f510*/  @P4 STG.E.U16 desc[UR8][R6.64], R57 ;  /* 0x0000003906004986 */ /* 0x0001e8000c101508 */
[----:B0-----:R-:W2:Y:S01]  /*5f520*/  LDL.LU R57, [R1+0x368] ;  /* 0x0003680001397983 */ /* 0x001ea20000300800 */
[----:B------:R-:W-:Y:S02]  /*5f530*/  ISETP.LT.AND P5, PT, R61, UR20, !P2 ;  /* 0x000000143d007c0c */ /* 0x000fe4000d7a1270 */
[----:B------:R-:W-:Y:S01]  /*5f540*/  ISETP.LT.AND P6, PT, R60, UR29, !P2 ;  /* 0x0000001d3c007c0c */ /* 0x000fe2000d7c1270 */
[C---:B------:R-:W-:Y:S01]  /*5f550*/  IMAD.WIDE R8, R13.reuse, 0x2, R16 ;  /* 0x000000020d087825 */ /* 0x040fe200078e0210 */
[----:B------:R-:W4:Y:S03]  /*5f560*/  LDL.LU R56, [R1+0x358] ;  /* 0x0003580001387983 */ /* 0x000f260000300800 */
[----:B------:R-:W-:Y:S01]  /*5f570*/  IMAD.WIDE R10, R13, 0x2, R18 ;  /* 0x000000020d0a7825 */ /* 0x000fe200078e0212 */
[----:B---3--:R-:W-:-:S05]  /*5f580*/  PRMT R6, R58, 0x7632, R6 ;  /* 0x000076323a067816 */ /* 0x008fca0000000006 */
[----:B------:R0:W-:Y:S01]  /*5f590*/  @P5 STG.E.U16 desc[UR8][R8.64], R14 ;  /* 0x0000000e08005986 */ /* 0x0001e2000c101508 */
[----:B------:R-:W-:Y:S01]  /*5f5a0*/  IMAD.WIDE R4, R13, 0x2, R40 ;  /* 0x000000020d047825 */ /* 0x000fe200078e0228 */
[----:B------:R-:W-:Y:S01]  /*5f5b0*/  ISETP.LT.AND P4, PT, R55, UR49, !P1 ;  /* 0x0000003137007c0c */ /* 0x000fe2000cf81270 */
[----:B------:R-:W1:Y:S01]  /*5f5c0*/  LDCU UR20, c[0x0][0x39c] ;  /* 0x00007380ff1477ac */ /* 0x000e620008000800 */
[----:B------:R3:W-:Y:S01]  /*5f5d0*/  @P6 STG.E.U16 desc[UR8][R10.64], R58 ;  /* 0x0000003a0a006986 */ /* 0x0007e2000c101508 */
[----:B------:R-:W-:Y:S02]  /*5f5e0*/  ISETP.LT.AND P2, PT, R59, UR71, !P2 ;  /* 0x000000473b007c0c */ /* 0x000fe4000d741270 */
[----:B------:R-:W-:Y:S01]  /*5f5f0*/  ISETP.LT.AND P3, PT, R39, UR68, !P1 ;  /* 0x0000004427007c0c */ /* 0x000fe2000cf61270 */
[----:B------:R-:W1:Y:S01]  /*5f600*/  LDCU UR29, c[0x0][0x398] ;  /* 0x00007300ff1d77ac */ /* 0x000e620008000800 */
[----:B------:R-:W-:Y:S02]  /*5f610*/  ISETP.LT.AND P5, PT, R31, UR69, !P1 ;  /* 0x000000451f007c0c */ /* 0x000fe4000cfa1270 */
[----:B0-----:R-:W-:Y:S01]  /*5f620*/  PRMT R9, R53, 0x7632, R9 ;  /* 0x0000763235097816 */ /* 0x001fe20000000009 */
[----:B------:R-:W-:Y:S01]  /*5f630*/  VIADD R8, R26, 0x2d ;  /* 0x0000002d1a087836 */ /* 0x000fe20000000000 */
[----:B------:R-:W0:Y:S01]  /*5f640*/  LDCU UR49, c[0x0][0x398] ;  /* 0x00007300ff3177ac */ /* 0x000e220008000800 */
[----:B---3--:R-:W3:Y:S01]  /*5f650*/  LDL.LU R58, [R1+0x218] ;  /* 0x00021800013a7983 */ /* 0x008ee20000300800 */
[----:B------:R-:W-:Y:S01]  /*5f660*/  VIADD R10, R13, UR18 ;  /* 0x000000120d0a7c36 */ /* 0x000fe20008000000 */
[----:B------:R-:W-:Y:S01]  /*5f670*/  ISETP.LT.AND P6, PT, R35, UR33, !P1 ;  /* 0x0000002123007c0c */ /* 0x000fe2000cfc1270 */
[----:B------:R-:W0:Y:S01]  /*5f680*/  LDCU UR18, c[0x0][0x398] ;  /* 0x00007300ff1277ac */ /* 0x000e220008000800 */
[----:B------:R1:W-:Y:S01]  /*5f690*/  @P2 STG.E.U16 desc[UR8][R4.64], R6 ;  /* 0x0000000604002986 */ /* 0x0003e2000c101508 */
[----:B------:R-:W-:-:S02]  /*5f6a0*/  ISETP.LT.AND P2, PT, R27, UR51, !P1 ;  /* 0x000000331b007c0c */ /* 0x000fc4000cf41270 */
[----:B------:R-:W-:Y:S01]  /*5f6b0*/  PRMT R11, R54, 0x7632, R11 ;  /* 0x00007632360b7816 */ /* 0x000fe2000000000b */
[C---:B------:R-:W-:Y:S01]  /*5f6c0*/  VIADD R12, R10.reuse, UR67 ;  /* 0x000000430a0c7c36 */ /* 0x040fe20008000000 */
[----:B------:R-:W0:Y:S01]  /*5f6d0*/  LDCU UR33, c[0x0][0x398] ;  /* 0x00007300ff2177ac */ /* 0x000e220008000800 */
[----:B------:R-:W0:Y:S01]  /*5f6e0*/  LDCU UR51, c[0x0][0x398] ;  /* 0x00007300ff3377ac */ /* 0x000e220008000800 */
[----:B-1----:R-:W-:-:S04]  /*5f6f0*/  IMAD.WIDE R4, R10, 0x2, R42 ;  /* 0x000000020a047825 */ /* 0x002fc800078e022a */
[----:B------:R-:W-:Y:S01]  /*5f700*/  IMAD.WIDE R6, R10, 0x2, R44 ;  /* 0x000000020a067825 */ /* 0x000fe200078e022c */
[----:B------:R1:W-:Y:S01]  /*5f710*/  @P4 STG.E.U16 desc[UR8][R4.64], R53 ;  /* 0x0000003504004986 */ /* 0x0003e2000c101508 */
[----:B------:R-:W-:-:S03]  /*5f720*/  ISETP.GE.AND P4, PT, R8, UR66, PT ;  /* 0x0000004208007c0c */ /* 0x000fc6000bf86270 */
[----:B------:R0:W-:Y:S01]  /*5f730*/  @P3 STG.E.U16 desc[UR8][R6.64], R9 ;  /* 0x0000000906003986 */ /* 0x0001e2000c101508 */
[----:B-1----:R-:W-:-:S04]  /*5f740*/  IMAD.WIDE R4, R10, 0x2, R46 ;  /* 0x000000020a047825 */ /* 0x002fc800078e022e */
[C---:B0-----:R-:W-:Y:S01]  /*5f750*/  IMAD.WIDE R6, R10.reuse, 0x2, R48 ;  /* 0x000000020a067825 */ /* 0x041fe200078e0230 */
[----:B------:R-:W-:Y:S03]  /*5f760*/  @P2 STG.E.U16 desc[UR8][R4.64], R54 ;  /* 0x0000003604002986 */ /* 0x000fe6000c101508 */
[----:B------:R-:W-:Y:S01]  /*5f770*/  IMAD.WIDE R8, R10, 0x2, R2 ;  /* 0x000000020a087825 */ /* 0x000fe200078e0202 */
[----:B------:R0:W-:Y:S04]  /*5f780*/  @P6 STG.E.U16 desc[UR8][R6.64], R11 ;  /* 0x0000000b06006986 */ /* 0x0001e8000c101508 */
[----:B--2---:R1:W-:Y:S01]  /*5f790*/  @P5 STG.E.U16 desc[UR8][R8.64], R57 ;  /* 0x0000003908005986 */ /* 0x0043e2000c101508 */
[----:B0-----:R-:W-:-:S03]  /*5f7a0*/  PRMT R6, R57, 0x7632, R6 ;  /* 0x0000763239067816 */ /* 0x001fc60000000006 */
[----:B-1----:R-:W2:Y:S01]  /*5f7b0*/  LDL.LU R57, [R1+0x208] ;  /* 0x0002080001397983 */ /* 0x002ea20000300800 */
[----:B------:R-:W-:Y:S02]  /*5f7c0*/  ISETP.LT.AND P3, PT, R61, UR28, !P1 ;  /* 0x0000001c3d007c0c */ /* 0x000fe4000cf61270 */
[----:B------:R-:W-:Y:S01]  /*5f7d0*/  ISETP.LT.AND P2, PT, R60, UR16, !P1 ;  /* 0x000000103c007c0c */ /* 0x000fe2000cf41270 */
[----:B------:R-:W-:Y:S01]  /*5f7e0*/  IMAD.WIDE R4, R10, 0x2, R16 ;  /* 0x000000020a047825 */ /* 0x000fe200078e0210 */
[----:B------:R-:W-:Y:S01]  /*5f7f0*/  ISETP.LT.AND P1, PT, R59, UR38, !P1 ;  /* 0x000000263b007c0c */ /* 0x000fe2000cf21270 */
[----:B------:R-:W2:Y:S01]  /*5f800*/  LDL.LU R54, [R1+0x1f8] ;  /* 0x0001f80001367983 */ /* 0x000ea20000300800 */
[----:B------:R-:W-:Y:S01]  /*5f810*/  ISETP.LT.AND P5, PT, R55, UR31, !P4 ;  /* 0x0000001f37007c0c */ /* 0x000fe2000e7a1270 */
[----:B------:R-:W-:Y:S01]  /*5f820*/  IMAD.WIDE R8, R12, 0x2, R42 ;  /* 0x000000020c087825 */ /* 0x000fe200078e022a */
[----:B----4-:R-:W-:Y:S01]  /*5f830*/  PRMT R13, R56, 0x7632, R13 ;  /* 0x00007632380d7816 */ /* 0x010fe2000000000d */
[----:B------:R-:W0:Y:S04]  /*5f840*/  LDCU UR28, c[0x0][0x398] ;  /* 0x00007300ff1c77ac */ /* 0x000e280008000800 */
[----:B------:R1:W-:Y:S01]  /*5f850*/  @P3 STG.E.U16 desc[UR8][R4.64], R6 ;  /* 0x0000000604003986 */ /* 0x0003e2000c101508 */
[----:B---3--:R-:W-:Y:S01]  /*5f860*/  PRMT R14, R58, 0x7632, R14 ;  /* 0x000076323a0e7816 */ /* 0x008fe2000000000e */
[C---:B-1----:R-:W-:Y:S01]  /*5f870*/  IMAD.WIDE R4, R10.reuse, 0x2, R18 ;  /* 0x000000020a047825 */ /* 0x042fe200078e0212 */
[----:B------:R-:W-:Y:S01]  /*5f880*/  ISETP.LT.AND P6, PT, R39, UR46, !P4 ;  /* 0x0000002e27007c0c */ /* 0x000fe2000e7c1270 */
[----:B------:R-:W1:Y:S02]  /*5f890*/  LDCU UR38, c[0x0][0x39c] ;  /* 0x00007380ff2677ac */ /* 0x000e640008000800 */
[----:B------:R-:W-:Y:S01]  /*5f8a0*/  IMAD.WIDE R6, R10, 0x2, R40 ;  /* 0x000000020a067825 */ /* 0x000fe200078e0228 */
[----:B------:R-:W-:Y:S01]  /*5f8b0*/  @P2 STG.E.U16 desc[UR8][R4.64], R56 ;  /* 0x0000003804002986 */ /* 0x000fe2000c101508 */
[----:B------:R-:W-:Y:S01]  /*5f8c0*/  ISETP.LT.AND P3, PT, R35, UR63, !P4 ;  /* 0x0000003f23007c0c */ /* 0x000fe2000e761270 */
[----:B------:R-:W3:Y:S02]  /*5f8d0*/  LDCU UR16, c[0x0][0x398] ;  /* 0x00007300ff1077ac */ /* 0x000ee40008000800 */
[----:B------:R-:W-:Y:S01]  /*5f8e0*/  @P1 STG.E.U16 desc[UR8][R6.64], R13 ;  /* 0x0000000d06001986 */ /* 0x000fe2000c101508 */
[----:B------:R-:W4:Y:S03]  /*5f8f0*/  LDCU UR46, c[0x0][0x398] ;  /* 0x00007300ff2e77ac */ /* 0x000f260008000800 */
[----:B------:R0:W-:Y:S01]  /*5f900*/  @P5 STG.E.U16 desc[UR8][R8.64], R58 ;  /* 0x0000003a08005986 */ /* 0x0001e2000c101508 */
[----:B------:R-:W1:Y:S03]  /*5f910*/  LDCU UR31, c[0x0][0x3b8] ;  /* 0x00007700ff1f77ac */ /* 0x000e660008000800 */
[----:B0-----:R-:W3:Y:S01]  /*5f920*/  LDL.LU R58, [R1+0x1d8] ;  /* 0x0001d800013a7983 */ /* 0x001ee20000300800 */
[----:B------:R-:W-:Y:S01]  /*5f930*/  ISETP.LT.AND P2, PT, R27, UR47, !P4 ;  /* 0x0000002f1b007c0c */ /* 0x000fe2000e741270 */
[----:B------:R-:W-:-:S02]  /*5f940*/  VIADD R4, R26, 0x2e ;  /* 0x0000002e1a047836 */ /* 0x000fc40000000000 */
[----:B------:R-:W-:Y:S01]  /*5f950*/  IMAD.WIDE R10, R12, 0x2, R44 ;  /* 0x000000020c0a7825 */ /* 0x000fe200078e022c */
[----:B------:R-:W4:Y:S01]  /*5f960*/  LDL.LU R56, [R1+0x33c] ;  /* 0x00033c0001387983 */ /* 0x000f220000300800 */
[----:B------:R-:W-:Y:S01]  /*5f970*/  ISETP.LT.AND P5, PT, R31, UR65, !P4 ;  /* 0x000000411f007c0c */ /* 0x000fe2000e7a1270 */
[----:B------:R-:W0:Y:S01]  /*5f980*/  LDCU UR47, c[0x0][0x398] ;  /* 0x00007300ff2f77ac */ /* 0x000e220008000800 */
[----:B------:R-:W-:Y:S01]  /*5f990*/  ISETP.GE.AND P1, PT, R4, UR37, PT ;  /* 0x0000002504007c0c */ /* 0x000fe2000bf26270 */
[C---:B------:R-:W-:Y:S01]  /*5f9a0*/  IMAD.WIDE R4, R12.reuse, 0x2, R46 ;  /* 0x000000020c047825 */ /* 0x040fe200078e022e */
[----:B------:R-:W-:Y:S03]  /*5f9b0*/  @P6 STG.E.U16 desc[UR8][R10.64], R14 ;  /* 0x0000000e0a006986 */ /* 0x000fe6000c101508 */
[C---:B------:R-:W-:Y:S01]  /*5f9c0*/  IMAD.WIDE R6, R12.reuse, 0x2, R48 ;  /* 0x000000020c067825 */ /* 0x040fe200078e0230 */
[----:B------:R-:W-:Y:S01]  /*5f9d0*/  ISETP.LT.AND P6, PT, R61, UR24, !P4 ;  /* 0x000000183d007c0c */ /* 0x000fe2000e7c1270 */
[----:B------:R-:W0:Y:S01]  /*5f9e0*/  LDCU UR24, c[0x0][0x398] ;  /* 0x00007300ff1877ac */ /* 0x000e220008000800 */
[----:B--2---:R-:W-:Y:S01]  /*5f9f0*/  PRMT R13, R57, 0x7632, R13 ;  /* 0x00007632390d7816 */ /* 0x004fe2000000000d */
[----:B------:R2:W-:Y:S01]  /*5fa00*/  @P2 STG.E.U16 desc[UR8][R4.64], R57 ;  /* 0x0000003904002986 */ /* 0x0005e2000c101508 */
[----:B------:R-:W-:Y:S01]  /*5fa10*/  IMAD.WIDE R8, R12, 0x2, R2 ;  /* 0x000000020c087825 */ /* 0x000fe200078e0202 */
[----:B------:R-:W0:Y:S02]  /*5fa20*/  LDCU UR37, c[0x0][0x398] ;  /* 0x00007300ff2577ac */ /* 0x000e240008000800 */
[----:B--2---:R-:W2:Y:S04]  /*5fa30*/  LDL.LU R57, [R1+0x32c] ;  /* 0x00032c0001397983 */ /* 0x004ea80000300800 */
[----:B------:R0:W-:Y:S01]  /*5fa40*/  @P3 STG.E.U16 desc[UR8][R6.64], R13 ;  /* 0x0000000d06003986 */ /* 0x0001e2000c101508 */
[----:B------:R-:W-:Y:S01]  /*5fa50*/  ISETP.LT.AND P3, PT, R60, UR77, !P4 ;  /* 0x0000004d3c007c0c */ /* 0x000fe2000e761270 */
[----:B------:R-:W-:Y:S01]  /*5fa60*/  IMAD.WIDE R10, R12, 0x2, R16 ;  /* 0x000000020c0a7825 */ /* 0x000fe200078e0210 */
[----:B------:R-:W-:Y:S01]  /*5fa70*/  PRMT R14, R54, 0x7632, R14 ;  /* 0x00007632360e7816 */ /* 0x000fe2000000000e */
[----:B------:R1:W-:Y:S02]  /*5fa80*/  @P5 STG.E.U16 desc[UR8][R8.64], R54 ;  /* 0x0000003608005986 */ /* 0x0003e4000c101508 */
[----:B------:R-:W-:-:S02]  /*5fa90*/  IMAD.WIDE R4, R12, 0x2, R18 ;  /* 0x000000020c047825 */ /* 0x000fc400078e0212 */
[----:B------:R-:W-:Y:S02]  /*5faa0*/  @P6 STG.E.U16 desc[UR8][R10.64], R14 ;  /* 0x0000000e0a006986 */ /* 0x000fe4000c101508 */
[C---:B0-----:R-:W-:Y:S02]  /*5fab0*/  VIADD R13, R12.reuse, UR48 ;  /* 0x000000300c0d7c36 */ /* 0x041fe40008000000 */
[----:B-1----:R-:W2:Y:S01]  /*5fac0*/  LDL.LU R54, [R1+0x36c] ;  /* 0x00036c0001367983 */ /* 0x002ea20000300800 */
[----:B------:R-:W-:Y:S01]  /*5fad0*/  IMAD.WIDE R6, R12, 0x2, R40 ;  /* 0x000000020c067825 */ /* 0x000fe200078e0228 */
[----:B------:R-:W-:Y:S01]  /*5fae0*/  ISETP.LT.AND P4, PT, R59, UR64, !P4 ;  /* 0x000000403b007c0c */ /* 0x000fe2000e781270 */
[----:B------:R-:W0:Y:S01]  /*5faf0*/  LDCU UR48, c[0x0][0x39c] ;  /* 0x00007380ff3077ac */ /* 0x000e220008000800 */
[----:B---3--:R-:W-:Y:S01]  /*5fb00*/  PRMT R12, R58, 0x7632, R12 ;  /* 0x000076323a0c7816 */ /* 0x008fe2000000000c */
[----:B------:R1:W-:Y:S04]  /*5fb10*/  @P3 STG.E.U16 desc[UR8][R4.64], R58 ;  /* 0x0000003a04003986 */ /* 0x0003e8000c101508 */
[----:B-1----:R-:W3:Y:S01]  /*5fb20*/  LDL.LU R58, [R1+0x35c] ;  /* 0x00035c00013a7983 */ /* 0x002ee20000300800 */
[----:B------:R-:W-:Y:S01]  /*5fb30*/  ISETP.LT.AND P5, PT, R55, UR25, !P1 ;  /* 0x0000001937007c0c */ /* 0x000fe2000cfa1270 */
[----:B------:R-:W-:Y:S01]  /*5fb40*/  IMAD.WIDE R8, R13, 0x2, R42 ;  /* 0x000000020d087825 */ /* 0x000fe200078e022a */
[----:B------:R-:W-:-:S02]  /*5fb50*/  ISETP.LT.AND P6, PT, R39, UR62, !P1 ;  /* 0x0000003e27007c0c */ /* 0x000fc4000cfc1270 */
[----:B------:R-:W-:Y:S01]  /*5fb60*/  ISETP.LT.AND P2, PT, R27, UR30, !P1 ;  /* 0x0000001e1b007c0c */ /* 0x000fe2000cf41270 */
[----:B------:R1:W-:Y:S01]  /*5fb70*/  @P4 STG.E.U16 desc[UR8][R6.64], R12 ;  /* 0x0000000c06004986 */ /* 0x0003e2000c101508 */
[----:B----4-:R-:W-:Y:S01]  /*5fb80*/  PRMT R14, R56, 0x7632, R14 ;  /* 0x00007632380e7816 */ /* 0x010fe2000000000e */
[----:B------:R-:W-:-:S04]  /*5fb90*/  IMAD.WIDE R10, R13, 0x2, R44 ;  /* 0x000000020d0a7825 */ /* 0x000fc800078e022c */
[----:B------:R-:W-:Y:S01]  /*5fba0*/  IMAD.WIDE R4, R13, 0x2, R46 ;  /* 0x000000020d047825 */ /* 0x000fe200078e022e */
[----:B------:R-:W-:Y:S01]  /*5fbb0*/  ISETP.LT.AND P3, PT, R35, UR14, !P1 ;  /* 0x0000000e23007c0c */ /* 0x000fe2000cf61270 */
[----:B------:R4:W-:Y:S01]  /*5fbc0*/  @P5 STG.E.U16 desc[UR8][R8.64], R56 ;  /* 0x0000003808005986 */ /* 0x0009e2000c101508 */
[----:B------:R-:W-:Y:S01]  /*5fbd0*/  ISETP.LT.AND P4, PT, R60, UR39, !P1 ;  /* 0x000000273c007c0c */ /* 0x000fe2000cf81270 */
[----:B------:R-:W0:Y:S02]  /*5fbe0*/  LDCU UR25, c[0x0][0x398] ;  /* 0x00007300ff1977ac */ /* 0x000e240008000800 */
[----:B------:R2:W-:Y:S01]  /*5fbf0*/  @P6 STG.E.U16 desc[UR8][R10.64], R14 ;  /* 0x0000000e0a006986 */ /* 0x0005e2000c101508 */
[----:B-1----:R-:W-:Y:S01]  /*5fc00*/  IMAD.WIDE R6, R13, 0x2, R2 ;  /* 0x000000020d067825 */ /* 0x002fe200078e0202 */
[----:B------:R-:W1:Y:S01]  /*5fc10*/  LDCU UR30, c[0x0][0x398] ;  /* 0x00007300ff1e77ac */ /* 0x000e620008000800 */
[----:B------:R-:W0:Y:S01]  /*5fc20*/  LDCU UR14, c[0x0][0x398] ;  /* 0x00007300ff0e77ac */ /* 0x000e220008000800 */
[----:B----4-:R-:W4:Y:S01]  /*5fc30*/  LDL.LU R56, [R1+0x21c] ;  /* 0x00021c0001387983 */ /* 0x010f220000300800 */
[----:B------:R-:W-:Y:S01]  /*5fc40*/  ISETP.LT.AND P5, PT, R31, UR59, !P1 ;  /* 0x0000003b1f007c0c */ /* 0x000fe2000cfa1270 */
[----:B------:R-:W-:Y:S01]  /*5fc50*/  IMAD.WIDE R8, R13, 0x2, R16 ;  /* 0x000000020d087825 */ /* 0x000fe200078e0210 */
[----:B------:R-:W0:Y:S01]  /*5fc60*/  LDCU UR39, c[0x0][0x3b8] ;  /* 0x00007700ff2777ac */ /* 0x000e220008000800 */
[----:B--2---:R-:W-:Y:S01]  /*5fc70*/  PRMT R10, R57, 0x7632, R10 ;  /* 0x00007632390a7816 */ /* 0x004fe2000000000a */
[----:B------:R2:W-:Y:S04]  /*5fc80*/  @P2 STG.E.U16 desc[UR8][R4.64], R57 ;  /* 0x0000003904002986 */ /* 0x0005e8000c101508 */
[----:B--2---:R-:W2:Y:S01]  /*5fc90*/  LDL.LU R57, [R1+0x20c] ;  /* 0x00020c0001397983 */ /* 0x004ea20000300800 */
[----:B------:R-:W-:Y:S01]  /*5fca0*/  ISETP.LT.AND P6, PT, R61, UR61, !P1 ;  /* 0x0000003d3d007c0c */ /* 0x000fe2000cfc1270 */
[----:B------:R-:W-:-:S04]  /*5fcb0*/  IMAD.WIDE R4, R13, 0x2, R48 ;  /* 0x000000020d047825 */ /* 0x000fc800078e0230 */
[----:B------:R-:W-:Y:S01]  /*5fcc0*/  VIADD R11, R26, 0x2f ;  /* 0x0000002f1a0b7836 */ /* 0x000fe20000000000 */
[----:B------:R0:W-:Y:S01]  /*5fcd0*/  @P3 STG.E.U16 desc[UR8][R4.64], R10 ;  /* 0x0000000a04003986 */ /* 0x0001e2000c101508 */
[----:B------:R-:W-:-:S03]  /*5fce0*/  PRMT R12, R54, 0x7632, R12 ;  /* 0x00007632360c7816 */ /* 0x000fc6000000000c */
[----:B------:R1:W-:Y:S01]  /*5fcf0*/  @P5 STG.E.U16 desc[UR8][R6.64], R54 ;  /* 0x0000003606005986 */ /* 0x0003e2000c101508 */
[----:B------:R-:W-:Y:S01]  /*5fd00*/  ISETP.GE.AND P2, PT, R11, UR44, PT ;  /* 0x0000002c0b007c0c */ /* 0x000fe2000bf46270 */
[----:B------:R-:W2:Y:S02]  /*5fd10*/  LDCU UR44, c[0x0][0x398] ;  /* 0x00007300ff2c77ac */ /* 0x000ea40008000800 */
[----:B------:R-:W-:Y:S01]  /*5fd20*/  @P6 STG.E.U16 desc[UR8][R8.64], R12 ;  /* 0x0000000c08006986 */ /* 0x000fe2000c101508 */
[----:B0-----:R-:W-:-:S03]  /*5fd30*/  IMAD.WIDE R4, R13, 0x2, R18 ;  /* 0x000000020d047825 */ /* 0x001fc600078e0212 */
[----:B-1----:R-:W2:Y:S01]  /*5fd40*/  LDL.LU R54, [R1+0x1fc] ;  /* 0x0001fc0001367983 */ /* 0x002ea20000300800 */
[----:B---3--:R-:W-:-:S03]  /*5fd50*/  PRMT R11, R58, 0x7632, R11 ;  /* 0x000076323a0b7816 */ /* 0x008fc6000000000b */
[----:B------:R0:W-:Y:S04]  /*5fd60*/  @P4 STG.E.U16 desc[UR8][R4.64], R58 ;  /* 0x0000003a04004986 */ /* 0x0001e8000c101508 */
[----:B0-----:R-:W3:Y:S01]  /*5fd70*/  LDL.LU R58, [R1+0x1dc] ;  /* 0x0001dc00013a7983 */ /* 0x001ee20000300800 */
[----:B------:R-:W-:Y:S02]  /*5fd80*/  ISETP.LT.AND P3, PT, R59, UR60, !P1 ;  /* 0x0000003c3b007c0c */ /* 0x000fe4000cf61270 */
[----:B------:R-:W-:Y:S01]  /*5fd90*/  ISETP.LT.AND P5, PT, R55, UR27, !P2 ;  /* 0x0000001b37007c0c */ /* 0x000fe2000d7a1270 */
[C---:B------:R-:W-:Y:S02]  /*5fda0*/  VIADD R10, R13.reuse, UR22 ;  /* 0x000000160d0a7c36 */ /* 0x040fe40008000000 */
[----:B------:R-:W-:Y:S01]  /*5fdb0*/  IMAD.WIDE R4, R13, 0x2, R40 ;  /* 0x000000020d047825 */ /* 0x000fe200078e0228 */
[----:B------:R-:W-:Y:S01]  /*5fdc0*/  ISETP.LT.AND P6, PT, R39, UR58, !P2 ;  /* 0x0000003a27007c0c */ /* 0x000fe2000d7c1270 */
[----:B------:R-:W0:Y:S02]  /*5fdd0*/  LDCU UR22, c[0x0][0x398] ;  /* 0x00007300ff1677ac */ /* 0x000e240008000800 */
[----:B------:R-:W-:Y:S01]  /*5fde0*/  IMAD.WIDE R6, R10, 0x2, R42 ;  /* 0x000000020a067825 */ /* 0x000fe200078e022a */
[----:B------:R-:W-:Y:S01]  /*5fdf0*/  ISETP.LT.AND P4, PT, R27, UR43, !P2 ;  /* 0x0000002b1b007c0c */ /* 0x000fe2000d781270 */
[----:B------:R-:W1:Y:S01]  /*5fe00*/  LDCU UR27, c[0x0][0x398] ;  /* 0x00007300ff1b77ac */ /* 0x000e620008000800 */
[----:B----4-:R-:W-:Y:S01]  /*5fe10*/  PRMT R13, R56, 0x7632, R13 ;  /* 0x00007632380d7816 */ /* 0x010fe2000000000d */
[----:B------:R4:W-:Y:S01]  /*5fe20*/  @P3 STG.E.U16 desc[UR8][R4.64], R11 ;  /* 0x0000000b04003986 */ /* 0x0009e2000c101508 */
[C---:B------:R-:W-:Y:S01]  /*5fe30*/  IMAD.WIDE R8, R10.reuse, 0x2, R44 ;  /* 0x000000020a087825 */ /* 0x040fe200078e022c */
[----:B------:R-:W0:Y:S02]  /*5fe40*/  LDCU UR43, c[0x0][0x398] ;  /* 0x00007300ff2b77ac */ /* 0x000e240008000800 */
[----:B------:R1:W-:Y:S04]  /*5fe50*/  @P5 STG.E.U16 desc[UR8][R6.64], R56 ;  /* 0x0000003806005986 */ /* 0x0003e8000c101508 */
[----:B------:R-:W-:Y:S01]  /*5fe60*/  @P6 STG.E.U16 desc[UR8][R8.64], R13 ;  /* 0x0000000d08006986 */ /* 0x000fe2000c101508 */
[----:B----4-:R-:W-:-:S03]  /*5fe70*/  IMAD.WIDE R4, R10, 0x2, R46 ;  /* 0x000000020a047825 */ /* 0x010fc600078e022e */
[----:B-1----:R-:W4:Y:S01]  /*5fe80*/  LDL.LU R56, [R1+0x220] ;  /* 0x0002200001387983 */ /* 0x002f220000300800 */
[----:B--2---:R-:W-:-:S03]  /*5fe90*/  PRMT R11, R57, 0x7632, R11 ;  /* 0x00007632390b7816 */ /* 0x004fc6000000000b */
[----:B------:R1:W-:Y:S04]  /*5fea0*/  @P4 STG.E.U16 desc[UR8][R4.64], R57 ;  /* 0x0000003904004986 */ /* 0x0003e8000c101508 */
[----:B-1----:R-:W2:Y:S01]  /*5feb0*/  LDL.LU R57, [R1+0x370] ;  /* 0x0003700001397983 */ /* 0x002ea20000300800 */
[----:B------:R-:W-:Y:S02]  /*5fec0*/  ISETP.LT.AND P6, PT, R35, UR76, !P2 ;  /* 0x0000004c23007c0c */ /* 0x000fe4000d7c1270 */
[----:B------:R-:W-:Y:S02]  /*5fed0*/  ISETP.LT.AND P5, PT, R31, UR55, !P2 ;  /* 0x000000371f007c0c */ /* 0x000fe4000d7a1270 */
[----:B------:R-:W-:Y:S01]  /*5fee0*/  ISETP.LT.AND P3, PT, R61, UR32, !P2 ;  /* 0x000000203d007c0c */ /* 0x000fe2000d761270 */
[----:B------:R-:W-:Y:S01]  /*5fef0*/  VIADD R12, R26, 0x30 ;  /* 0x000000301a0c7836 */ /* 0x000fe20000000000 */
[----:B------:R-:W-:Y:S01]  /*5ff00*/  ISETP.LT.AND P4, PT, R60, UR12, !P2 ;  /* 0x0000000c3c007c0c */ /* 0x000fe2000d781270 */
[C---:B------:R-:W-:Y:S01]  /*5ff10*/  IMAD.WIDE R8, R10.reuse, 0x2, R48 ;  /* 0x000000020a087825 */ /* 0x040fe200078e0230 */
[----:B------:R-:W1:Y:S03]  /*5ff20*/  LDCU UR32, c[0x0][0x398] ;  /* 0x00007300ff2077ac */ /* 0x000e660008000800 */
[----:B------:R-:W-:Y:S01]  /*5ff30*/  IMAD.WIDE R6, R10, 0x2, R2 ;  /* 0x000000020a067825 */ /* 0x000fe200078e0202 */
[----:B------:R-:W-:Y:S01]  /*5ff40*/  ISETP.GE.AND P1, PT, R12, UR56, PT ;  /* 0x000000380c007c0c */ /* 0x000fe2000bf26270 */
[----:B------:R0:W-:Y:S01]  /*5ff50*/  @P6 STG.E.U16 desc[UR8][R8.64], R11 ;  /* 0x0000000b08006986 */ /* 0x0001e2000c101508 */
[----:B------:R-:W-:Y:S01]  /*5ff60*/  PRMT R12, R54, 0x7632, R12 ;  /* 0x00007632360c7816 */ /* 0x000fe2000000000c */
[C---:B------:R-:W-:Y:S01]  /*5ff70*/  IMAD.WIDE R4, R10.reuse, 0x2, R16 ;  /* 0x000000020a047825 */ /* 0x040fe200078e0210 */
[----:B------:R-:W1:Y:S01]  /*5ff80*/  LDCU UR12, c[0x0][0x398] ;  /* 0x00007300ff0c77ac */ /* 0x000e620008000800 */
[----:B------:R0:W-:Y:S04]  /*5ff90*/  @P5 STG.E.U16 desc[UR8][R6.64], R54 ;  /* 0x0000003606005986 */ /* 0x0001e8000c101508 */
[----:B------:R-:W-:Y:S01]  /*5ffa0*/  @P3 STG.E.U16 desc[UR8][R4.64], R12 ;  /* 0x0000000c04003986 */ /* 0x000fe2000c101508 */
[----:B0-----:R-:W-:-:S03]  /*5ffb0*/  IMAD.WIDE R8, R10, 0x2, R18 ;  /* 0x000000020a087825 */ /* 0x001fc600078e0212 */
[----:B------:R-:W2:Y:S01]  /*5ffc0*/  LDL.LU R54, [R1+0x380] ;  /* 0x0003800001367983 */ /* 0x000ea20000300800 */
        /* <DEDUP_REMOVED lines=11> */
[----:B------:R-:W0:Y:S02]  /*60080*/  LDCU UR34, c[0x0][0x398] ;  /* 0x00007300ff2277ac */ /* 0x000e240008000800 */
[----:B------:R1:W-:Y:S01]  /*60090*/  @P3 STG.E.U16 desc[UR8][R4.64], R11 ;  /* 0x0000000b04003986 */ /* 0x0003e2000c101508 */
[----:B------:R-:W-:Y:S01]  /*600a0*/  VIADD R13, R26, 0x31 ;  /* 0x000000311a0d7836 */ /* 0x000fe20000000000 */
[----:B------:R-:W0:Y:S01]  /*600b0*/  LDCU UR35, c[0x0][0x398] ;  /* 0x00007300ff2377ac */ /* 0x000e220008000800 */
[----:B----4-:R-:W-:Y:S01]  /*600c0*/  PRMT R10, R56, 0x7632, R10 ;  /* 0x00007632380a7816 */ /* 0x010fe2000000000a */
[----:B------:R4:W-:Y:S01]  /*600d0*/  @P5 STG.E.U16 desc[UR8][R6.64], R56 ;  /* 0x0000003806005986 */ /* 0x0009e2000c101508 */
[C---:B------:R-:W-:Y:S01]  /*600e0*/  IMAD.WIDE R8, R12.reuse, 0x2, R44 ;  /* 0x000000020c087825 */ /* 0x040fe200078e022c */
[----:B------:R-:W-:Y:S01]  /*600f0*/  ISETP.GE.AND P2, PT, R13, UR20, PT ;  /* 0x000000140d007c0c */ /* 0x000fe2000bf46270 */
[----:B------:R-:W0:Y:S01]  /*60100*/  LDCU UR20, c[0x0][0x3b8] ;  /* 0x00007700ff1477ac */ /* 0x000e220008000800 */
[----:B------:R-:W0:Y:S01]  /*60110*/  LDCU UR45, c[0x0][0x398] ;  /* 0x00007300ff2d77ac */ /* 0x000e220008000800 */
[----:B-1----:R-:W-:Y:S01]  /*60120*/  IMAD.WIDE R4, R12, 0x2, R46 ;  /* 0x000000020c047825 */ /* 0x002fe200078e022e */
[----:B----4-:R-:W4:Y:S04]  /*60130*/  LDL.LU R56, [R1+0x230] ;  /* 0x0002300001387983 */ /* 0x010f280000300800 */
[----:B------:R-:W-:Y:S04]  /*60140*/  @P6 STG.E.U16 desc[UR8][R8.64], R10 ;  /* 0x0000000a08006986 */ /* 0x000fe8000c101508 */
[----:B--2---:R1:W-:Y:S01]  /*60150*/  @P4 STG.E.U16 desc[UR8][R4.64], R57 ;  /* 0x0000003904004986 */ /* 0x0043e2000c101508 */
[----:B------:R-:W-:-:S03]  /*60160*/  PRMT R13, R57, 0x7632, R13 ;  /* 0x00007632390d7816 */ /* 0x000fc6000000000d */
[----:B-1----:R-:W2:Y:S01]  /*60170*/  LDL.LU R57, [R1+0x1e0] ;  /* 0x0001e00001397983 */ /* 0x002ea20000300800 */
[----:B------:R-:W-:Y:S02]  /*60180*/  ISETP.LT.AND P6, PT, R35, UR26, !P1 ;  /* 0x0000001a23007c0c */ /* 0x000fe4000cfc1270 */
[----:B------:R-:W-:Y:S02]  /*60190*/  ISETP.LT.AND P5, PT, R31, UR6, !P1 ;  /* 0x000000061f007c0c */ /* 0x000fe4000cfa1270 */
[----:B------:R-:W-:Y:S01]  /*601a0*/  ISETP.LT.AND P3, PT, R61, UR53, !P1 ;  /* 0x000000353d007c0c */ /* 0x000fe2000cf61270 */
[----:B------:R-:W-:Y:S01]  /*601b0*/  IMAD.WIDE R4, R12, 0x2, R48 ;  /* 0x000000020c047825 */ /* 0x000fe200078e0230 */
[----:B------:R-:W-:Y:S01]  /*601c0*/  ISETP.LT.AND P4, PT, R60, UR41, !P1 ;  /* 0x000000293c007c0c */ /* 0x000fe2000cf81270 */
[----:B------:R-:W1:Y:S02]  /*601d0*/  LDCU UR26, c[0x0][0x39c] ;  /* 0x00007380ff1a77ac */ /* 0x000e640008000800 */
[C---:B------:R-:W-:Y:S01]  /*601e0*/  IMAD.WIDE R6, R12.reuse, 0x2, R2 ;  /* 0x000000020c067825 */ /* 0x040fe200078e0202 */
[----:B------:R-:W0:Y:S03]  /*601f0*/  LDCU UR41, c[0x0][0x398] ;  /* 0x00007300ff2977ac */ /* 0x000e260008000800 */
[----:B------:R-:W-:Y:S01]  /*60200*/  IMAD.WIDE R8, R12, 0x2, R16 ;  /* 0x000000020c087825 */ /* 0x000fe200078e0210 */
[----:B------:R-:W-:Y:S01]  /*60210*/  @P6 STG.E.U16 desc[UR8][R4.64], R13 ;  /* 0x0000000d04006986 */ /* 0x000fe2000c101508 */
[----:B------:R-:W0:Y:S01]  /*60220*/  LDCU UR6, c[0x0][0x3b8] ;  /* 0x00007700ff0677ac */ /* 0x000e220008000800 */
[----:B------:R-:W-:Y:S01]  /*60230*/  PRMT R14, R54, 0x7632, R14 ;  /* 0x00007632360e7816 */ /* 0x000fe2000000000e */
[----:B------:R-:W-:Y:S01]  /*60240*/  IMAD.WIDE R10, R12, 0x2, R18 ;  /* 0x000000020c0a7825 */ /* 0x000fe200078e0212 */
[----:B------:R0:W-:Y:S04]  /*60250*/  @P5 STG.E.U16 desc[UR8][R6.64], R54 ;  /* 0x0000003606005986 */ /* 0x0001e8000c101508 */
[----:B------:R-:W-:Y:S04]  /*60260*/  @P3 STG.E.U16 desc[UR8][R8.64], R14 ;  /* 0x0000000e08003986 */ /* 0x000fe8000c101508 */
[----:B0-----:R-:W2:Y:S04]  /*60270*/  LDL.LU R54, [R1+0x270] ;  /* 0x0002700001367983 */ /* 0x001ea80000300800 */
[----:B---3--:R0:W-:Y:S02]  /*60280*/  @P4 STG.E.U16 desc[UR8][R10.64], R58 ;  /* 0x0000003a0a004986 */ /* 0x0081e4000c101508 */
[----:B0-----:R-:W-:-:S02]  /*60290*/  PRMT R10, R58, 0x7632, R10 ;  /* 0x000076323a0a7816 */ /* 0x001fc4000000000a */
[----:B------:R-:W3:Y:S01]  /*602a0*/  LDL.LU R58, [R1+0x250] ;  /* 0x00025000013a7983 */ /* 0x000ee20000300800 */
        /* <DEDUP_REMOVED lines=10> */
[----:B----4-:R-:W-:Y:S01]  /*60350*/  PRMT R12, R56, 0x7632, R12 ;  /* 0x00007632380c7816 */ /* 0x010fe2000000000c */
[----:B------:R-:W-:-:S02]  /*60360*/  VIADD R11, R26, 0x32 ;  /* 0x000000321a0b7836 */ /* 0x000fc40000000000 */
[----:B------:R4:W-:Y:S01]  /*60370*/  @P5 STG.E.U16 desc[UR8][R6.64], R56 ;  /* 0x0000003806005986 */ /* 0x0009e2000c101508 */
[C---:B------:R-:W-:Y:S01]  /*60380*/  IMAD.WIDE R8, R13.reuse, 0x2, R44 ;  /* 0x000000020d087825 */ /* 0x040fe200078e022c */
[----:B------:R-:W0:Y:S03]  /*60390*/  LDCU UR42, c[0x0][0x398] ;  /* 0x00007300ff2a77ac */ /* 0x000e260008000800 */
[----:B-1----:R-:W-:Y:S01]  /*603a0*/  IMAD.WIDE R4, R13, 0x2, R46 ;  /* 0x000000020d047825 */ /* 0x002fe200078e022e */
[----:B----4-:R-:W4:Y:S04]  /*603b0*/  LDL.LU R56, [R1+0x224] ;  /* 0x0002240001387983 */ /* 0x010f280000300800 */
[----:B------:R1:W-:Y:S04]  /*603c0*/  @P6 STG.E.U16 desc[UR8][R8.64], R12 ;  /* 0x0000000c08006986 */ /* 0x0003e8000c101508 */
[----:B--2---:R2:W-:Y:S01]  /*603d0*/  @P4 STG.E.U16 desc[UR8][R4.64], R57 ;  /* 0x0000003904004986 */ /* 0x0045e2000c101508 */
[----:B-1----:R-:W-:-:S03]  /*603e0*/  PRMT R12, R57, 0x7632, R12 ;  /* 0x00007632390c7816 */ /* 0x002fc6000000000c */
[----:B--2---:R-:W2:Y:S01]  /*603f0*/  LDL.LU R57, [R1+0x374] ;  /* 0x0003740001397983 */ /* 0x004ea20000300800 */
[----:B------:R-:W-:Y:S02]  /*60400*/  ISETP.LT.AND P6, PT, R35, UR18, !P2 ;  /* 0x0000001223007c0c */ /* 0x000fe4000d7c1270 */
[----:B------:R-:W-:Y:S02]  /*60410*/  ISETP.LT.AND P5, PT, R31, UR33, !P2 ;  /* 0x000000211f007c0c */ /* 0x000fe4000d7a1270 */
[----:B------:R-:W-:Y:S01]  /*60420*/  ISETP.LT.AND P3, PT, R61, UR51, !P2 ;  /* 0x000000333d007c0c */ /* 0x000fe2000d761270 */
[C---:B------:R-:W-:Y:S01]  /*60430*/  IMAD.WIDE R4, R13.reuse, 0x2, R48 ;  /* 0x000000020d047825 */ /* 0x040fe200078e0230 */
[----:B------:R-:W-:Y:S01]  /*60440*/  ISETP.LT.AND P4, PT, R60, UR28, !P2 ;  /* 0x0000001c3c007c0c */ /* 0x000fe2000d781270 */
[----:B------:R-:W1:Y:S02]  /*60450*/  LDCU UR18, c[0x0][0x398] ;  /* 0x00007300ff1277ac */ /* 0x000e640008000800 */
[----:B------:R-:W-:Y:S01]  /*60460*/  IMAD.WIDE R6, R13, 0x2, R2 ;  /* 0x000000020d067825 */ /* 0x000fe200078e0202 */
[----:B------:R-:W-:Y:S01]  /*60470*/  ISETP.GE.AND P1, PT, R11, UR38, PT ;  /* 0x000000260b007c0c */ /* 0x000fe2000bf26270 */
[----:B------:R-:W0:Y:S02]  /*60480*/  LDCU UR38, c[0x0][0x398] ;  /* 0x00007300ff2677ac */ /* 0x000e240008000800 */
[C---:B------:R-:W-:Y:S01]  /*60490*/  IMAD.WIDE R8, R13.reuse, 0x2, R16 ;  /* 0x000000020d087825 */ /* 0x040fe200078e0210 */
[----:B------:R-:W-:Y:S01]  /*604a0*/  @P6 STG.E.U16 desc[UR8][R4.64], R12 ;  /* 0x0000000c04006986 */ /* 0x000fe2000c101508 */
[----:B------:R-:W0:Y:S02]  /*604b0*/  LDCU UR28, c[0x0][0x398] ;  /* 0x00007300ff1c77ac */ /* 0x000e240008000800 */
[----:B------:R-:W-:Y:S01]  /*604c0*/  IMAD.WIDE R10, R13, 0x2, R18 ;  /* 0x000000020d0a7825 */ /* 0x000fe200078e0212 */
[----:B------:R-:W-:Y:S01]  /*604d0*/  PRMT R14, R54, 0x7632, R14 ;  /* 0x00007632360e7816 */ /* 0x000fe2000000000e */
[----:B------:R0:W-:Y:S01]  /*604e0*/  @P5 STG.E.U16 desc[UR8][R6.64], R54 ;  /* 0x0000003606005986 */ /* 0x0001e2000c101508 */
[----:B------:R-:W1:Y:S03]  /*604f0*/  LDCU UR33, c[0x0][0x398] ;  /* 0x00007300ff2177ac */ /* 0x000e660008000800 */
        /* <DEDUP_REMOVED lines=16> */
[----:B------:R-:W-:-:S02]  /*60600*/  IMAD.WIDE R8, R12, 0x2, R44 ;  /* 0x000000020c087825 */ /* 0x000fc400078e022c */
[----:B------:R4:W-:Y:S01]  /*60610*/  @P5 STG.E.U16 desc[UR8][R6.64], R56 ;  /* 0x0000003806005986 */ /* 0x0009e2000c101508 */
[----:B------:R-:W0:Y:S03]  /*60620*/  LDCU UR31, c[0x0][0x398] ;  /* 0x00007300ff1f77ac */ /* 0x000e260008000800 */
[----:B------:R0:W-:Y:S01]  /*60630*/  @P6 STG.E.U16 desc[UR8][R8.64], R13 ;  /* 0x0000000d08006986 */ /* 0x0001e2000c101508 */
[----:B------:R-:W-:Y:S01]  /*60640*/  VIADD R11, R26, 0x33 ;  /* 0x000000331a0b7836 */ /* 0x000fe20000000000 */
[----:B------:R-:W0:Y:S01]  /*60650*/  LDCU UR37, c[0x0][0x398] ;  /* 0x00007300ff2577ac */ /* 0x000e220008000800 */
[----:B-1----:R-:W-:Y:S01]  /*60660*/  IMAD.WIDE R4, R12, 0x2, R46 ;  /* 0x000000020c047825 */ /* 0x002fe200078e022e */
[----:B----4-:R-:W4:Y:S04]  /*60670*/  LDL.LU R56, [R1+0x234] ;  /* 0x0002340001387983 */ /* 0x010f280000300800 */
[----:B--2---:R1:W-:Y:S01]  /*60680*/  @P4 STG.E.U16 desc[UR8][R4.64], R57 ;  /* 0x0000003904004986 */ /* 0x0043e2000c101508 */
[----:B0-----:R-:W-:-:S03]  /*60690*/  PRMT R13, R57, 0x7632, R13 ;  /* 0x00007632390d7816 */ /* 0x001fc6000000000d */
[----:B-1----:R-:W2:Y:S01]  /*606a0*/  LDL.LU R57, [R1+0x1e4] ;  /* 0x0001e40001397983 */ /* 0x002ea20000300800 */
[----:B------:R-:W-:Y:S02]  /*606b0*/  ISETP.LT.AND P6, PT, R35, UR25, !P1 ;  /* 0x0000001923007c0c */ /* 0x000fe4000cfc1270 */
[----:B------:R-:W-:Y:S02]  /*606c0*/  ISETP.LT.AND P5, PT, R31, UR30, !P1 ;  /* 0x0000001e1f007c0c */ /* 0x000fe4000cfa1270 */
[----:B------:R-:W-:Y:S01]  /*606d0*/  ISETP.LT.AND P3, PT, R61, UR47, !P1 ;  /* 0x0000002f3d007c0c */ /* 0x000fe2000cf61270 */
[----:B------:R-:W-:Y:S01]  /*606e0*/  IMAD.WIDE R4, R12, 0x2, R48 ;  /* 0x000000020c047825 */ /* 0x000fe200078e0230 */
[----:B------:R-:W-:Y:S01]  /*606f0*/  ISETP.LT.AND P4, PT, R60, UR14, !P1 ;  /* 0x0000000e3c007c0c */ /* 0x000fe2000cf81270 */
[----:B------:R-:W0:Y:S02]  /*60700*/  LDCU UR25, c[0x0][0x398] ;  /* 0x00007300ff1977ac */ /* 0x000e240008000800 */
[C---:B------:R-:W-:Y:S01]  /*60710*/  IMAD.WIDE R6, R12.reuse, 0x2, R2 ;  /* 0x000000020c067825 */ /* 0x040fe200078e0202 */
[----:B------:R-:W-:Y:S01]  /*60720*/  ISETP.GE.AND P2, PT, R11, UR48, PT ;  /* 0x000000300b007c0c */ /* 0x000fe2000bf46270 */
[----:B------:R-:W1:Y:S02]  /*60730*/  LDCU UR30, c[0x0][0x398] ;  /* 0x00007300ff1e77ac */ /* 0x000e640008000800 */
[C---:B------:R-:W-:Y:S01]  /*60740*/  IMAD.WIDE R8, R12.reuse, 0x2, R16 ;  /* 0x000000020c087825 */ /* 0x040fe200078e0210 */
[----:B------:R-:W-:Y:S01]  /*60750*/  @P6 STG.E.U16 desc[UR8][R4.64], R13 ;  /* 0x0000000d04006986 */ /* 0x000fe2000c101508 */
[----:B------:R-:W0:Y:S02]  /*60760*/  LDCU UR14, c[0x0][0x3b8] ;  /* 0x00007700ff0e77ac */ /* 0x000e240008000800 */
[----:B------:R-:W-:Y:S01]  /*60770*/  IMAD.WIDE R10, R12, 0x2, R18 ;  /* 0x000000020c0a7825 */ /* 0x000fe200078e0212 */
[----:B------:R-:W-:Y:S01]  /*60780*/  PRMT R14, R54, 0x7632, R14 ;  /* 0x00007632360e7816 */ /* 0x000fe2000000000e */
        /* <DEDUP_REMOVED lines=21> */
[----:B-1----:R-:W-:-:S03]  /*608e0*/  IMAD.WIDE R4, R13, 0x2, R46 ;  /* 0x000000020d047825 */ /* 0x002fc600078e022e */
[----:B----4-:R-:W4:Y:S04]  /*608f0*/  LDL.LU R56, [R1+0x228] ;  /* 0x0002280001387983 */ /* 0x010f280000300800 */
[----:B--2---:R1:W-:Y:S01]  /*60900*/  @P4 STG.E.U16 desc[UR8][R4.64], R57 ;  /* 0x0000003904004986 */ /* 0x0043e2000c101508 */
[----:B0-----:R-:W-:-:S03]  /*60910*/  PRMT R12, R57, 0x7632, R12 ;  /* 0x00007632390c7816 */ /* 0x001fc6000000000c */
[----:B-1----:R-:W2:Y:S01]  /*60920*/  LDL.LU R57, [R1+0x378] ;  /* 0x0003780001397983 */ /* 0x002ea20000300800 */
[----:B------:R-:W-:Y:S02]  /*60930*/  ISETP.LT.AND P6, PT, R35, UR32, !P2 ;  /* 0x0000002023007c0c */ /* 0x000fe4000d7c1270 */
[----:B------:R-:W-:Y:S02]  /*60940*/  ISETP.LT.AND P5, PT, R31, UR12, !P2 ;  /* 0x0000000c1f007c0c */ /* 0x000fe4000d7a1270 */
[----:B------:R-:W-:Y:S01]  /*60950*/  ISETP.LT.AND P1, PT, R61, UR36, !P2 ;  /* 0x000000243d007c0c */ /* 0x000fe2000d721270 */
[----:B------:R-:W-:Y:S01]  /*60960*/  VIADD R11, R26, 0x34 ;  /* 0x000000341a0b7836 */ /* 0x000fe20000000000 */
[----:B------:R-:W-:Y:S01]  /*60970*/  ISETP.LT.AND P4, PT, R60, UR34, !P2 ;  /* 0x000000223c007c0c */ /* 0x000fe2000d781270 */
[C---:B------:R-:W-:Y:S01]  /*60980*/  IMAD.WIDE R4, R13.reuse, 0x2, R48 ;  /* 0x000000020d047825 */ /* 0x040fe200078e0230 */
[----:B------:R-:W0:Y:S03]  /*60990*/  LDCU UR32, c[0x0][0x398] ;  /* 0x00007300ff2077ac */ /* 0x000e260008000800 */
[----:B------:R-:W-:Y:S01]  /*609a0*/  IMAD.WIDE R6, R13, 0x2, R2 ;  /* 0x000000020d067825 */ /* 0x000fe200078e0202 */
[----:B------:R-:W-:Y:S01]  /*609b0*/  ISETP.GE.AND P3, PT, R11, UR26, PT ;  /* 0x0000001a0b007c0c */ /* 0x000fe2000bf66270 */
[----:B------:R-:W-:Y:S02]  /*609c0*/  @P6 STG.E.U16 desc[UR8][R4.64], R12 ;  /* 0x0000000c04006986 */ /* 0x000fe4000c101508 */
[----:B------:R-:W-:Y:S01]  /*609d0*/  IMAD.WIDE R8, R13, 0x2, R16 ;  /* 0x000000020d087825 */ /* 0x000fe200078e0210 */
[----:B------:R-:W-:-:S03]  /*609e0*/  PRMT R14, R54, 0x7632, R14 ;  /* 0x00007632360e7816 */ /* 0x000fc6000000000e */
[----:B------:R-:W-:Y:S01]  /*609f0*/  IMAD.WIDE R10, R13, 0x2, R18 ;  /* 0x000000020d0a7825 */ /* 0x000fe200078e0212 */
[----:B------:R1:W-:Y:S01]  /*60a00*/  @P5 STG.E.U16 desc[UR8][R6.64], R54 ;  /* 0x0000003606005986 */ /* 0x0003e2000c101508 */
[----:B------:R-:W-:Y:S01]  /*60a10*/  ISETP.LT.AND P2, PT, R59, UR35, !P2 ;  /* 0x000000233b007c0c */ /* 0x000fe2000d741270 */
[----:B------:R-:W0:Y:S02]  /*60a20*/  LDCU UR26, c[0x0][0x398] ;  /* 0x00007300ff1a77ac */ /* 0x000e240008000800 */
[----:B------:R-:W-:Y:S01]  /*60a30*/  @P1 STG.E.U16 desc[UR8][R8.64], R14 ;  /* 0x0000000e08001986 */ /* 0x000fe2000c101508 */
[----:B------:R-:W0:Y:S01]  /*60a40*/  LDCU UR34, c[0x0][0x398] ;  /* 0x00007300ff2277ac */ /* 0x000e220008000800 */
[----:B------:R-:W0:Y:S02]  /*60a50*/  LDCU UR36, c[0x0][0x398] ;  /* 0x00007300ff2477ac */ /* 0x000e240008000800 */
[----:B-1----:R-:W2:Y:S01]  /*60a60*/  LDL.LU R54, [R1+0x388] ;  /* 0x0003880001367983 */ /* 0x002ea20000300800 */
[----:B------:R-:W-:Y:S01]  /*60a70*/  ISETP.LT.AND P5, PT, R55, UR41, !P3 ;  /* 0x0000002937007c0c */ /* 0x000fe2000dfa1270 */
[C---:B------:R-:W-:Y:S01]  /*60a80*/  VIADD R12, R13.reuse, UR20 ;  /* 0x000000140d0c7c36 */ /* 0x040fe20008000000 */
[----:B------:R-:W1:Y:S01]  /*60a90*/  LDCU UR12, c[0x0][0x3b8] ;  /* 0x00007700ff0c77ac */ /* 0x000e620008000800 */
[----:B------:R-:W-:Y:S01]  /*60aa0*/  IMAD.WIDE R4, R13, 0x2, R40 ;  /* 0x000000020d047825 */ /* 0x000fe200078e0228 */
[----:B------:R-:W-:Y:S01]  /*60ab0*/  ISETP.LT.AND P6, PT, R39, UR45, !P3 ;  /* 0x0000002d27007c0c */ /* 0x000fe2000dfc1270 */
[----:B------:R-:W0:Y:S01]  /*60ac0*/  LDCU UR35, c[0x0][0x398] ;  /* 0x00007300ff2377ac */ /* 0x000e220008000800 */
[----:B---3--:R3:W-:Y:S01]  /*60ad0*/  @P4 STG.E.U16 desc[UR8][R10.64], R58 ;  /* 0x0000003a0a004986 */ /* 0x0087e2000c101508 */
[----:B------:R-:W0:Y:S01]  /*60ae0*/  LDCU UR20, c[0x0][0x398] ;  /* 0x00007300ff1477ac */ /* 0x000e220008000800 */
[----:B---3--:R-:W-:-:S02]  /*60af0*/  PRMT R10, R58, 0x7632, R10 ;  /* 0x000076323a0a7816 */ /* 0x008fc4000000000a */
[----:B------:R-:W3:Y:S01]  /*60b00*/  LDL.LU R58, [R1+0x248] ;  /* 0x00024800013a7983 */ /* 0x000ee20000300800 */
[C---:B------:R-:W-:Y:S01]  /*60b10*/  IMAD.WIDE R6, R12.reuse, 0x2, R42 ;  /* 0x000000020c067825 */ /* 0x040fe200078e022a */
[----:B------:R-:W-:Y:S02]  /*60b20*/  ISETP.LT.AND P4, PT, R27, UR40, !P3 ;  /* 0x000000281b007c0c */ /* 0x000fe4000df81270 */
[----:B------:R0:W-:Y:S01]  /*60b30*/  @P2 STG.E.U16 desc[UR8][R4.64], R10 ;  /* 0x0000000a04002986 */ /* 0x0001e2000c101508 */
[----:B------:R-:W-:Y:S01]  /*60b40*/  IMAD.WIDE R8, R12, 0x2, R44 ;  /* 0x000000020c087825 */ /* 0x000fe200078e022c */
[----:B----4-:R-:W-:Y:S02]  /*60b50*/  PRMT R13, R56, 0x7632, R13 ;  /* 0x00007632380d7816 */ /* 0x010fe4000000000d */
[----:B------:R4:W-:Y:S01]  /*60b60*/  @P5 STG.E.U16 desc[UR8][R6.64], R56 ;  /* 0x0000003806005986 */ /* 0x0009e2000c101508 */
[----:B0-----:R-:W-:-:S03]  /*60b70*/  IMAD.WIDE R4, R12, 0x2, R46 ;  /* 0x000000020c047825 */ /* 0x001fc600078e022e */
[----:B------:R0:W-:Y:S04]  /*60b80*/  @P6 STG.E.U16 desc[UR8][R8.64], R13 ;  /* 0x0000000d08006986 */ /* 0x0001e8000c101508 */
[----:B----4-:R-:W4:Y:S04]  /*60b90*/  LDL.LU R56, [R1+0x238] ;  /* 0x0002380001387983 */ /* 0x010f280000300800 */
[----:B--2---:R2:W-:Y:S01]  /*60ba0*/  @P4 STG.E.U16 desc[UR8][R4.64], R57 ;  /* 0x0000003904004986 */ /* 0x0045e2000c101508 */
[----:B0-----:R-:W-:-:S03]  /*60bb0*/  PRMT R13, R57, 0x7632, R13 ;  /* 0x00007632390d7816 */ /* 0x001fc6000000000d */
[----:B--2---:R-:W2:Y:S01]  /*60bc0*/  LDL.LU R57, [R1+0x1e8] ;  /* 0x0001e80001397983 */ /* 0x004ea20000300800 */
[----:B------:R-:W-:Y:S02]  /*60bd0*/  ISETP.LT.AND P6, PT, R35, UR29, !P3 ;  /* 0x0000001d23007c0c */ /* 0x000fe4000dfc1270 */
[----:B------:R-:W-:Y:S02]  /*60be0*/  ISETP.LT.AND P5, PT, R31, UR38, !P3 ;  /* 0x000000261f007c0c */ /* 0x000fe4000dfa1270 */
[----:B------:R-:W-:Y:S01]  /*60bf0*/  ISETP.LT.AND P2, PT, R61, UR42, !P3 ;  /* 0x0000002a3d007c0c */ /* 0x000fe2000df41270 */
[----:B------:R-:W-:Y:S01]  /*60c00*/  VIADD R11, R26, 0x35 ;  /* 0x000000351a0b7836 */ /* 0x000fe20000000000 */
[----:B------:R-:W-:Y:S01]  /*60c10*/  ISETP.LT.AND P4, PT, R60, UR18, !P3 ;  /* 0x000000123c007c0c */ /* 0x000fe2000df81270 */
[C---:B------:R-:W-:Y:S01]  /*60c20*/  IMAD.WIDE R4, R12.reuse, 0x2, R48 ;  /* 0x000000020c047825 */ /* 0x040fe200078e0230 */
[----:B------:R-:W0:Y:S03]  /*60c30*/  LDCU UR18, c[0x0][0x398] ;  /* 0x00007300ff1277ac */ /* 0x000e260008000800 */
[C---:B------:R-:W-:Y:S01]  /*60c40*/  IMAD.WIDE R6, R12.reuse, 0x2, R2 ;  /* 0x000000020c067825 */ /* 0x040fe200078e0202 */
[----:B------:R-:W-:Y:S01]  /*60c50*/  ISETP.GE.AND P1, PT, R11, UR16, PT ;  /* 0x000000100b007c0c */ /* 0x000fe2000bf26270 */
[----:B------:R-:W-:Y:S01]  /*60c60*/  @P6 STG.E.U16 desc[UR8][R4.64], R13 ;  /* 0x0000000d04006986 */ /* 0x000fe2000c101508 */
[----:B------:R-:W0:Y:S01]  /*60c70*/  LDCU UR16, c[0x0][0x398] ;  /* 0x00007300ff1077ac */ /* 0x000e220008000800 */
[C---:B------:R-:W-:Y:S01]  /*60c80*/  IMAD.WIDE R8, R12.reuse, 0x2, R16 ;  /* 0x000000020c087825 */ /* 0x040fe200078e0210 */
[----:B------:R-:W0:Y:S03]  /*60c90*/  LDCU UR29, c[0x0][0x398] ;  /* 0x00007300ff1d77ac */ /* 0x000e260008000800 */
        /* <DEDUP_REMOVED lines=8> */
[----:B------:R-:W-:Y:S01]  /*60d20*/  ISETP.LT.AND P2, PT, R59, UR28, !P3 ;  /* 0x0000001c3b007c0c */ /* 0x000fe2000df41270 */
[C---:B------:R-:W-:Y:S01]  /*60d30*/  VIADD R13, R12.reuse, UR6 ;  /* 0x000000060c0d7c36 */ /* 0x040fe20008000000 */
[----:B------:R-:W-:Y:S01]  /*60d40*/  ISETP.LT.AND P4, PT, R55, UR24, !P1 ;  /* 0x0000001837007c0c */ /* 0x000fe2000cf81270 */
[----:B------:R-:W-:Y:S01]  /*60d50*/  IMAD.WIDE R4, R12, 0x2, R40 ;  /* 0x000000020c047825 */ /* 0x000fe200078e0228 */
[----:B------:R-:W-:Y:S01]  /*60d60*/  ISETP.LT.AND P5, PT, R39, UR31, !P1 ;  /* 0x0000001f27007c0c */ /* 0x000fe2000cfa1270 */
[----:B------:R-:W0:Y:S02]  /*60d70*/  LDCU UR28, c[0x0][0x398] ;  /* 0x00007300ff1c77ac */ /* 0x000e240008000800 */
[----:B------:R-:W-:Y:S01]  /*60d80*/  IMAD.WIDE R6, R13, 0x2, R42 ;  /* 0x000000020d067825 */ /* 0x000fe200078e022a */
[----:B------:R-:W-:Y:S01]  /*60d90*/  ISETP.LT.AND P6, PT, R27, UR33, !P1 ;  /* 0x000000211b007c0c */ /* 0x000fe2000cfc1270 */
[----:B------:R-:W0:Y:S04]  /*60da0*/  LDCU UR24, c[0x0][0x398] ;  /* 0x00007300ff1877ac */ /* 0x000e280008000800 */
[----:B------:R1:W-:Y:S01]  /*60db0*/  @P2 STG.E.U16 desc[UR8][R4.64], R10 ;  /* 0x0000000a04002986 */ /* 0x0003e2000c101508 */
[----:B----4-:R-:W-:Y:S01]  /*60dc0*/  PRMT R12, R56, 0x7632, R12 ;  /* 0x00007632380c7816 */ /* 0x010fe2000000000c */
[C---:B------:R-:W-:Y:S01]  /*60dd0*/  IMAD.WIDE R8, R13.reuse, 0x2, R44 ;  /* 0x000000020d087825 */ /* 0x040fe200078e022c */
[----:B------:R-:W4:Y:S01]  /*60de0*/  LDCU UR31, c[0x0][0x398] ;  /* 0x00007300ff1f77ac */ /* 0x000f220008000800 */
[----:B------:R0:W-:Y:S02]  /*60df0*/  @P4 STG.E.U16 desc[UR8][R6.64], R56 ;  /* 0x0000003806004986 */ /* 0x0001e4000c101508 */
[----:B------:R-:W-:Y:S01]  /*60e00*/  VIADD R11, R26, 0x36 ;  /* 0x000000361a0b7836 */ /* 0x000fe20000000000 */
[----:B------:R-:W2:Y:S01]  /*60e10*/  LDCU UR6, c[0x0][0x3b8] ;  /* 0x00007700ff0677ac */ /* 0x000ea20008000800 */
[----:B------:R2:W-:Y:S01]  /*60e20*/  @P5 STG.E.U16 desc[UR8][R8.64], R12 ;  /* 0x0000000c08005986 */ /* 0x0005e2000c101508 */
[----:B-1----:R-:W-:-:S03]  /*60e30*/  IMAD.WIDE R4, R13, 0x2, R46 ;  /* 0x000000020d047825 */ /* 0x002fc600078e022e */
[----:B0-----:R-:W4:Y:S04]  /*60e40*/  LDL.LU R56, [R1+0x22c] ;  /* 0x00022c0001387983 */ /* 0x001f280000300800 */
[----:B--2---:R0:W-:Y:S01]  /*60e50*/  @P6 STG.E.U16 desc[UR8][R4.64], R57 ;  /* 0x0000003904006986 */ /* 0x0041e2000c101508 */
[----:B------:R-:W-:-:S03]  /*60e60*/  PRMT R12, R57, 0x7632, R12 ;  /* 0x00007632390c7816 */ /* 0x000fc6000000000c */
        /* <DEDUP_REMOVED lines=8> */
[----:B------:R-:W-:Y:S01]  /*60ef0*/  ISETP.GE.AND P3, PT, R11, UR23, PT ;  /* 0x000000170b007c0c */ /* 0x000fe2000bf66270 */
[----:B------:R-:W1:Y:S02]  /*60f00*/  LDCU UR23, c[0x0][0x398] ;  /* 0x00007300ff1777ac */ /* 0x000e640008000800 */
[----:B------:R-:W-:Y:S01]  /*60f10*/  @P2 STG.E.U16 desc[UR8][R4.64], R12 ;  /* 0x0000000c04002986 */ /* 0x000fe2000c101508 */
[C---:B------:R-:W-:Y:S01]  /*60f20*/  IMAD.WIDE R8, R13.reuse, 0x2, R16 ;  /* 0x000000020d087825 */ /* 0x040fe200078e0210 */
[----:B------:R-:W0:Y:S03]  /*60f30*/  LDCU UR30, c[0x0][0x398] ;  /* 0x00007300ff1e77ac */ /* 0x000e260008000800 */
[----:B------:R-:W-:Y:S01]  /*60f40*/  IMAD.WIDE R10, R13, 0x2, R18 ;  /* 0x000000020d0a7825 */ /* 0x000fe200078e0212 */
[----:B------:R-:W-:Y:S01]  /*60f50*/  PRMT R14, R54, 0x7632, R14 ;  /* 0x00007632360e7816 */ /* 0x000fe2000000000e */
[----:B------:R0:W-:Y:S04]  /*60f60*/  @P4 STG.E.U16 desc[UR8][R6.64], R54 ;  /* 0x0000003606004986 */ /* 0x0001e8000c101508 */
[----:B------:R-:W-:Y:S04]  /*60f70*/  @P5 STG.E.U16 desc[UR8][R8.64], R14 ;  /* 0x0000000e08005986 */ /* 0x000fe8000c101508 */
[----:B0-----:R-:W2:Y:S04]  /*60f80*/  LDL.LU R54, [R1+0x38c] ;  /* 0x00038c0001367983 */ /* 0x001ea80000300800 */
[----:B---3--:R0:W-:Y:S01]  /*60f90*/  @P6 STG.E.U16 desc[UR8][R10.64], R58 ;  /* 0x0000003a0a006986 */ /* 0x0081e2000c101508 */
[----:B------:R-:W-:-:S03]  /*60fa0*/  PRMT R6, R58, 0x7632, R6 ;  /* 0x000076323a067816 */ /* 0x000fc60000000006 */
[----:B0-----:R-:W3:Y:S01]  /*60fb0*/  LDL.LU R58, [R1+0x24c] ;  /* 0x00024c00013a7983 */ /* 0x001ee20000300800 */
[----:B------:R-:W-:Y:S02]  /*60fc0*/  ISETP.LT.AND P1, PT, R59, UR22, !P1 ;  /* 0x000000163b007c0c */ /* 0x000fe4000cf21270 */
[----:B------:R-:W-:Y:S01]  /*60fd0*/  ISETP.LT.AND P2, PT, R55, UR26, !P3 ;  /* 0x0000001a37007c0c */ /* 0x000fe2000df41270 */
[----:B------:R-:W-:-:S04]  /*60fe0*/  IMAD.WIDE R4, R13, 0x2, R40 ;  /* 0x000000020d047825 */ /* 0x000fc800078e0228 */
[----:B------:R-:W-:Y:S01]  /*60ff0*/  VIADD R10, R13, UR14 ;  /* 0x0000000e0d0a7c36 */ /* 0x000fe20008000000 */
[----:B------:R-:W-:Y:S01]  /*61000*/  ISETP.LT.AND P4, PT, R39, UR27, !P3 ;  /* 0x0000001b27007c0c */ /* 0x000fe2000df81270 */
[----:B------:R-:W-:Y:S01]  /*61010*/  VIADD R8, R26, 0x37 ;  /* 0x000000371a087836 */ /* 0x000fe20000000000 */
[----:B------:R-:W-:Y:S01]  /*61020*/  ISETP.LT.AND P5, PT, R27, UR32, !P3 ;  /* 0x000000201b007c0c */ /* 0x000fe2000dfa1270 */
[----:B------:R-:W0:Y:S02]  /*61030*/  LDCU UR22, c[0x0][0x398] ;  /* 0x00007300ff1677ac */ /* 0x000e240008000800 */
[----:B------:R0:W-:Y:S01]  /*61040*/  @P1 STG.E.U16 desc[UR8][R4.64], R6 ;  /* 0x0000000604001986 */ /* 0x0001e2000c101508 */
[----:B----4-:R-:W-:Y:S01]  /*61050*/  PRMT R9, R56, 0x7632, R9 ;  /* 0x0000763238097816 */ /* 0x010fe20000000009 */
[----:B------:R-:W4:Y:S01]  /*61060*/  LDCU UR14, c[0x0][0x398] ;  /* 0x00007300ff0e77ac */ /* 0x000f220008000800 */
[----:B------:R-:W-:Y:S01]  /*61070*/  ISETP.LT.AND P6, PT, R35, UR34, !P3 ;  /* 0x0000002223007c0c */ /* 0x000fe2000dfc1270 */
[----:B------:R-:W1:Y:S01]  /*61080*/  LDCU UR26, c[0x0][0x398] ;  /* 0x00007300ff1a77ac */ /* 0x000e620008000800 */
[C---:B0-----:R-:W-:Y:S01]  /*61090*/  IMAD.WIDE R4, R10.reuse, 0x2, R42 ;  /* 0x000000020a047825 */ /* 0x041fe200078e022a */
[----:B------:R-:W0:Y:S04]  /*610a0*/  LDCU UR27, c[0x0][0x398] ;  /* 0x00007300ff1b77ac */ /* 0x000e280008000800 */
[----:B------:R1:W-:Y:S01]  /*610b0*/  @P2 STG.E.U16 desc[UR8][R4.64], R56 ;  /* 0x0000003804002986 */ /* 0x0003e2000c101508 */
[----:B------:R-:W-:Y:S01]  /*610c0*/  IMAD.WIDE R6, R10, 0x2, R44 ;  /* 0x000000020a067825 */ /* 0x000fe200078e022c */
[----:B------:R-:W-:Y:S01]  /*610d0*/  ISETP.GE.AND P1, PT, R8, UR21, PT ;  /* 0x0000001508007c0c */ /* 0x000fe2000bf26270 */
[----:B------:R-:W0:Y:S01]  /*610e0*/  LDCU UR21, c[0x0][0x398] ;  /* 0x00007300ff1577ac */ /* 0x000e220008000800 */
[----:B------:R-:W0:Y:S01]  /*610f0*/  LDCU UR32, c[0x0][0x398] ;  /* 0x00007300ff2077ac */ /* 0x000e220008000800 */
[----:B-1----:R-:W4:Y:S01]  /*61100*/  LDL.LU R56, [R1+0x23c] ;  /* 0x00023c0001387983 */ /* 0x002f220000300800 */
[----:B------:R-:W-:-:S03]  /*61110*/  IMAD.WIDE R4, R10, 0x2, R46 ;  /* 0x000000020a047825 */ /* 0x000fc600078e022e */
[----:B------:R-:W-:Y:S01]  /*61120*/  @P4 STG.E.U16 desc[UR8][R6.64], R9 ;  /* 0x0000000906004986 */ /* 0x000fe2000c101508 */
[----:B--2---:R-:W-:-:S03]  /*61130*/  PRMT R8, R57, 0x7632, R8 ;  /* 0x0000763239087816 */ /* 0x004fc60000000008 */
[----:B------:R1:W-:Y:S04]  /*61140*/  @P5 STG.E.U16 desc[UR8][R4.64], R57 ;  /* 0x0000003904005986 */ /* 0x0003e8000c101508 */
[----:B-1----:R-:W2:Y:S01]  /*61150*/  LDL.LU R57, [R1+0x1ec] ;  /* 0x0001ec0001397983 */ /* 0x002ea20000300800 */
[----:B------:R-:W-:Y:S02]  /*61160*/  ISETP.LT.AND P2, PT, R31, UR35, !P3 ;  /* 0x000000231f007c0c */ /* 0x000fe4000df41270 */
[----:B------:R-:W-:Y:S01]  /*61170*/  ISETP.LT.AND P4, PT, R61, UR20, !P3 ;  /* 0x000000143d007c0c */ /* 0x000fe2000df81270 */
[----:B------:R-:W-:Y:S01]  /*61180*/  IMAD.WIDE R6, R10, 0x2, R48 ;  /* 0x000000020a067825 */ /* 0x000fe200078e0230 */
[----:B------:R-:W-:Y:S01]  /*61190*/  ISETP.LT.AND P5, PT, R60, UR16, !P3 ;  /* 0x000000103c007c0c */ /* 0x000fe2000dfa1270 */
[----:B------:R-:W1:Y:S02]  /*611a0*/  LDCU UR20, c[0x0][0x398] ;  /* 0x00007300ff1477ac */ /* 0x000e640008000800 */
[C---:B------:R-:W-:Y:S01]  /*611b0*/  IMAD.WIDE R4, R10.reuse, 0x2, R2 ;  /* 0x000000020a047825 */ /* 0x040fe200078e0202 */
[----:B------:R0:W-:Y:S01]  /*611c0*/  @P6 STG.E.U16 desc[UR8][R6.64], R8 ;  /* 0x0000000806006986 */ /* 0x0001e2000c101508 */
[----:B------:R-:W1:Y:S02]  /*611d0*/  LDCU UR16, c[0x0][0x398] ;  /* 0x00007300ff1077ac */ /* 0x000e640008000800 */
[----:B0-----:R-:W-:Y:S01]  /*611e0*/  IMAD.WIDE R6, R10, 0x2, R16 ;  /* 0x000000020a067825 */ /* 0x001fe200078e0210 */
[----:B------:R-:W-:Y:S01]  /*611f0*/  PRMT R11, R54, 0x7632, R11 ;  /* 0x00007632360b7816 */ /* 0x000fe2000000000b */
[----:B------:R0:W-:Y:S02]  /*61200*/  @P2 STG.E.U16 desc[UR8][R4.64], R54 ;  /* 0x0000003604002986 */ /* 0x0001e4000c101508 */
[----:B------:R-:W-:-:S02]  /*61210*/  IMAD.WIDE R8, R10, 0x2, R18 ;  /* 0x000000020a087825 */ /* 0x000fc400078e0212 */
[----:B------:R3:W-:Y:S04]  /*61220*/  @P4 STG.E.U16 desc[UR8][R6.64], R11 ;  /* 0x0000000b06004986 */ /* 0x0007e8000c101508 */
[----:B0-----:R-:W2:Y:S01]  /*61230*/  LDL.LU R54, [R1+0x27c] ;  /* 0x00027c0001367983 */ /* 0x001ea20000300800 */
[----:B---3--:R-:W-:-:S03]  /*61240*/  PRMT R6, R58, 0x7632, R6 ;  /* 0x000076323a067816 */ /* 0x008fc60000000006 */
[----:B------:R0:W-:Y:S04]  /*61250*/  @P5 STG.E.U16 desc[UR8][R8.64], R58 ;  /* 0x0000003a08005986 */ /* 0x0001e8000c101508 */
[----:B0-----:R-:W3:Y:S01]  /*61260*/  LDL.LU R58, [R1+0x25c] ;  /* 0x00025c00013a7983 */ /* 0x001ee20000300800 */
[----:B------:R-:W-:Y:S02]  /*61270*/  ISETP.LT.AND P3, PT, R59, UR36, !P3 ;  /* 0x000000243b007c0c */ /* 0x000fe4000df61270 */
[----:B------:R-:W-:Y:S01]  /*61280*/  ISETP.LT.AND P2, PT, R55, UR18, !P1 ;  /* 0x0000001237007c0c */ /* 0x000fe2000cf41270 */
[C---:B------:R-:W-:Y:S01]  /*61290*/  IMAD.WIDE R4, R10.reuse, 0x2, R40 ;  /* 0x000000020a047825 */ /* 0x040fe200078e0228 */
[----:B------:R-:W-:Y:S01]  /*612a0*/  ISETP.LT.AND P4, PT, R39, UR29, !P1 ;  /* 0x0000001d27007c0c */ /* 0x000fe2000cf81270 */
[----:B------:R-:W0:Y:S02]  /*612b0*/  LDCU UR18, c[0x0][0x398] ;  /* 0x00007300ff1277ac */ /* 0x000e240008000800 */
[----:B------:R-:W-:Y:S01]  /*612c0*/  VIADD R10, R10, UR12 ;  /* 0x0000000c0a0a7c36 */ /* 0x000fe20008000000 */
[----:B------:R-:W-:Y:S01]  /*612d0*/  ISETP.LT.AND P5, PT, R27, UR28, !P1 ;  /* 0x0000001c1b007c0c */ /* 0x000fe2000cfa1270 */
[----:B------:R-:W-:Y:S01]  /*612e0*/  VIADD R8, R26, 0x38 ;  /* 0x000000381a087836 */ /* 0x000fe20000000000 */
[----:B------:R-:W-:Y:S01]  /*612f0*/  ISETP.LT.AND P6, PT, R35, UR24, !P1 ;  /* 0x0000001823007c0c */ /* 0x000fe2000cfc1270 */
[----:B------:R-:W0:Y:S02]  /*61300*/  LDCU UR12, c[0x0][0x3b8] ;  /* 0x00007700ff0c77ac */ /* 0x000e240008000800 */
[----:B------:R1:W-:Y:S01]  /*61310*/  @P3 STG.E.U16 desc[UR8][R4.64], R6 ;  /* 0x0000000604003986 */ /* 0x0003e2000c101508 */
[----:B------:R-:W0:Y:S01]  /*61320*/  LDCU UR24, c[0x0][0x398] ;  /* 0x00007300ff1877ac */ /* 0x000e220008000800 */
[----:B------:R-:W0:Y:S01]  /*61330*/  LDCU UR28, c[0x0][0x398] ;  /* 0x00007300ff1c77ac */ /* 0x000e220008000800 */
[----:B-1----:R-:W-:Y:S01]  /*61340*/  IMAD.WIDE R4, R10, 0x2, R42 ;  /* 0x000000020a047825 */ /* 0x002fe200078e022a */
[----:B----4-:R-:W-:-:S04]  /*61350*/  PRMT R9, R56, 0x7632, R9 ;  /* 0x0000763238097816 */ /* 0x010fc80000000009 */
[----:B------:R1:W-:Y:S01]  /*61360*/  @P2 STG.E.U16 desc[UR8][R4.64], R56 ;  /* 0x0000003804002986 */ /* 0x0003e2000c101508 */
[----:B------:R-:W-:Y:S01]  /*61370*/  IMAD.WIDE R6, R10, 0x2, R44 ;  /* 0x000000020a067825 */ /* 0x000fe200078e022c */
[----:B------:R-:W-:Y:S01]  /*61380*/  ISETP.GE.AND P3, PT, R8, UR19, PT ;  /* 0x0000001308007c0c */ /* 0x000fe2000bf66270 */
[----:B------:R-:W4:Y:S01]  /*61390*/  LDCU UR19, c[0x0][0x398] ;  /* 0x00007300ff1377ac */ /* 0x000f220008000800 */
        /* <DEDUP_REMOVED lines=15> */
[----:B------:R-:W-:-:S03]  /*61490*/  PRMT R11, R54, 0x7632, R11 ;  /* 0x00007632360b7816 */ /* 0x000fc6000000000b */
[----:B------:R-:W-:Y:S01]  /*614a0*/  IMAD.WIDE R8, R10, 0x2, R18 ;  /* 0x000000020a087825 */ /* 0x000fe200078e0212 */
[----:B------:R-:W-:Y:S04]  /*614b0*/  @P2 STG.E.U16 desc[UR8][R4.64], R54 ;  /* 0x0000003604002986 */ /* 0x000fe8000c101508 */
[----:B------:R3:W-:Y:S02]  /*614c0*/  @P4 STG.E.U16 desc[UR8][R6.64], R11 ;  /* 0x0000000b06004986 */ /* 0x0007e4000c101508 */
[----:B---3--:R-:W-:Y:S02]  /*614d0*/  PRMT R6, R58, 0x7632, R6 ;  /* 0x000076323a067816 */ /* 0x008fe40000000006 */
[----:B------:R0:W-:Y:S04]  /*614e0*/  @P5 STG.E.U16 desc[UR8][R8.64], R58 ;  /* 0x0000003a08005986 */ /* 0x0001e8000c101508 */
[----:B0-----:R-:W3:Y:S01]  /*614f0*/  LDL.LU R58, [R1+0x260] ;  /* 0x00026000013a7983 */ /* 0x001ee20000300800 */
[----:B------:R-:W-:Y:S01]  /*61500*/  ISETP.LT.AND P1, PT, R59, UR22, !P1 ;  /* 0x000000163b007c0c */ /* 0x000fe2000cf21270 */
[C---:B------:R-:W-:Y:S01]  /*61510*/  IMAD.WIDE R4, R10.reuse, 0x2, R40 ;  /* 0x000000020a047825 */ /* 0x040fe200078e0228 */
[----:B------:R-:W-:Y:S01]  /*61520*/  ISETP.LT.AND P4, PT, R55, UR14, !P3 ;  /* 0x0000000e37007c0c */ /* 0x000fe2000df81270 */
[----:B------:R-:W0:Y:S02]  /*61530*/  LDCU UR22, c[0x0][0x398] ;  /* 0x00007300ff1677ac */ /* 0x000e240008000800 */
[----:B------:R-:W-:Y:S01]  /*61540*/  VIADD R10, R10, UR6 ;  /* 0x000000060a0a7c36 */ /* 0x000fe20008000000 */
[----:B------:R-:W-:-:S02]  /*61550*/  ISETP.LT.AND P6, PT, R39, UR26, !P3 ;  /* 0x0000001a27007c0c */ /* 0x000fc4000dfc1270 */
[----:B------:R-:W-:-:S05]  /*61560*/  ISETP.LT.AND P2, PT, R27, UR21, !P3 ;  /* 0x000000151b007c0c */ /* 0x000fca000df41270 */
[----:B------:R0:W-:Y:S01]  /*61570*/  @P1 STG.E.U16 desc[UR8][R4.64], R6 ;  /* 0x0000000604001986 */ /* 0x0001e2000c101508 */
[----:B----4-:R-:W-:Y:S01]  /*61580*/  PRMT R8, R56, 0x7632, R8 ;  /* 0x0000763238087816 */ /* 0x010fe20000000008 */
[----:B0-----:R-:W-:Y:S01]  /*61590*/  IMAD.WIDE R4, R10, 0x2, R42 ;  /* 0x000000020a047825 */ /* 0x001fe200078e022a */
[----:B--2---:R-:W-:-:S04]  /*615a0*/  PRMT R9, R57, 0x7632, R9 ;  /* 0x0000763239097816 */ /* 0x004fc80000000009 */
[----:B------:R0:W-:Y:S01]  /*615b0*/  @P4 STG.E.U16 desc[UR8][R4.64], R56 ;  /* 0x0000003804004986 */ /* 0x0001e2000c101508 */
[----:B------:R-:W-:Y:S01]  /*615c0*/  IMAD.WIDE R6, R10, 0x2, R44 ;  /* 0x000000020a067825 */ /* 0x000fe200078e022c */
[----:B------:R-:W-:Y:S01]  /*615d0*/  ISETP.LT.AND P5, PT, R35, UR20, !P3 ;  /* 0x0000001423007c0c */ /* 0x000fe2000dfa1270 */
[----:B------:R-:W2:Y:S02]  /*615e0*/  LDCU UR14, c[0x0][0x398] ;  /* 0x00007300ff0e77ac */ /* 0x000ea40008000800 */
[----:B------:R-:W-:Y:S02]  /*615f0*/  VIADD R11, R26, 0x39 ;  /* 0x000000391a0b7836 */ /* 0x000fe40000000000 */
[----:B------:R-:W-:Y:S01]  /*61600*/  VIADD R14, R10, UR12 ;  /* 0x0000000c0a0e7c36 */ /* 0x000fe20008000000 */
[----:B------:R-:W-:Y:S01]  /*61610*/  PRMT R15, R28, 0x7632, R15 ;  /* 0x000076321c0f7816 */ /* 0x000fe2000000000f */
[----:B------:R-:W4:Y:S01]  /*61620*/  LDCU UR6, c[0x0][0x3b8] ;  /* 0x00007700ff0677ac */ /* 0x000f220008000800 */
[----:B0-----:R-:W4:Y:S01]  /*61630*/  LDL.LU R56, [R1+0x2a4] ;  /* 0x0002a40001387983 */ /* 0x001f220000300800 */
[----:B------:R-:W-:Y:S01]  /*61640*/  IMAD.WIDE R4, R10, 0x2, R46 ;  /* 0x000000020a047825 */ /* 0x000fe200078e022e */
[----:B------:R-:W-:Y:S01]  /*61650*/  PRMT R20, R24, 0x7632, R20 ;  /* 0x0000763218147816 */ /* 0x000fe20000000014 */
[----:B------:R-:W0:Y:S01]  /*61660*/  LDCU UR20, c[0x0][0x398] ;  /* 0x00007300ff1477ac */ /* 0x000e220008000800 */
[----:B------:R1:W-:Y:S01]  /*61670*/  @P6 STG.E.U16 desc[UR8][R6.64], R8 ;  /* 0x0000000806006986 */ /* 0x0003e2000c101508 */
[----:B------:R-:W-:-:S02]  /*61680*/  ISETP.LT.AND P4, PT, R61, UR27, !P3 ;  /* 0x0000001b3d007c0c */ /* 0x000fc4000df81270 */
[----:B------:R-:W-:Y:S01]  /*61690*/  ISETP.GE.AND P1, PT, R11, UR5, PT ;  /* 0x000000050b007c0c */ /* 0x000fe2000bf26270 */
[----:B------:R2:W-:Y:S01]  /*616a0*/  @P2 STG.E.U16 desc[UR8][R4.64], R57 ;  /* 0x0000003904002986 */ /* 0x0005e2000c101508 */
[----:B------:R-:W-:Y:S01]  /*616b0*/  ISETP.LT.AND P6, PT, R31, UR16, !P3 ;  /* 0x000000101f007c0c */ /* 0x000fe2000dfc1270 */
[--C-:B------:R-:W-:Y:S01]  /*616c0*/  IMAD.WIDE R12, R14, 0x2, R48.reuse ;  /* 0x000000020e0c7825 */ /* 0x100fe200078e0230 */
[----:B------:R-:W0:Y:S01]  /*616d0*/  LDCU UR16, c[0x0][0x398] ;  /* 0x00007300ff1077ac */ /* 0x000e220008000800 */
[----:B------:R-:W0:Y:S02]  /*616e0*/  LDCU UR21, c[0x0][0x398] ;  /* 0x00007300ff1577ac */ /* 0x000e240008000800 */
[C---:B-1----:R-:W-:Y:S01]  /*616f0*/  IMAD.WIDE R6, R10.reuse, 0x2, R48 ;  /* 0x000000020a067825 */ /* 0x042fe200078e0230 */
[----:B------:R-:W1:Y:S01]  /*61700*/  LDCU UR26, c[0x0][0x398] ;  /* 0x00007300ff1a77ac */ /* 0x000e620008000800 */
[----:B--2---:R-:W2:Y:S02]  /*61710*/  LDL.LU R57, [R1+0x294] ;  /* 0x0002940001397983 */ /* 0x004ea40000300800 */
[----:B------:R-:W-:Y:S01]  /*61720*/  IMAD.WIDE R4, R10, 0x2, R2 ;  /* 0x000000020a047825 */ /* 0x000fe200078e0202 */
[----:B------:R-:W0:Y:S01]  /*61730*/  LDCU UR12, c[0x0][0x398] ;  /* 0x00007300ff0c77ac */ /* 0x000e220008000800 */
[----:B------:R1:W-:Y:S01]  /*61740*/  @P5 STG.E.U16 desc[UR8][R6.64], R9 ;  /* 0x0000000906005986 */ /* 0x0003e2000c101508 */
[----:B------:R-:W-:Y:S01]  /*61750*/  ISETP.LT.AND P5, PT, R60, UR30, !P3 ;  /* 0x0000001e3c007c0c */ /* 0x000fe2000dfa1270 */
[----:B------:R-:W-:Y:S01]  /*61760*/  VIADD R8, R26, 0x3a ;  /* 0x0000003a1a087836 */ /* 0x000fe20000000000 */
[----:B------:R-:W-:Y:S01]  /*61770*/  ISETP.LT.AND P3, PT, R59, UR32, !P3 ;  /* 0x000000203b007c0c */ /* 0x000fe2000df61270 */
[----:B------:R-:W0:Y:S01]  /*61780*/  LDCU UR5, c[0x0][0x3b8] ;  /* 0x00007700ff0577ac */ /* 0x000e220008000800 */
[----:B-1----:R-:W-:-:S02]  /*61790*/  IMAD.WIDE R6, R10, 0x2, R16 ;  /* 0x000000020a067825 */ /* 0x002fc400078e0210 */
[----:B------:R-:W-:Y:S01]  /*617a0*/  ISETP.GE.AND P2, PT, R8, UR17, PT ;  /* 0x0000001108007c0c */ /* 0x000fe2000bf46270 */
[----:B------:R-:W1:Y:S01]  /*617b0*/  LDCU UR17, c[0x0][0x398] ;  /* 0x00007300ff1177ac */ /* 0x000e620008000800 */
[----:B------:R-:W-:Y:S01]  /*617c0*/  IMAD.WIDE R8, R10, 0x2, R18 ;  /* 0x000000020a087825 */ /* 0x000fe200078e0212 */
[----:B---3--:R-:W-:Y:S01]  /*617d0*/  PRMT R11, R58, 0x7632, R11 ;  /* 0x000076323a0b7816 */ /* 0x008fe2000000000b */
[----:B------:R3:W-:Y:S04]  /*617e0*/  @P6 STG.E.U16 desc[UR8][R4.64], R58 ;  /* 0x0000003a04006986 */ /* 0x0007e8000c101508 */
[----:B------:R0:W-:Y:S04]  /*617f0*/  @P4 STG.E.U16 desc[UR8][R6.64], R11 ;  /* 0x0000000b06004986 */ /* 0x0001e8000c101508 */
[----:B------:R0:W1:Y:S01]  /*61800*/  LDS.128 R4, [R0] ;  /* 0x0000000000047984 */ /* 0x0000620000000c00 */
[----:B------:R-:W-:Y:S01]  /*61810*/  ISETP.LT.AND P4, PT, R55, UR18, !P1 ;  /* 0x0000001237007c0c */ /* 0x000fe2000cf81270 */
[----:B------:R-:W1:Y:S02]  /*61820*/  LDCU UR18, c[0x0][0x398] ;  /* 0x00007300ff1277ac */ /* 0x000e640008000800 */
[----:B---3--:R-:W3:Y:S01]  /*61830*/  LDL.LU R58, [R1+0x264] ;  /* 0x00026400013a7983 */ /* 0x008ee20000300800 */
[----:B0-----:R-:W-:Y:S01]  /*61840*/  IMAD.WIDE R10, R10, 0x2, R40 ;  /* 0x000000020a0a7825 */ /* 0x001fe200078e0228 */
[----:B------:R-:W-:-:S02]  /*61850*/  PRMT R0, R32, 0x7632, R0 ;  /* 0x0000763220007816 */ /* 0x000fc40000000000 */
[----:B------:R0:W-:Y:S01]  /*61860*/  @P5 STG.E.U16 desc[UR8][R8.64], R32 ;  /* 0x0000002008005986 */ /* 0x0001e2000c101508 */
[----:B------:R-:W-:Y:S01]  /*61870*/  ISETP.LT.AND P5, PT, R39, UR19, !P1 ;  /* 0x0000001327007c0c */ /* 0x000fe2000cfa1270 */
[----:B------:R-:W1:Y:S02]  /*61880*/  LDCU UR19, c[0x0][0x398] ;  /* 0x00007300ff1377ac */ /* 0x000e640008000800 */
[----:B------:R0:W-:Y:S01]  /*61890*/  @P3 STG.E.U16 desc[UR8][R10.64], R0 ;  /* 0x000000000a003986 */ /* 0x0001e2000c101508 */
[----:B------:R-:W-:Y:S02]  /*618a0*/  ISETP.LT.AND P3, PT, R27, UR23, !P1 ;  /* 0x000000171b007c0c */ /* 0x000fe4000cf61270 */
[----:B------:R-:W-:Y:S01]  /*618b0*/  ISETP.LT.AND P6, PT, R35, UR24, !P1 ;  /* 0x0000001823007c0c */ /* 0x000fe2000cfc1270 */
[----:B0-----:R-:W-:-:S05]  /*618c0*/  IMAD.WIDE R8, R14, 0x2, R42 ;  /* 0x000000020e087825 */ /* 0x001fca00078e022a */
[----:B------:R0:W-:Y:S01]  /*618d0*/  @P4 STG.E.U16 desc[UR8][R8.64], R28 ;  /* 0x0000001c08004986 */ /* 0x0001e2000c101508 */
[----:B------:R-:W-:Y:S01]  /*618e0*/  ISETP.LT.AND P4, PT, R31, UR22, !P1 ;  /* 0x000000161f007c0c */ /* 0x000fe2000cf81270 */
[C---:B------:R-:W-:Y:S01]  /*618f0*/  IMAD.WIDE R10, R14.reuse, 0x2, R46 ;  /* 0x000000020e0a7825 */ /* 0x040fe200078e022e */
[----:B------:R-:W1:Y:S03]  /*61900*/  LDCU UR22, c[0x0][0x398] ;  /* 0x00007300ff1677ac */ /* 0x000e660008000800 */
[----:B0-----:R-:W-:-:S05]  /*61910*/  IMAD.WIDE R8, R14, 0x2, R44 ;  /* 0x000000020e087825 */ /* 0x001fca00078e022c */
[----:B------:R0:W-:Y:S01]  /*61920*/  @P5 STG.E.U16 desc[UR8][R8.64], R15 ;  /* 0x0000000f08005986 */ /* 0x0001e2000c101508 */
[----:B------:R-:W-:-:S03]  /*61930*/  ISETP.LT.AND P5, PT, R61, UR25, !P1 ;  /* 0x000000193d007c0c */ /* 0x000fc6000cfa1270 */
[----:B------:R1:W-:Y:S04]  /*61940*/  @P3 STG.E.U16 desc[UR8][R10.64], R24 ;  /* 0x000000180a003986 */ /* 0x0003e8000c101508 */
[----:B------:R1:W-:Y:S01]  /*61950*/  @P6 STG.E.U16 desc[UR8][R12.64], R20 ;  /* 0x000000140c006986 */ /* 0x0003e2000c101508 */
[----:B------:R-:W-:Y:S01]  /*61960*/  ISETP.LT.AND P6, PT, R60, UR28, !P1 ;  /* 0x0000001c3c007c0c */ /* 0x000fe2000cfc1270 */
[----:B0-----:R-:W-:Y:S01]  /*61970*/  IMAD.WIDE R8, R14, 0x2, R2 ;  /* 0x000000020e087825 */ /* 0x001fe200078e0202 */
[----:B------:R-:W-:Y:S01]  /*61980*/  ISETP.LT.AND P1, PT, R59, UR14, !P1 ;  /* 0x0000000e3b007c0c */ /* 0x000fe2000cf21270 */
[----:B------:R-:W0:Y:S02]  /*61990*/  LDCU UR14, c[0x0][0x398] ;  /* 0x00007300ff0e77ac */ /* 0x000e240008000800 */
[----:B------:R-:W-:Y:S01]  /*619a0*/  VIADD R0, R26, 0x3b ;  /* 0x0000003b1a007836 */ /* 0x000fe20000000000 */
[----:B------:R4:W-:Y:S01]  /*619b0*/  @P4 STG.E.U16 desc[UR8][R8.64], R36 ;  /* 0x0000002408004986 */ /* 0x0009e2000c101508 */
[----:B-1----:R-:W-:Y:S01]  /*619c0*/  IMAD.WIDE R10, R14, 0x2, R16 ;  /* 0x000000020e0a7825 */ /* 0x002fe200078e0210 */
[----:B------:R-:W-:-:S02]  /*619d0*/  PRMT R13, R36, 0x7632, R13 ;  /* 0x00007632240d7816 */ /* 0x000fc4000000000d */
[----:B------:R-:W-:Y:S01]  /*619e0*/  ISETP.LT.AND P4, PT, R55, UR20, !P2 ;  /* 0x0000001437007c0c */ /* 0x000fe2000d781270 */
[----:B------:R-:W1:Y:S01]  /*619f0*/  LDCU UR20, c[0x0][0x398] ;  /* 0x00007300ff1477ac */ /* 0x000e620008000800 */
[----:B------:R-:W-:Y:S01]  /*61a00*/  ISETP.GE.AND P3, PT, R0, UR15, PT ;  /* 0x0000000f00007c0c */ /* 0x000fe2000bf66270 */
[----:B------:R0:W-:Y:S01]  /*61a10*/  @P5 STG.E.U16 desc[UR8][R10.64], R13 ;  /* 0x0000000d0a005986 */ /* 0x0001e2000c101508 */
[C---:B----4-:R-:W-:Y:S02]  /*61a20*/  VIADD R0, R14.reuse, UR6 ;  /* 0x000000060e007c36 */ /* 0x050fe40008000000 */
[C---:B------:R-:W-:Y:S01]  /*61a30*/  IMAD.WIDE R8, R14.reuse, 0x2, R18 ;  /* 0x000000020e087825 */ /* 0x040fe200078e0212 */
[----:B------:R-:W-:Y:S01]  /*61a40*/  ISETP.LT.AND P5, PT, R39, UR16, !P2 ;  /* 0x0000001027007c0c */ /* 0x000fe2000d7a1270 */
[----:B------:R-:W4:Y:S02]  /*61a50*/  LDCU UR15, c[0x0][0x398] ;  /* 0x00007300ff0f77ac */ /* 0x000f240008000800 */
[----:B------:R-:W-:Y:S01]  /*61a60*/  IMAD.WIDE R14, R14, 0x2, R40 ;  /* 0x000000020e0e7825 */ /* 0x000fe200078e0228 */
[----:B------:R1:W-:Y:S01]  /*61a70*/  @P6 STG.E.U16 desc[UR8][R8.64], R4 ;  /* 0x0000000408006986 */ /* 0x0003e2000c101508 */
[----:B------:R-:W2:Y:S01]  /*61a80*/  LDCU UR16, c[0x0][0x398] ;  /* 0x00007300ff1077ac */ /* 0x000ea20008000800 */
[----:B0-----:R-:W-:Y:S01]  /*61a90*/  PRMT R11, R4, 0x7632, R11 ;  /* 0x00007632040b7816 */ /* 0x001fe2000000000b */
[----:B------:R-:W0:Y:S04]  /*61aa0*/  LDCU UR6, c[0x0][0x3b8] ;  /* 0x00007700ff0677ac */ /* 0x000e280008000800 */
[----:B------:R0:W-:Y:S01]  /*61ab0*/  @P1 STG.E.U16 desc[UR8][R14.64], R11 ;  /* 0x0000000b0e001986 */ /* 0x0001e2000c101508 */
[----:B------:R-:W-:Y:S01]  /*61ac0*/  ISETP.LT.AND P1, PT, R27, UR21, !P2 ;  /* 0x000000151b007c0c */ /* 0x000fe2000d721270 */
[----:B------:R-:W-:-:S04]  /*61ad0*/  IMAD.WIDE R12, R0, 0x2, R48 ;  /* 0x00000002000c7825 */ /* 0x000fc800078e0230 */
[C---:B-1----:R-:W-:Y:S01]  /*61ae0*/  IMAD.WIDE R8, R0.reuse, 0x2, R42 ;  /* 0x0000000200087825 */ /* 0x042fe200078e022a */
[----:B------:R-:W-:Y:S01]  /*61af0*/  ISETP.LT.AND P6, PT, R35, UR17, !P2 ;  /* 0x0000001123007c0c */ /* 0x000fe2000d7c1270 */
[----:B------:R-:W1:Y:S02]  /*61b00*/  LDCU UR17, c[0x0][0x398] ;  /* 0x00007300ff1177ac */ /* 0x000e640008000800 */
[----:B0-----:R-:W-:Y:S01]  /*61b10*/  IMAD.WIDE R10, R0, 0x2, R46 ;  /* 0x00000002000a7825 */ /* 0x001fe200078e022e */
[----:B------:R-:W0:Y:S01]  /*61b20*/  LDCU UR21, c[0x0][0x398] ;  /* 0x00007300ff1577ac */ /* 0x000e220008000800 */
[----:B------:R0:W-:Y:S01]  /*61b30*/  @P4 STG.E.U16 desc[UR8][R8.64], R56 ;  /* 0x0000003808004986 */ /* 0x0001e2000c101508 */
[----:B------:R-:W-:-:S03]  /*61b40*/  PRMT R15, R56, 0x7632, R15 ;  /* 0x00007632380f7816 */ /* 0x000fc6000000000f */
[----:B0-----:R-:W4:Y:S01]  /*61b50*/  LDL.LU R56, [R1+0x2a8] ;  /* 0x0002a80001387983 */ /* 0x001f220000300800 */
[----:B------:R-:W-:-:S05]  /*61b60*/  IMAD.WIDE R8, R0, 0x2, R44 ;  /* 0x0000000200087825 */ /* 0x000fca00078e022c */
[----:B------:R-:W-:Y:S01]  /*61b70*/  @P5 STG.E.U16 desc[UR8][R8.64], R15 ;  /* 0x0000000f08005986 */ /* 0x000fe2000c101508 */
[----:B--2---:R-:W-:-:S03]  /*61b80*/  PRMT R14, R57, 0x7632, R14 ;  /* 0x00007632390e7816 */ /* 0x004fc6000000000e */
[----:B------:R0:W-:Y:S04]  /*61b90*/  @P1 STG.E.U16 desc[UR8][R10.64], R57 ;  /* 0x000000390a001986 */ /* 0x0001e8000c101508 */
[----:B0-----:R-:W2:Y:S01]  /*61ba0*/  LDL.LU R57, [R1+0x298] ;  /* 0x0002980001397983 */ /* 0x001ea20000300800 */
[----:B------:R-:W-:Y:S02]  /*61bb0*/  ISETP.LT.AND P4, PT, R31, UR26, !P2 ;  /* 0x0000001a1f007c0c */ /* 0x000fe4000d781270 */
[----:B------:R-:W-:Y:S01]  /*61bc0*/  ISETP.LT.AND P5, PT, R61, UR12, !P2 ;  /* 0x0000000c3d007c0c */ /* 0x000fe2000d7a1270 */
[----:B------:R3:W-:Y:S01]  /*61bd0*/  @P6 STG.E.U16 desc[UR8][R12.64], R14 ;  /* 0x0000000e0c006986 */ /* 0x0007e2000c101508 */
[----:B------:R-:W-:Y:S01]  /*61be0*/  IMAD.WIDE R8, R0, 0x2, R2 ;  /* 0x0000000200087825 */ /* 0x000fe200078e0202 */
[----:B------:R-:W-:Y:S01]  /*61bf0*/  ISETP.LT.AND P6, PT, R60, UR18, !P2 ;  /* 0x000000123c007c0c */ /* 0x000fe2000d7c1270 */
[----:B------:R-:W0:Y:S01]  /*61c00*/  LDCU UR12, c[0x0][0x398] ;  /* 0x00007300ff0c77ac */ /* 0x000e220008000800 */
[----:B------:R-:W-:Y:S01]  /*61c10*/  ISETP.LT.AND P2, PT, R59, UR19, !P2 ;  /* 0x000000133b007c0c */ /* 0x000fe2000d741270 */
[----:B------:R-:W-:-:S04]  /*61c20*/  IMAD.WIDE R10, R0, 0x2, R16 ;  /* 0x00000002000a7825 */ /* 0x000fc800078e0210 */
[----:B------:R-:W-:Y:S02]  /*61c30*/  VIADD R4, R26, 0x3c ;  /* 0x0000003c1a047836 */ /* 0x000fe40000000000 */
[----:B------:R-:W-:Y:S01]  /*61c40*/  VIADD R15, R0, UR5 ;  /* 0x00000005000f7c36 */ /* 0x000fe20008000000 */
[----:B------:R-:W0:Y:S02]  /*61c50*/  LDCU UR5, c[0x0][0x398] ;  /* 0x00007300ff0577ac */ /* 0x000e240008000800 */
[----:B------:R-:W-:Y:S01]  /*61c60*/  ISETP.GE.AND P1, PT, R4, UR13, PT ;  /* 0x0000000d04007c0c */ /* 0x000fe2000bf26270 */
[----:B------:R-:W0:Y:S01]  /*61c70*/  LDCU UR13, c[0x0][0x398] ;  /* 0x00007300ff0d77ac */ /* 0x000e220008000800 */
[----:B------:R-:W-:Y:S02]  /*61c80*/  PRMT R4, R29, 0x7632, R4 ;  /* 0x000076321d047816 */ /* 0x000fe40000000004 */
[----:B---3--:R-:W-:Y:S01]  /*61c90*/  PRMT R13, R58, 0x7632, R13 ;  /* 0x000076323a0d7816 */ /* 0x008fe2000000000d */
[----:B------:R3:W-:Y:S01]  /*61ca0*/  @P4 STG.E.U16 desc[UR8][R8.64], R58 ;  /* 0x0000003a08004986 */ /* 0x0007e2000c101508 */
[----:B------:R-:W-:-:S03]  /*61cb0*/  ISETP.LT.AND P4, PT, R55, UR22, !P3 ;  /* 0x0000001637007c0c */ /* 0x000fc6000df81270 */
[----:B------:R0:W-:Y:S01]  /*61cc0*/  @P5 STG.E.U16 desc[UR8][R10.64], R13 ;  /* 0x0000000d0a005986 */ /* 0x0001e2000c101508 */
[----:B------:R-:W-:Y:S01]  /*61cd0*/  ISETP.LT.AND P5, PT, R39, UR14, !P3 ;  /* 0x0000000e27007c0c */ /* 0x000fe2000dfa1270 */
[----:B------:R-:W-:Y:S01]  /*61ce0*/  IMAD.WIDE R22, R15, 0x2, R2 ;  /* 0x000000020f167825 */ /* 0x000fe200078e0202 */
[----:B------:R-:W1:Y:S03]  /*61cf0*/  LDCU UR14, c[0x0][0x398] ;  /* 0x00007300ff0e77ac */ /* 0x000e660008000800 */
[C---:B---3--:R-:W-:Y:S01]  /*61d00*/  IMAD.WIDE R8, R0.reuse, 0x2, R18 ;  /* 0x0000000200087825 */ /* 0x048fe200078e0212 */
[----:B------:R-:W3:Y:S03]  /*61d10*/  LDL.LU R58, [R1+0x268] ;  /* 0x00026800013a7983 */ /* 0x000ee60000300800 */
[----:B0-----:R-:W-:Y:S01]  /*61d20*/  IMAD.WIDE R10, R0, 0x2, R40 ;  /* 0x00000002000a7825 */ /* 0x001fe200078e0228 */
[----:B------:R-:W-:Y:S01]  /*61d30*/  PRMT R0, R33, 0x7632, R0 ;  /* 0x0000763221007816 */ /* 0x000fe20000000000 */
[----:B------:R0:W-:Y:S01]  /*61d40*/  @P6 STG.E.U16 desc[UR8][R8.64], R33 ;  /* 0x0000002108006986 */ /* 0x0001e2000c101508 */
[----:B------:R-:W-:-:S03]  /*61d50*/  ISETP.LT.AND P6, PT, R35, UR20, !P3 ;  /* 0x0000001423007c0c */ /* 0x000fc6000dfc1270 */
[----:B------:R1:W-:Y:S01]  /*61d60*/  @P2 STG.E.U16 desc[UR8][R10.64], R0 ;  /* 0x000000000a002986 */ /* 0x0003e2000c101508 */
[----:B----4-:R-:W-:Y:S01]  /*61d70*/  ISETP.LT.AND P2, PT, R27, UR15, !P3 ;  /* 0x0000000f1b007c0c */ /* 0x010fe2000df41270 */
[C---:B------:R-:W-:Y:S01]  /*61d80*/  IMAD.WIDE R12, R15.reuse, 0x2, R48 ;  /* 0x000000020f0c7825 */ /* 0x040fe200078e0230 */
[----:B------:R-:W4:Y:S03]  /*61d90*/  LDCU UR15, c[0x0][0x398] ;  /* 0x00007300ff0f77ac */ /* 0x000f260008000800 */
[----:B0-----:R-:W-:-:S05]  /*61da0*/  IMAD.WIDE R8, R15, 0x2, R42 ;  /* 0x000000020f087825 */ /* 0x001fca00078e022a */
[----:B------:R0:W-:Y:S01]  /*61db0*/  @P4 STG.E.U16 desc[UR8][R8.64], R29 ;  /* 0x0000001d08004986 */ /* 0x0001e2000c101508 */
[----:B------:R-:W-:Y:S01]  /*61dc0*/  ISETP.LT.AND P4, PT, R31, UR16, !P3 ;  /* 0x000000101f007c0c */ /* 0x000fe2000df81270 */
[----:B-1----:R-:W-:Y:S01]  /*61dd0*/  IMAD.WIDE R10, R15, 0x2, R46 ;  /* 0x000000020f0a7825 */ /* 0x002fe200078e022e */
[----:B------:R-:W-:Y:S01]  /*61de0*/  PRMT R0, R25, 0x7632, R0 ;  /* 0x0000763219007816 */ /* 0x000fe20000000000 */
[----:B------:R-:W1:Y:S02]  /*61df0*/  LDCU UR16, c[0x0][0x398] ;  /* 0x00007300ff1077ac */ /* 0x000e640008000800 */
[----:B0-----:R-:W-:-:S05]  /*61e00*/  IMAD.WIDE R8, R15, 0x2, R44 ;  /* 0x000000020f087825 */ /* 0x001fca00078e022c */
[----:B------:R0:W-:Y:S01]  /*61e10*/  @P5 STG.E.U16 desc[UR8][R8.64], R4 ;  /* 0x0000000408005986 */ /* 0x0001e2000c101508 */
[----:B------:R-:W-:Y:S01]  /*61e20*/  ISETP.LT.AND P5, PT, R61, UR17, !P3 ;  /* 0x000000113d007c0c */ /* 0x000fe2000dfa1270 */
[----:B------:R-:W-:Y:S01]  /*61e30*/  IMAD.WIDE R20, R15, 0x2, R16 ;  /* 0x000000020f147825 */ /* 0x000fe200078e0210 */
[----:B------:R-:W1:Y:S01]  /*61e40*/  LDCU UR17, c[0x0][0x398] ;  /* 0x00007300ff1177ac */ /* 0x000e620008000800 */
[----:B------:R0:W-:Y:S01]  /*61e50*/  @P2 STG.E.U16 desc[UR8][R10.64], R25 ;  /* 0x000000190a002986 */ /* 0x0001e2000c101508 */
[----:B------:R-:W-:Y:S01]  /*61e60*/  ISETP.LT.AND P2, PT, R59, UR12, !P3 ;  /* 0x0000000c3b007c0c */ /* 0x000fe2000df41270 */
[----:B------:R-:W1:Y:S02]  /*61e70*/  LDCU UR12, c[0x0][0x398] ;  /* 0x00007300ff0c77ac */ /* 0x000e640008000800 */
[----:B------:R0:W-:Y:S01]  /*61e80*/  @P6 STG.E.U16 desc[UR8][R12.64], R0 ;  /* 0x000000000c006986 */ /* 0x0001e2000c101508 */
[----:B------:R-:W-:-:S03]  /*61e90*/  ISETP.LT.AND P6, PT, R60, UR21, !P3 ;  /* 0x000000153c007c0c */ /* 0x000fc6000dfc1270 */
[----:B------:R-:W-:Y:S01]  /*61ea0*/  @P4 STG.E.U16 desc[UR8][R22.64], R37 ;  /* 0x0000002516004986 */ /* 0x000fe2000c101508 */
[----:B0-----:R-:W-:Y:S02]  /*61eb0*/  PRMT R9, R37, 0x7632, R9 ;  /* 0x0000763225097816 */ /* 0x001fe40000000009 */
[----:B------:R-:W-:Y:S01]  /*61ec0*/  ISETP.LT.AND P4, PT, R55, UR13, !P1 ;  /* 0x0000000d37007c0c */ /* 0x000fe2000cf81270 */
[----:B------:R-:W-:Y:S01]  /*61ed0*/  VIADD R11, R15, UR6 ;  /* 0x000000060f0b7c36 */ /* 0x000fe20008000000 */
[----:B------:R-:W-:Y:S01]  /*61ee0*/  PRMT R4, R5, 0x7632, R4 ;  /* 0x0000763205047816 */ /* 0x000fe20000000004 */
[----:B------:R0:W-:Y:S01]  /*61ef0*/  @P5 STG.E.U16 desc[UR8][R20.64], R9 ;  /* 0x0000000914005986 */ /* 0x0001e2000c101508 */
[----:B------:R-:W-:Y:S01]  /*61f00*/  IMAD.WIDE R12, R15, 0x2, R40 ;  /* 0x000000020f0c7825 */ /* 0x000fe200078e0228 */
[----:B------:R-:W-:Y:S01]  /*61f10*/  ISETP.LT.AND P3, PT, R39, UR5, !P1 ;  /* 0x0000000527007c0c */ /* 0x000fe2000cf61270 */
[----:B------:R-:W1:Y:S02]  /*61f20*/  LDCU UR6, c[0x0][0x398] ;  /* 0x00007300ff0677ac */ /* 0x000e640008000800 */
[----:B------:R-:W-:Y:S01]  /*61f30*/  VIADD R0, R26, 0x3d ;  /* 0x0000003d1a007836 */ /* 0x000fe20000000000 */
[----:B------:R-:W1:Y:S01]  /*61f40*/  LDCU UR13, c[0x0][0x398] ;  /* 0x00007300ff0d77ac */ /* 0x000e620008000800 */
[----:B0-----:R-:W-:Y:S01]  /*61f50*/  IMAD.WIDE R8, R15, 0x2, R18 ;  /* 0x000000020f087825 */ /* 0x001fe200078e0212 */
[----:B----4-:R-:W-:Y:S01]  /*61f60*/  ISETP.LT.AND P5, PT, R35, UR15, !P1 ;  /* 0x0000000f23007c0c */ /* 0x010fe2000cfa1270 */
[----:B------:R-:W0:Y:S02]  /*61f70*/  LDCU UR5, c[0x0][0x3b8] ;  /* 0x00007700ff0577ac */ /* 0x000e240008000800 */
[C---:B------:R-:W-:Y:S01]  /*61f80*/  IMAD.WIDE R14, R11.reuse, 0x2, R42 ;  /* 0x000000020b0e7825 */ /* 0x040fe200078e022a */
[----:B------:R4:W-:Y:S01]  /*61f90*/  @P6 STG.E.U16 desc[UR8][R8.64], R5 ;  /* 0x0000000508006986 */ /* 0x0009e2000c101508 */
[----:B------:R-:W0:Y:S03]  /*61fa0*/  LDCU UR15, c[0x0][0x398] ;  /* 0x00007300ff0f77ac */ /* 0x000e260008000800 */
[----:B------:R1:W-:Y:S01]  /*61fb0*/  @P2 STG.E.U16 desc[UR8][R12.64], R4 ;  /* 0x000000040c002986 */ /* 0x0003e2000c101508 */
[C---:B------:R-:W-:Y:S01]  /*61fc0*/  IMAD.WIDE R20, R11.reuse, 0x2, R44 ;  /* 0x000000020b147825 */ /* 0x040fe200078e022c */
[----:B------:R-:W-:Y:S01]  /*61fd0*/  ISETP.GE.AND P2, PT, R0, UR11, PT ;  /* 0x0000000b00007c0c */ /* 0x000fe2000bf46270 */
[----:B------:R-:W0:Y:S02]  /*61fe0*/  LDCU UR11, c[0x0][0x398] ;  /* 0x00007300ff0b77ac */ /* 0x000e240008000800 */
[----:B----4-:R-:W-:-:S04]  /*61ff0*/  IMAD.WIDE R8, R11, 0x2, R48 ;  /* 0x000000020b087825 */ /* 0x010fc800078e0230 */
[----:B-1----:R-:W-:Y:S01]  /*62000*/  IMAD.WIDE R4, R11, 0x2, R46 ;  /* 0x000000020b047825 */ /* 0x002fe200078e022e */
[----:B------:R-:W-:Y:S01]  /*62010*/  @P4 STG.E.U16 desc[UR8][R14.64], R56 ;  /* 0x000000380e004986 */ /* 0x000fe2000c101508 */
[----:B------:R-:W-:Y:S01]  /*62020*/  ISETP.LT.AND P4, PT, R27, UR14, !P1 ;  /* 0x0000000e1b007c0c */ /* 0x000fe2000cf81270 */
[----:B------:R-:W1:Y:S01]  /*62030*/  LDCU UR14, c[0x0][0x398] ;  /* 0x00007300ff0e77ac */ /* 0x000e620008000800 */
[----:B------:R-:W-:-:S05]  /*62040*/  PRMT R10, R56, 0x7632, R10 ;  /* 0x00007632380a7816 */ /* 0x000fca000000000a */
[----:B------:R-:W-:Y:S01]  /*62050*/  @P3 STG.E.U16 desc[UR8][R20.64], R10 ;  /* 0x0000000a14003986 */ /* 0x000fe2000c101508 */
[----:B--2---:R-:W-:-:S05]  /*62060*/  PRMT R0, R57, 0x7632, R0 ;  /* 0x0000763239007816 */ /* 0x004fca0000000000 */
[----:B------:R-:W-:Y:S04]  /*62070*/  @P4 STG.E.U16 desc[UR8][R4.64], R57 ;  /* 0x0000003904004986 */ /* 0x000fe8000c101508 */
[----:B------:R2:W-:Y:S02]  /*62080*/  @P5 STG.E.U16 desc[UR8][R8.64], R0 ;  /* 0x0000000008005986 */ /* 0x0005e4000c101508 */
[----:B--2---:R-:W-:Y:S02]  /*62090*/  VIADD R0, R26, 0x3e ;  /* 0x0000003e1a007836 */ /* 0x004fe40000000000 */
[----:B------:R-:W2:Y:S04]  /*620a0*/  LDL.LU R26, [R1+0x2388] ;  /* 0x00238800011a7983 */ /* 0x000ea80000300800 */
[----:B------:R-:W4:Y:S04]  /*620b0*/  LDL.LU R56, [R1+0x2ac] ;  /* 0x0002ac0001387983 */ /* 0x000f280000300800 */
[----:B------:R-:W4:Y:S01]  /*620c0*/  LDL.LU R57, [R1+0x29c] ;  /* 0x00029c0001397983 */ /* 0x000f220000300800 */
[----:B------:R-:W-:-:S02]  /*620d0*/  ISETP.LT.AND P6, PT, R31, UR16, !P1 ;  /* 0x000000101f007c0c */ /* 0x000fc4000cfc1270 */
[----:B------:R-:W-:Y:S01]  /*620e0*/  ISETP.LT.AND P3, PT, R61, UR17, !P1 ;  /* 0x000000113d007c0c */ /* 0x000fe2000cf61270 */
[----:B------:R-:W-:Y:S01]  /*620f0*/  IMAD.WIDE R12, R11, 0x2, R2 ;  /* 0x000000020b0c7825 */ /* 0x000fe200078e0202 */
[----:B------:R-:W-:Y:S01]  /*62100*/  ISETP.LT.AND P4, PT, R60, UR12, !P1 ;  /* 0x0000000c3c007c0c */ /* 0x000fe2000cf81270 */
[----:B------:R-:W1:Y:S01]  /*62110*/  LDCU UR12, c[0x0][0x398] ;  /* 0x00007300ff0c77ac */ /* 0x000e620008000800 */
[----:B------:R-:W-:Y:S01]  /*62120*/  ISETP.LT.AND P1, PT, R59, UR6, !P1 ;  /* 0x000000063b007c0c */ /* 0x000fe2000cf21270 */
[----:B------:R-:W-:Y:S01]  /*62130*/  IMAD.WIDE R14, R11, 0x2, R16 ;  /* 0x000000020b0e7825 */ /* 0x000fe200078e0210 */
[----:B------:R-:W-:Y:S01]  /*62140*/  ISETP.LT.AND P5, PT, R55, UR13, !P2 ;  /* 0x0000000d37007c0c */ /* 0x000fe2000d7a1270 */
[----:B------:R-:W1:Y:S01]  /*62150*/  LDCU UR6, c[0x0][0x398] ;  /* 0x00007300ff0677ac */ /* 0x000e620008000800 */
[----:B------:R-:W-:Y:S01]  /*62160*/  PRMT R4, R34, 0x7632, R4 ;  /* 0x0000763222047816 */ /* 0x000fe20000000004 */
[C---:B------:R-:W-:Y:S01]  /*62170*/  IMAD.WIDE R20, R11.reuse, 0x2, R18 ;  /* 0x000000020b147825 */ /* 0x040fe200078e0212 */
[----:B------:R-:W1:Y:S03]  /*62180*/  LDCU UR13, c[0x0][0x398] ;  /* 0x00007300ff0d77ac */ /* 0x000e660008000800 */
[----:B0-----:R-:W-:Y:S01]  /*62190*/  VIADD R5, R11, UR5 ;  /* 0x000000050b057c36 */ /* 0x001fe20008000000 */
[----:B------:R-:W0:Y:S01]  /*621a0*/  LDCU UR16, c[0x0][0x398] ;  /* 0x00007300ff1077ac */ /* 0x000e220008000800 */
[----:B------:R-:W0:Y:S01]  /*621b0*/  LDCU UR5, c[0x0][0x3b8] ;  /* 0x00007700ff0577ac */ /* 0x000e220008000800 */
[----:B---3--:R-:W-:Y:S01]  /*621c0*/  PRMT R9, R58, 0x7632, R9 ;  /* 0x000076323a097816 */ /* 0x008fe20000000009 */
[----:B------:R3:W-:Y:S04]  /*621d0*/  @P6 STG.E.U16 desc[UR8][R12.64], R58 ;  /* 0x0000003a0c006986 */ /* 0x0007e8000c101508 */
[----:B------:R0:W-:Y:S01]  /*621e0*/  @P3 STG.E.U16 desc[UR8][R14.64], R9 ;  /* 0x000000090e003986 */ /* 0x0001e2000c101508 */
[----:B-1----:R-:W-:-:S03]  /*621f0*/  ISETP.LT.AND P3, PT, R39, UR14, !P2 ;  /* 0x0000000e27007c0c */ /* 0x002fc6000d761270 */
[----:B------:R-:W-:Y:S04]  /*62200*/  @P4 STG.E.U16 desc[UR8][R20.64], R34 ;  /* 0x0000002214004986 */ /* 0x000fe8000c101508 */
[----:B---3--:R-:W3:Y:S01]  /*62210*/  LDL.LU R58, [R1+0x26c] ;  /* 0x00026c00013a7983 */ /* 0x008ee20000300800 */
[----:B0-----:R-:W-:-:S04]  /*62220*/  IMAD.WIDE R8, R11, 0x2, R40 ;  /* 0x000000020b087825 */ /* 0x001fc800078e0228 */
[----:B------:R-:W-:Y:S01]  /*62230*/  IMAD.WIDE R10, R5, 0x2, R42 ;  /* 0x00000002050a7825 */ /* 0x000fe200078e022a */
[----:B------:R0:W-:Y:S01]  /*62240*/  @P1 STG.E.U16 desc[UR8][R8.64], R4 ;  /* 0x0000000408001986 */ /* 0x0001e2000c101508 */
[----:B------:R-:W-:Y:S01]  /*62250*/  ISETP.GE.AND P1, PT, R0, UR7, PT ;  /* 0x0000000700007c0c */ /* 0x000fe2000bf26270 */
[----:B------:R-:W1:Y:S01]  /*62260*/  LDCU UR7, c[0x0][0x398] ;  /* 0x00007300ff0777ac */ /* 0x000e620008000800 */
[----:B------:R-:W-:Y:S01]  /*62270*/  ISETP.LT.AND P4, PT, R27, UR11, !P2 ;  /* 0x0000000b1b007c0c */ /* 0x000fe2000d781270 */
[----:B------:R1:W-:Y:S01]  /*62280*/  @P5 STG.E.U16 desc[UR8][R10.64], R30 ;  /* 0x0000001e0a005986 */ /* 0x0003e2000c101508 */
[----:B------:R-:W-:Y:S01]  /*62290*/  ISETP.LT.AND P5, PT, R35, UR12, !P2 ;  /* 0x0000000c23007c0c */ /* 0x000fe2000d7a1270 */
[----:B------:R-:W-:Y:S01]  /*622a0*/  IMAD.WIDE R12, R5, 0x2, R44 ;  /* 0x00000002050c7825 */ /* 0x000fe200078e022c */
[----:B------:R-:W-:Y:S01]  /*622b0*/  ISETP.LT.AND P6, PT, R31, UR15, !P2 ;  /* 0x0000000f1f007c0c */ /* 0x000fe2000d7c1270 */
[----:B------:R-:W2:Y:S01]  /*622c0*/  LDCU UR11, c[0x0][0x398] ;  /* 0x00007300ff0b77ac */ /* 0x000ea20008000800 */
[----:B0-----:R-:W-:Y:S01]  /*622d0*/  PRMT R9, R30, 0x7632, R9 ;  /* 0x000076321e097816 */ /* 0x001fe20000000009 */
[C---:B------:R-:W-:Y:S01]  /*622e0*/  IMAD.WIDE R14, R5.reuse, 0x2, R46 ;  /* 0x00000002050e7825 */ /* 0x040fe200078e022e */
[----:B------:R-:W-:Y:S01]  /*622f0*/  PRMT R0, R38, 0x7632, R0 ;  /* 0x0000763226007816 */ /* 0x000fe20000000000 */
[----:B------:R-:W0:Y:S02]  /*62300*/  LDCU UR12, c[0x0][0x398] ;  /* 0x00007300ff0c77ac */ /* 0x000e240008000800 */
[----:B------:R0:W-:Y:S01]  /*62310*/  @P3 STG.E.U16 desc[UR8][R12.64], R9 ;  /* 0x000000090c003986 */ /* 0x0001e2000c101508 */
[----:B-1----:R-:W-:Y:S01]  /*62320*/  IMAD.WIDE R10, R5, 0x2, R2 ;  /* 0x00000002050a7825 */ /* 0x002fe200078e0202 */
[----:B------:R-:W-:Y:S01]  /*62330*/  ISETP.LT.AND P3, PT, R61, UR6, !P2 ;  /* 0x000000063d007c0c */ /* 0x000fe2000d761270 */
[----:B------:R-:W1:Y:S02]  /*62340*/  LDCU UR6, c[0x0][0x398] ;  /* 0x00007300ff0677ac */ /* 0x000e640008000800 */
[----:B0-----:R-:W-:-:S04]  /*62350*/  IMAD.WIDE R8, R5, 0x2, R48 ;  /* 0x0000000205087825 */ /* 0x001fc800078e0230 */
[----:B------:R-:W-:-:S04]  /*62360*/  IMAD.WIDE R12, R5, 0x2, R16 ;  /* 0x00000002050c7825 */ /* 0x000fc800078e0210 */
[----:B------:R-:W-:Y:S01]  /*62370*/  VIADD R21, R5, UR5 ;  /* 0x0000000505157c36 */ /* 0x000fe20008000000 */
[----:B------:R-:W0:Y:S01]  /*62380*/  LDCU UR5, c[0x0][0x398] ;  /* 0x00007300ff0577ac */ /* 0x000e220008000800 */
[----:B--2---:R-:W-:Y:S01]  /*62390*/  PRMT R4, R26, 0x7632, R4 ;  /* 0x000076321a047816 */ /* 0x004fe20000000004 */
[----:B------:R2:W-:Y:S01]  /*623a0*/  @P4 STG.E.U16 desc[UR8][R14.64], R26 ;  /* 0x0000001a0e004986 */ /* 0x0005e2000c101508 */
[----:B------:R-:W-:Y:S02]  /*623b0*/  ISETP.LT.AND P4, PT, R60, UR13, !P2 ;  /* 0x0000000d3c007c0c */ /* 0x000fe4000d781270 */
[----:B------:R-:W-:Y:S01]  /*623c0*/  ISETP.LT.AND P2, PT, R59, UR16, !P2 ;  /* 0x000000103b007c0c */ /* 0x000fe2000d741270 */
[----:B------:R0:W-:Y:S04]  /*623d0*/  @P5 STG.E.U16 desc[UR8][R8.64], R4 ;  /* 0x0000000408005986 */ /* 0x0001e8000c101508 */
[----:B------:R1:W-:Y:S01]  /*623e0*/  @P6 STG.E.U16 desc[UR8][R10.64], R38 ;  /* 0x000000260a006986 */ /* 0x0003e2000c101508 */
[----:B------:R-:W-:Y:S01]  /*623f0*/  ISETP.LT.AND P6, PT, R55, UR7, !P1 ;  /* 0x0000000737007c0c */ /* 0x000fe2000cfc1270 */
[----:B------:R-:W4:Y:S01]  /*62400*/  LDCU UR7, c[0x0][0x398] ;  /* 0x00007300ff0777ac */ /* 0x000f220008000800 */
[----:B--2---:R-:W-:Y:S01]  /*62410*/  IMAD.WIDE R14, R5, 0x2, R18 ;  /* 0x00000002050e7825 */ /* 0x004fe200078e0212 */
[----:B------:R2:W-:Y:S01]  /*62420*/  @P3 STG.E.U16 desc[UR8][R12.64], R0 ;  /* 0x000000000c003986 */ /* 0x0005e2000c101508 */
[----:B------:R-:W-:Y:S01]  /*62430*/  ISETP.LT.AND P3, PT, R39, UR4, !P0 ;  /* 0x0000000427007c0c */ /* 0x000fe2000c761270 */
[----:B------:R-:W2:Y:S01]  /*62440*/  LDCU UR4, c[0x0][0x398] ;  /* 0x00007300ff0477ac */ /* 0x000ea20008000800 */
[----:B0-----:R-:W-:Y:S01]  /*62450*/  IMAD.WIDE R4, R5, 0x2, R40 ;  /* 0x0000000205047825 */ /* 0x001fe200078e0228 */
[----:B-1----:R-:W-:-:S03]  /*62460*/  PRMT R11, R6, 0x7632, R11 ;  /* 0x00007632060b7816 */ /* 0x002fc6000000000b */
[----:B------:R-:W-:Y:S01]  /*62470*/  IMAD.WIDE R8, R21, 0x2, R42 ;  /* 0x0000000215087825 */ /* 0x000fe200078e022a */
[----:B------:R-:W-:Y:S01]  /*62480*/  @P4 STG.E.U16 desc[UR8][R14.64], R6 ;  /* 0x000000060e004986 */ /* 0x000fe2000c101508 */
[----:B------:R-:W-:-:S03]  /*62490*/  ISETP.LT.AND P4, PT, R39, UR6, !P1 ;  /* 0x0000000627007c0c */ /* 0x000fc6000cf81270 */
[----:B------:R0:W-:Y:S04]  /*624a0*/  @P2 STG.E.U16 desc[UR8][R4.64], R11 ;  /* 0x0000000b04002986 */ /* 0x0001e8000c101508 */
[----:B----4-:R-:W-:Y:S01]  /*624b0*/  @P6 STG.E.U16 desc[UR8][R8.64], R56 ;  /* 0x0000003808006986 */ /* 0x010fe2000c101508 */
[----:B------:R-:W-:Y:S01]  /*624c0*/  ISETP.LT.AND P6, PT, R27, UR11, !P1 ;  /* 0x0000000b1b007c0c */ /* 0x000fe2000cfc1270 */
[C---:B--2---:R-:W-:Y:S02]  /*624d0*/  IMAD.WIDE R12, R21.reuse, 0x2, R46 ;  /* 0x00000002150c7825 */ /* 0x044fe400078e022e */
[----:B------:R-:W2:Y:S01]  /*624e0*/  LDL.LU R39, [R1+0x2384] ;  /* 0x0023840001277983 */ /* 0x000ea20000300800 */
[----:B0-----:R-:W-:Y:S01]  /*624f0*/  PRMT R5, R56, 0x7632, R5 ;  /* 0x0000763238057816 */ /* 0x001fe20000000005 */
[----:B------:R-:W-:Y:S01]  /*62500*/  IMAD.WIDE R10, R21, 0x2, R44 ;  /* 0x00000002150a7825 */ /* 0x000fe200078e022c */
[----:B------:R-:W-:-:S02]  /*62510*/  ISETP.LT.AND P2, PT, R27, UR12, !P0 ;  /* 0x0000000c1b007c0c */ /* 0x000fc4000c741270 */
[----:B------:R-:W4:Y:S04]  /*62520*/  LDL.LU R27, [R1+0x2380] ;  /* 0x00238000011b7983 */ /* 0x000f280000300800 */
[----:B------:R0:W-:Y:S01]  /*62530*/  @P4 STG.E.U16 desc[UR8][R10.64], R5 ;  /* 0x000000050a004986 */ /* 0x0001e2000c101508 */
[C---:B------:R-:W-:Y:S01]  /*62540*/  ISETP.LT.AND P4, PT, R35.reuse, UR4, !P1 ;  /* 0x0000000423007c0c */ /* 0x040fe2000cf81270 */
[----:B------:R-:W1:Y:S02]  /*62550*/  LDCU UR4, c[0x0][0x398] ;  /* 0x00007300ff0477ac */ /* 0x000e640008000800 */
[----:B------:R-:W-:Y:S01]  /*62560*/  @P6 STG.E.U16 desc[UR8][R12.64], R57 ;  /* 0x000000390c006986 */ /* 0x000fe2000c101508 */
[----:B------:R-:W-:-:S03]  /*62570*/  ISETP.LT.AND P6, PT, R35, UR7, !P0 ;  /* 0x0000000723007c0c */ /* 0x000fc6000c7c1270 */
[----:B------:R-:W2:Y:S01]  /*62580*/  LDL.LU R35, [R1+0x237c] ;  /* 0x00237c0001237983 */ /* 0x000ea20000300800 */
[----:B------:R-:W-:Y:S01]  /*62590*/  PRMT R0, R57, 0x7632, R0 ;  /* 0x0000763239007816 */ /* 0x000fe20000000000 */
[----:B0-----:R-:W-:-:S05]  /*625a0*/  IMAD.WIDE R4, R21, 0x2, R48 ;  /* 0x0000000215047825 */ /* 0x001fca00078e0230 */
[----:B------:R0:W-:Y:S01]  /*625b0*/  @P4 STG.E.U16 desc[UR8][R4.64], R0 ;  /* 0x0000000004004986 */ /* 0x0001e2000c101508 */
[----:B------:R-:W-:Y:S01]  /*625c0*/  ISETP.LT.AND P4, PT, R31, UR5, !P1 ;  /* 0x000000051f007c0c */ /* 0x000fe2000cf81270 */
[----:B------:R-:W-:Y:S01]  /*625d0*/  IMAD.WIDE R8, R21, 0x2, R2 ;  /* 0x0000000215087825 */ /* 0x000fe200078e0202 */
[----:B------:R-:W0:Y:S11]  /*625e0*/  LDCU UR5, c[0x0][0x398] ;  /* 0x00007300ff0577ac */ /* 0x000e360008000800 */
[----:B---3--:R-:W-:Y:S01]  /*625f0*/  @P4 STG.E.U16 desc[UR8][R8.64], R58 ;  /* 0x0000003a08004986 */ /* 0x008fe2000c101508 */
[----:B-1----:R-:W-:Y:S01]  /*62600*/  ISETP.LT.AND P4, PT, R61, UR4, !P1 ;  /* 0x000000043d007c0c */ /* 0x002fe2000cf81270 */
[C---:B------:R-:W-:Y:S01]  /*62610*/  IMAD.WIDE R10, R21.reuse, 0x2, R16 ;  /* 0x00000002150a7825 */ /* 0x040fe200078e0210 */
[----:B0-----:R-:W-:Y:S01]  /*62620*/  PRMT R5, R58, 0x7632, R5 ;  /* 0x000076323a057816 */ /* 0x001fe20000000005 */
[----:B------:R-:W0:Y:S10]  /*62630*/  LDCU UR4, c[0x0][0x398] ;  /* 0x00007300ff0477ac */ /* 0x000e340008000800 */
[----:B------:R1:W-:Y:S01]  /*62640*/  @P4 STG.E.U16 desc[UR8][R10.64], R5 ;  /* 0x000000050a004986 */ /* 0x0003e2000c101508 */
[----:B------:R-:W-:Y:S01]  /*62650*/  ISETP.LT.AND P4, PT, R60, UR5, !P1 ;  /* 0x000000053c007c0c */ /* 0x000fe2000cf81270 */
[----:B------:R-:W3:Y:S01]  /*62660*/  LDCU UR5, c[0x0][0x398] ;  /* 0x00007300ff0577ac */ /* 0x000ee20008000800 */
[----:B-1----:R-:W-:-:S11]  /*62670*/  IMAD.WIDE R4, R21, 0x2, R18 ;  /* 0x0000000215047825 */ /* 0x002fd600078e0212 */
[----:B--2---:R-:W-:Y:S01]  /*62680*/  @P4 STG.E.U16 desc[UR8][R4.64], R35 ;  /* 0x0000002304004986 */ /* 0x004fe2000c101508 */
[----:B0-----:R-:W-:Y:S01]  /*62690*/  ISETP.LT.AND P4, PT, R31, UR4, !P0 ;  /* 0x000000041f007c0c */ /* 0x001fe2000c781270 */
[----:B------:R-:W0:Y:S02]  /*626a0*/  LDCU UR4, c[0x0][0x398] ;  /* 0x00007300ff0477ac */ /* 0x000e240008000800 */
[----:B------:R-:W2:Y:S01]  /*626b0*/  LDL.LU R31, [R1+0x2378] ;  /* 0x00237800011f7983 */ /* 0x000ea20000300800 */
[----:B------:R-:W-:Y:S01]  /*626c0*/  PRMT R0, R35, 0x7632, R0 ;  /* 0x0000763223007816 */ /* 0x000fe20000000000 */
[----:B------:R-:W-:Y:S01]  /*626d0*/  IMAD.WIDE R8, R21, 0x2, R40 ;  /* 0x0000000215087825 */ /* 0x000fe200078e0228 */
[----:B0-----:R-:W-:Y:S01]  /*626e0*/  ISETP.LT.AND P1, PT, R59, UR4, !P1 ;  /* 0x000000043b007c0c */ /* 0x001fe2000cf21270 */
[----:B------:R-:W0:Y:S01]  /*626f0*/  LDCU UR4, c[0x0][0x3b8] ;  /* 0x00007700ff0477ac */ /* 0x000e220008000800 */
[----:B------:R-:W-:-:S11]  /*62700*/  ISETP.LT.AND P5, PT, R55, UR10, !P0 ;  /* 0x0000000a37007c0c */ /* 0x000fd6000c7a1270 */
[----:B------:R1:W-:Y:S01]  /*62710*/  @P1 STG.E.U16 desc[UR8][R8.64], R0 ;  /* 0x0000000008001986 */ /* 0x0003e2000c101508 */
[----:B---3--:R-:W-:Y:S01]  /*62720*/  ISETP.LT.AND P1, PT, R61, UR5, !P0 ;  /* 0x000000053d007c0c */ /* 0x008fe2000c721270 */
[----:B------:R-:W3:Y:S01]  /*62730*/  LDCU UR5, c[0x0][0x398] ;  /* 0x00007300ff0577ac */ /* 0x000ee20008000800 */
[----:B0-----:R-:W-:Y:S01]  /*62740*/  VIADD R21, R21, UR4 ;  /* 0x0000000415157c36 */ /* 0x001fe20008000000 */
[----:B------:R-:W0:Y:S03]  /*62750*/  LDCU UR4, c[0x0][0x398] ;  /* 0x00007300ff0477ac */ /* 0x000e260008000800 */
[----:B------:R-:W-:Y:S01]  /*62760*/  IMAD.WIDE R42, R21, 0x2, R42 ;  /* 0x00000002152a7825 */ /* 0x000fe200078e022a */
[----:B----4-:R-:W-:-:S03]  /*62770*/  PRMT R24, R27, 0x7632, R24 ;  /* 0x000076321b187816 */ /* 0x010fc60000000018 */
[----:B------:R-:W-:Y:S01]  /*62780*/  IMAD.WIDE R44, R21, 0x2, R44 ;  /* 0x00000002152c7825 */ /* 0x000fe200078e022c */
[----:B-1----:R-:W-:-:S03]  /*62790*/  PRMT R8, R39, 0x7632, R8 ;  /* 0x0000763227087816 */ /* 0x002fc60000000008 */
[----:B------:R-:W-:-:S04]  /*627a0*/  IMAD.WIDE R46, R21, 0x2, R46 ;  /* 0x00000002152e7825 */ /* 0x000fc800078e022e */
[----:B------:R-:W-:-:S04]  /*627b0*/  IMAD.WIDE R48, R21, 0x2, R48 ;  /* 0x0000000215307825 */ /* 0x000fc800078e0230 */
[----:B------:R-:W-:-:S04]  /*627c0*/  IMAD.WIDE R2, R21, 0x2, R2 ;  /* 0x0000000215027825 */ /* 0x000fc800078e0202 */
[----:B------:R-:W-:-:S04]  /*627d0*/  IMAD.WIDE R16, R21, 0x2, R16 ;  /* 0x0000000215107825 */ /* 0x000fc800078e0210 */
[----:B------:R-:W-:-:S04]  /*627e0*/  IMAD.WIDE R18, R21, 0x2, R18 ;  /* 0x0000000215127825 */ /* 0x000fc800078e0212 */
[----:B------:R-:W-:Y:S01]  /*627f0*/  IMAD.WIDE R40, R21, 0x2, R40 ;  /* 0x0000000215287825 */ /* 0x000fe200078e0228 */
[----:B--2---:R1:W-:Y:S01]  /*62800*/  @P5 STG.E.U16 desc[UR8][R42.64], R31 ;  /* 0x0000001f2a005986 */ /* 0x0043e2000c101508 */
[----:B---3--:R-:W-:Y:S02]  /*62810*/  ISETP.LT.AND P5, PT, R60, UR5, !P0 ;  /* 0x000000053c007c0c */ /* 0x008fe4000c7a1270 */
[----:B0-----:R-:W-:Y:S02]  /*62820*/  ISETP.LT.AND P0, PT, R59, UR4, !P0 ;  /* 0x000000043b007c0c */ /* 0x001fe4000c701270 */
[----:B------:R-:W-:-:S05]  /*62830*/  PRMT R22, R31, 0x7632, R22 ;  /* 0x000076321f167816 */ /* 0x000fca0000000016 */
[----:B------:R1:W-:Y:S04]  /*62840*/  @P3 STG.E.U16 desc[UR8][R44.64], R22 ;  /* 0x000000162c003986 */ /* 0x0003e8000c101508 */
[----:B------:R1:W-:Y:S04]  /*62850*/  @P2 STG.E.U16 desc[UR8][R46.64], R27 ;  /* 0x0000001b2e002986 */ /* 0x0003e8000c101508 */
[----:B------:R1:W-:Y:S04]  /*62860*/  @P6 STG.E.U16 desc[UR8][R48.64], R24 ;  /* 0x0000001830006986 */ /* 0x0003e8000c101508 */
[----:B------:R1:W-:Y:S04]  /*62870*/  @P4 STG.E.U16 desc[UR8][R2.64], R39 ;  /* 0x0000002702004986 */ /* 0x0003e8000c101508 */
[----:B------:R1:W-:Y:S04]  /*62880*/  @P1 STG.E.U16 desc[UR8][R16.64], R8 ;  /* 0x0000000810001986 */ /* 0x0003e8000c101508 */
[----:B------:R1:W-:Y:S01]  /*62890*/  @P5 STG.E.U16 desc[UR8][R18.64], R7 ;  /* 0x0000000712005986 */ /* 0x0003e2000c101508 */
[----:B------:R-:W-:Y:S05]  /*628a0*/  @!P0 EXIT ;  /* 0x000000000000894d */ /* 0x000fea0003800000 */
[----:B------:R-:W-:-:S05]  /*628b0*/  PRMT R20, R7, 0x7632, R20 ;  /* 0x0000763207147816 */ /* 0x000fca0000000014 */
[----:B------:R-:W-:Y:S01]  /*628c0*/  STG.E.U16 desc[UR8][R40.64], R20 ;  /* 0x0000001428007986 */ /* 0x000fe2000c101508 */
[----:B------:R-:W-:Y:S05]  /*628d0*/  EXIT ;  /* 0x000000000000794d */ /* 0x000fea0003800000 */
.L_x_2:
[----:B------:R-:W-:-:S00]  /*628e0*/  BRA `(.L_x_2) ;  /* 0xfffffffc00fc7947 */ /* 0x000fc0000383ffff */
[----:B------:R-:W-:-:S00]  /*628f0*/  NOP ;  /* 0x0000000000007918 */ /* 0x000fc00000000000 */
        /* <DEDUP_REMOVED lines=8> */
.L_x_3:


//--------------------- .nv.shared.matmul_kernel  --------------------------
	.section	.nv.shared.matmul_kernel,"aw",@nobits
	.sectionflags	@""
	.align	16
	.zero		1024


//--------------------- .nv.shared.reserved.0     --------------------------
	.section	.nv.shared.reserved.0,"aw",@nobits
	.weak		__nv_reservedSMEM_offset_0_alias
	.size		__nv_reservedSMEM_offset_0_alias, 0, 64
	.other		__nv_reservedSMEM_offset_0_alias,@"STO_CUDA_RESERVED_SHARED STV_DEFAULT"
__nv_reservedSMEM_offset_0_alias:
	.zero		0
	.zero		64


//--------------------- .nv.constant0.matmul_kernel --------------------------
	.section	.nv.constant0.matmul_kernel,"a",@progbits
	.sectionflags	@""
	.align	4
.nv.constant0.matmul_kernel:
	.zero		976


//--------------------- SYMBOLS --------------------------

	.type		.nv.reservedSmem.offset0,@object
	.size		.nv.reservedSmem.offset0,0x4
	.type		.nv.reservedSmem.cap,@object
	.size		.nv.reservedSmem.cap,0x4
